// Copyright (c) 2024, Jay Shah, Ganesh Bikshandi, Ying Zhang, Vijay Thakkar, Pradeep Ramani, Tri Dao.
// Splitting the different template instantiations to different files to speed up compilation.
// This file is auto-generated. See "generate_kernels.py"

#include "flash_fwd_launch_template.h"

#ifndef FLASHATTENTION_DISABLE_HDIM96
template void run_mha_fwd_<90, cutlass::float_e4m3_t, 96, 96, false, false, false, false>(Flash_fwd_params &params, cudaStream_t stream);
#endif


// ===== COMPILED SASS (sm_90a) =====

	.target	sm_90a

	.elftype	@"ET_EXEC"


//--------------------- .note.nv.tkinfo           --------------------------
	.section	.note.nv.tkinfo,"",@"SHT_NOTE"
	.sectionflags	@"SHF_NOTE_NV_TKINFO"
	.tkinfo
        /*0018*/ 	.word	0x00000002
        /*0030*/ 	.string	""
        /*0030*/ 	.string	"ptxas"
        /*0030*/ 	.string	"Cuda compilation tools, release 13.0, V13.0.88"
        /*0030*/ 	.string	"Build cuda_13.0.r13.0/compiler.36424714_0"
        /*0030*/ 	.string	"-arch sm_90a -m 64 "



//--------------------- .note.nv.cuinfo           --------------------------
	.section	.note.nv.cuinfo,"",@"SHT_NOTE"
	.sectionflags	@"SHF_NOTE_NV_CUINFO"
        /*0018*/ 	.short	0x0002
        /*001a*/ 	.short	0x005a
        /*001c*/ 	.short	0x0082
	.zero		2


//--------------------- .nv.info                  --------------------------
	.section	.nv.info,"",@"SHT_CUDA_INFO"
	.align	4


	//----- nvinfo : EIATTR_REGCOUNT
	.align		4
        /*0000*/ 	.byte	0x04, 0x2f
        /*0002*/ 	.short	(.L_21 - .L_20)
	.align		4
.L_20:
        /*0004*/ 	.word	index@(_ZN7cutlass13device_kernelIN5flash11enable_sm90INS1_16FlashAttnFwdSm90INS1_25CollectiveMainloopFwdSm90ILi2EN4cute5tupleIJNS5_1CILi1EEES8_S8_EEENS6_IJNS7_ILi192EEENS7_ILi128EEENS7_ILi96EEEEEELi96ENS_12float_e4m3_tEfNS_4arch4Sm90ELb1ELb0ELb0ELb1ELb0ELb1ELb0ELb1ELb1ELb0ELb0ELb0EEENS1_21CollectiveEpilogueFwdINS6_IJSA_SC_SB_EEES9_NS_10bfloat16_tESG_Li384ELb1ELb0ELb0ELb1EEENS1_36VarlenDynamicPersistentTileSchedulerILi192ELi128ELi384ELi128ELb0ELb0ELb1ELb1ELb1ELb1EEEEEEEEEvNT_6ParamsE)
        /*0008*/ 	.word	0x00000080


	//----- nvinfo : EIATTR_FRAME_SIZE
	.align		4
.L_21:
        /*000c*/ 	.byte	0x04, 0x11
        /*000e*/ 	.short	(.L_23 - .L_22)
	.align		4
.L_22:
        /*0010*/ 	.word	index@(_ZN7cutlass13device_kernelIN5flash11enable_sm90INS1_16FlashAttnFwdSm90INS1_25CollectiveMainloopFwdSm90ILi2EN4cute5tupleIJNS5_1CILi1EEES8_S8_EEENS6_IJNS7_ILi192EEENS7_ILi128EEENS7_ILi96EEEEEELi96ENS_12float_e4m3_tEfNS_4arch4Sm90ELb1ELb0ELb0ELb1ELb0ELb1ELb0ELb1ELb1ELb0ELb0ELb0EEENS1_21CollectiveEpilogueFwdINS6_IJSA_SC_SB_EEES9_NS_10bfloat16_tESG_Li384ELb1ELb0ELb0ELb1EEENS1_36VarlenDynamicPersistentTileSchedulerILi192ELi128ELi384ELi128ELb0ELb0ELb1ELb1ELb1ELb1EEEEEEEEEvNT_6ParamsE)
        /*0014*/ 	.word	0x00000070


	//----- nvinfo : EIATTR_REGCOUNT
	.align		4
.L_23:
        /*0018*/ 	.byte	0x04, 0x2f
        /*001a*/ 	.short	(.L_25 - .L_24)
	.align		4
.L_24:
        /*001c*/ 	.word	index@(_ZN7cutlass13device_kernelIN5flash11enable_sm90INS1_16FlashAttnFwdSm90INS1_25CollectiveMainloopFwdSm90ILi2EN4cute5tupleIJNS5_1CILi1EEES8_S8_EEENS6_IJNS7_ILi192EEENS7_ILi128EEENS7_ILi96EEEEEELi96ENS_12float_e4m3_tEfNS_4arch4Sm90ELb1ELb0ELb0ELb1ELb0ELb0ELb0ELb1ELb1ELb0ELb0ELb0EEENS1_21CollectiveEpilogueFwdINS6_IJSA_SC_SB_EEES9_NS_10bfloat16_tESG_Li384ELb1ELb0ELb0ELb1EEENS1_36VarlenDynamicPersistentTileSchedulerILi192ELi128ELi384ELi128ELb0ELb0ELb1ELb1ELb1ELb1EEEEEEEEEvNT_6ParamsE)
        /*0020*/ 	.word	0x00000080


	//----- nvinfo : EIATTR_FRAME_SIZE
	.align		4
.L_25:
        /*0024*/ 	.byte	0x04, 0x11
        /*0026*/ 	.short	(.L_27 - .L_26)
	.align		4
.L_26:
        /*0028*/ 	.word	index@(_ZN7cutlass13device_kernelIN5flash11enable_sm90INS1_16FlashAttnFwdSm90INS1_25CollectiveMainloopFwdSm90ILi2EN4cute5tupleIJNS5_1CILi1EEES8_S8_EEENS6_IJNS7_ILi192EEENS7_ILi128EEENS7_ILi96EEEEEELi96ENS_12float_e4m3_tEfNS_4arch4Sm90ELb1ELb0ELb0ELb1ELb0ELb0ELb0ELb1ELb1ELb0ELb0ELb0EEENS1_21CollectiveEpilogueFwdINS6_IJSA_SC_SB_EEES9_NS_10bfloat16_tESG_Li384ELb1ELb0ELb0ELb1EEENS1_36VarlenDynamicPersistentTileSchedulerILi192ELi128ELi384ELi128ELb0ELb0ELb1ELb1ELb1ELb1EEEEEEEEEvNT_6ParamsE)
        /*002c*/ 	.word	0x00000008


	//----- nvinfo : EIATTR_REGCOUNT
	.align		4
.L_27:
        /*0030*/ 	.byte	0x04, 0x2f
        /*0032*/ 	.short	(.L_29 - .L_28)
	.align		4
.L_28:
        /*0034*/ 	.word	index@(_ZN7cutlass13device_kernelIN5flash11enable_sm90INS1_16FlashAttnFwdSm90INS1_25CollectiveMainloopFwdSm90ILi2EN4cute5tupleIJNS5_1CILi1EEES8_S8_EEENS6_IJNS7_ILi192EEENS7_ILi128EEENS7_ILi96EEEEEELi96ENS_12float_e4m3_tEfNS_4arch4Sm90ELb1ELb0ELb0ELb0ELb0ELb0ELb0ELb1ELb1ELb0ELb0ELb0EEENS1_21CollectiveEpilogueFwdINS6_IJSA_SC_SB_EEES9_NS_10bfloat16_tESG_Li384ELb0ELb0ELb0ELb1EEENS1_30DynamicPersistentTileSchedulerILi384ELi128ELb0ELb0ELb1EEEEEEEEEvNT_6ParamsE)
        /*0038*/ 	.word	0x00000080


	//----- nvinfo : EIATTR_FRAME_SIZE
	.align		4
.L_29:
        /*003c*/ 	.byte	0x04, 0x11
        /*003e*/ 	.short	(.L_31 - .L_30)
	.align		4
.L_30:
        /*0040*/ 	.word	index@(_ZN7cutlass13device_kernelIN5flash11enable_sm90INS1_16FlashAttnFwdSm90INS1_25CollectiveMainloopFwdSm90ILi2EN4cute5tupleIJNS5_1CILi1EEES8_S8_EEENS6_IJNS7_ILi192EEENS7_ILi128EEENS7_ILi96EEEEEELi96ENS_12float_e4m3_tEfNS_4arch4Sm90ELb1ELb0ELb0ELb0ELb0ELb0ELb0ELb1ELb1ELb0ELb0ELb0EEENS1_21CollectiveEpilogueFwdINS6_IJSA_SC_SB_EEES9_NS_10bfloat16_tESG_Li384ELb0ELb0ELb0ELb1EEENS1_30DynamicPersistentTileSchedulerILi384ELi128ELb0ELb0ELb1EEEEEEEEEvNT_6ParamsE)
        /*0044*/ 	.word	0x00000008


	//----- nvinfo : EIATTR_REGCOUNT
	.align		4
.L_31:
        /*0048*/ 	.byte	0x04, 0x2f
        /*004a*/ 	.short	(.L_33 - .L_32)
	.align		4
.L_32:
        /*004c*/ 	.word	index@(_ZN7cutlass13device_kernelIN5flash11enable_sm90INS1_16FlashAttnFwdSm90INS1_25CollectiveMainloopFwdSm90ILi2EN4cute5tupleIJNS5_1CILi1EEES8_S8_EEENS6_IJNS7_ILi192EEENS7_ILi128EEENS7_ILi96EEEEEELi96ENS_12float_e4m3_tEfNS_4arch4Sm90ELb0ELb1ELb0ELb1ELb0ELb1ELb0ELb1ELb1ELb0ELb0ELb0EEENS1_21CollectiveEpilogueFwdINS6_IJSA_SC_SB_EEES9_NS_10bfloat16_tESG_Li384ELb1ELb0ELb0ELb1EEENS1_36VarlenDynamicPersistentTileSchedulerILi192ELi128ELi384ELi128ELb0ELb0ELb1ELb1ELb0ELb1EEEEEEEEEvNT_6ParamsE)
        /*0050*/ 	.word	0x00000080


	//----- nvinfo : EIATTR_FRAME_SIZE
	.align		4
.L_33:
        /*0054*/ 	.byte	0x04, 0x11
        /*0056*/ 	.short	(.L_35 - .L_34)
	.align		4
.L_34:
        /*0058*/ 	.word	index@(_ZN7cutlass13device_kernelIN5flash11enable_sm90INS1_16FlashAttnFwdSm90INS1_25CollectiveMainloopFwdSm90ILi2EN4cute5tupleIJNS5_1CILi1EEES8_S8_EEENS6_IJNS7_ILi192EEENS7_ILi128EEENS7_ILi96EEEEEELi96ENS_12float_e4m3_tEfNS_4arch4Sm90ELb0ELb1ELb0ELb1ELb0ELb1ELb0ELb1ELb1ELb0ELb0ELb0EEENS1_21CollectiveEpilogueFwdINS6_IJSA_SC_SB_EEES9_NS_10bfloat16_tESG_Li384ELb1ELb0ELb0ELb1EEENS1_36VarlenDynamicPersistentTileSchedulerILi192ELi128ELi384ELi128ELb0ELb0ELb1ELb1ELb0ELb1EEEEEEEEEvNT_6ParamsE)
        /*005c*/ 	.word	0x00000070


	//----- nvinfo : EIATTR_REGCOUNT
	.align		4
.L_35:
        /*0060*/ 	.byte	0x04, 0x2f
        /*0062*/ 	.short	(.L_37 - .L_36)
	.align		4
.L_36:
        /*0064*/ 	.word	index@(_ZN7cutlass13device_kernelIN5flash11enable_sm90INS1_16FlashAttnFwdSm90INS1_25CollectiveMainloopFwdSm90ILi2EN4cute5tupleIJNS5_1CILi1EEES8_S8_EEENS6_IJNS7_ILi192EEENS7_ILi128EEENS7_ILi96EEEEEELi96ENS_12float_e4m3_tEfNS_4arch4Sm90ELb0ELb1ELb0ELb1ELb0ELb0ELb0ELb1ELb1ELb0ELb0ELb0EEENS1_21CollectiveEpilogueFwdINS6_IJSA_SC_SB_EEES9_NS_10bfloat16_tESG_Li384ELb1ELb0ELb0ELb1EEENS1_36VarlenDynamicPersistentTileSchedulerILi192ELi128ELi384ELi128ELb0ELb0ELb1ELb1ELb0ELb1EEEEEEEEEvNT_6ParamsE)
        /*0068*/ 	.word	0x00000080


	//----- nvinfo : EIATTR_FRAME_SIZE
	.align		4
.L_37:
        /*006c*/ 	.byte	0x04, 0x11
        /*006e*/ 	.short	(.L_39 - .L_38)
	.align		4
.L_38:
        /*0070*/ 	.word	index@(_ZN7cutlass13device_kernelIN5flash11enable_sm90INS1_16FlashAttnFwdSm90INS1_25CollectiveMainloopFwdSm90ILi2EN4cute5tupleIJNS5_1CILi1EEES8_S8_EEENS6_IJNS7_ILi192EEENS7_ILi128EEENS7_ILi96EEEEEELi96ENS_12float_e4m3_tEfNS_4arch4Sm90ELb0ELb1ELb0ELb1ELb0ELb0ELb0ELb1ELb1ELb0ELb0ELb0EEENS1_21CollectiveEpilogueFwdINS6_IJSA_SC_SB_EEES9_NS_10bfloat16_tESG_Li384ELb1ELb0ELb0ELb1EEENS1_36VarlenDynamicPersistentTileSchedulerILi192ELi128ELi384ELi128ELb0ELb0ELb1ELb1ELb0ELb1EEEEEEEEEvNT_6ParamsE)
        /*0074*/ 	.word	0x00000008


	//----- nvinfo : EIATTR_REGCOUNT
	.align		4
.L_39:
        /*0078*/ 	.byte	0x04, 0x2f
        /*007a*/ 	.short	(.L_41 - .L_40)
	.align		4
.L_40:
        /*007c*/ 	.word	index@(_ZN7cutlass13device_kernelIN5flash11enable_sm90INS1_16FlashAttnFwdSm90INS1_25CollectiveMainloopFwdSm90ILi2EN4cute5tupleIJNS5_1CILi1EEES8_S8_EEENS6_IJNS7_ILi192EEENS7_ILi128EEENS7_ILi96EEEEEELi96ENS_12float_e4m3_tEfNS_4arch4Sm90ELb0ELb1ELb0ELb0ELb0ELb0ELb0ELb1ELb1ELb0ELb0ELb0EEENS1_21CollectiveEpilogueFwdINS6_IJSA_SC_SB_EEES9_NS_10bfloat16_tESG_Li384ELb0ELb0ELb0ELb1EEENS1_30DynamicPersistentTileSchedulerILi384ELi128ELb0ELb0ELb1EEEEEEEEEvNT_6ParamsE)
        /*0080*/ 	.word	0x00000080


	//----- nvinfo : EIATTR_FRAME_SIZE
	.align		4
.L_41:
        /*0084*/ 	.byte	0x04, 0x11
        /*0086*/ 	.short	(.L_43 - .L_42)
	.align		4
.L_42:
        /*0088*/ 	.word	index@(_ZN7cutlass13device_kernelIN5flash11enable_sm90INS1_16FlashAttnFwdSm90INS1_25CollectiveMainloopFwdSm90ILi2EN4cute5tupleIJNS5_1CILi1EEES8_S8_EEENS6_IJNS7_ILi192EEENS7_ILi128EEENS7_ILi96EEEEEELi96ENS_12float_e4m3_tEfNS_4arch4Sm90ELb0ELb1ELb0ELb0ELb0ELb0ELb0ELb1ELb1ELb0ELb0ELb0EEENS1_21CollectiveEpilogueFwdINS6_IJSA_SC_SB_EEES9_NS_10bfloat16_tESG_Li384ELb0ELb0ELb0ELb1EEENS1_30DynamicPersistentTileSchedulerILi384ELi128ELb0ELb0ELb1EEEEEEEEEvNT_6ParamsE)
        /*008c*/ 	.word	0x00000008


	//----- nvinfo : EIATTR_REGCOUNT
	.align		4
.L_43:
        /*0090*/ 	.byte	0x04, 0x2f
        /*0092*/ 	.short	(.L_45 - .L_44)
	.align		4
.L_44:
        /*0094*/ 	.word	index@(_ZN7cutlass13device_kernelIN5flash11enable_sm90INS1_16FlashAttnFwdSm90INS1_25CollectiveMainloopFwdSm90ILi2EN4cute5tupleIJNS5_1CILi1EEES8_S8_EEENS6_IJNS7_ILi192EEENS7_ILi128EEENS7_ILi96EEEEEELi96ENS_12float_e4m3_tEfNS_4arch4Sm90ELb0ELb0ELb0ELb1ELb0ELb1ELb0ELb1ELb1ELb0ELb0ELb0EEENS1_21CollectiveEpilogueFwdINS6_IJSA_SC_SB_EEES9_NS_10bfloat16_tESG_Li384ELb1ELb0ELb0ELb1EEENS1_36VarlenDynamicPersistentTileSchedulerILi192ELi128ELi384ELi128ELb0ELb0ELb1ELb0ELb1ELb1EEEEEEEEEvNT_6ParamsE)
        /*0098*/ 	.word	0x00000080


	//----- nvinfo : EIATTR_FRAME_SIZE
	.align		4
.L_45:
        /*009c*/ 	.byte	0x04, 0x11
        /*009e*/ 	.short	(.L_47 - .L_46)
	.align		4
.L_46:
        /*00a0*/ 	.word	index@(_ZN7cutlass13device_kernelIN5flash11enable_sm90INS1_16FlashAttnFwdSm90INS1_25CollectiveMainloopFwdSm90ILi2EN4cute5tupleIJNS5_1CILi1EEES8_S8_EEENS6_IJNS7_ILi192EEENS7_ILi128EEENS7_ILi96EEEEEELi96ENS_12float_e4m3_tEfNS_4arch4Sm90ELb0ELb0ELb0ELb1ELb0ELb1ELb0ELb1ELb1ELb0ELb0ELb0EEENS1_21CollectiveEpilogueFwdINS6_IJSA_SC_SB_EEES9_NS_10bfloat16_tESG_Li384ELb1ELb0ELb0ELb1EEENS1_36VarlenDynamicPersistentTileSchedulerILi192ELi128ELi384ELi128ELb0ELb0ELb1ELb0ELb1ELb1EEEEEEEEEvNT_6ParamsE)
        /*00a4*/ 	.word	0x00000070


	//----- nvinfo : EIATTR_REGCOUNT
	.align		4
.L_47:
        /*00a8*/ 	.byte	0x04, 0x2f
        /*00aa*/ 	.short	(.L_49 - .L_48)
	.align		4
.L_48:
        /*00ac*/ 	.word	index@(_ZN7cutlass13device_kernelIN5flash11enable_sm90INS1_16FlashAttnFwdSm90INS1_25CollectiveMainloopFwdSm90ILi2EN4cute5tupleIJNS5_1CILi1EEES8_S8_EEENS6_IJNS7_ILi192EEENS7_ILi128EEENS7_ILi96EEEEEELi96ENS_12float_e4m3_tEfNS_4arch4Sm90ELb0ELb0ELb0ELb1ELb0ELb0ELb0ELb1ELb1ELb0ELb0ELb0EEENS1_21CollectiveEpilogueFwdINS6_IJSA_SC_SB_EEES9_NS_10bfloat16_tESG_Li384ELb1ELb0ELb0ELb1EEENS1_36VarlenDynamicPersistentTileSchedulerILi192ELi128ELi384ELi128ELb0ELb0ELb1ELb0ELb1ELb1EEEEEEEEEvNT_6ParamsE)
        /*00b0*/ 	.word	0x00000080


	//----- nvinfo : EIATTR_FRAME_SIZE
	.align		4
.L_49:
        /*00b4*/ 	.byte	0x04, 0x11
        /*00b6*/ 	.short	(.L_51 - .L_50)
	.align		4
.L_50:
        /*00b8*/ 	.word	index@(_ZN7cutlass13device_kernelIN5flash11enable_sm90INS1_16FlashAttnFwdSm90INS1_25CollectiveMainloopFwdSm90ILi2EN4cute5tupleIJNS5_1CILi1EEES8_S8_EEENS6_IJNS7_ILi192EEENS7_ILi128EEENS7_ILi96EEEEEELi96ENS_12float_e4m3_tEfNS_4arch4Sm90ELb0ELb0ELb0ELb1ELb0ELb0ELb0ELb1ELb1ELb0ELb0ELb0EEENS1_21CollectiveEpilogueFwdINS6_IJSA_SC_SB_EEES9_NS_10bfloat16_tESG_Li384ELb1ELb0ELb0ELb1EEENS1_36VarlenDynamicPersistentTileSchedulerILi192ELi128ELi384ELi128ELb0ELb0ELb1ELb0ELb1ELb1EEEEEEEEEvNT_6ParamsE)
        /*00bc*/ 	.word	0x00000008


	//----- nvinfo : EIATTR_REGCOUNT
	.align		4
.L_51:
        /*00c0*/ 	.byte	0x04, 0x2f
        /*00c2*/ 	.short	(.L_53 - .L_52)
	.align		4
.L_52:
        /*00c4*/ 	.word	index@(_ZN7cutlass13device_kernelIN5flash11enable_sm90INS1_16FlashAttnFwdSm90INS1_25CollectiveMainloopFwdSm90ILi2EN4cute5tupleIJNS5_1CILi1EEES8_S8_EEENS6_IJNS7_ILi192EEENS7_ILi128EEENS7_ILi96EEEEEELi96ENS_12float_e4m3_tEfNS_4arch4Sm90ELb0ELb0ELb0ELb0ELb0ELb0ELb0ELb1ELb1ELb0ELb0ELb0EEENS1_21CollectiveEpilogueFwdINS6_IJSA_SC_SB_EEES9_NS_10bfloat16_tESG_Li384ELb0ELb0ELb0ELb1EEENS1_29StaticPersistentTileSchedulerILb0EEEEEEEEEvNT_6ParamsE)
        /*00c8*/ 	.word	0x00000080


	//----- nvinfo : EIATTR_FRAME_SIZE
	.align		4
.L_53:
        /*00cc*/ 	.byte	0x04, 0x11
        /*00ce*/ 	.short	(.L_55 - .L_54)
	.align		4
.L_54:
        /*00d0*/ 	.word	index@(_ZN7cutlass13device_kernelIN5flash11enable_sm90INS1_16FlashAttnFwdSm90INS1_25CollectiveMainloopFwdSm90ILi2EN4cute5tupleIJNS5_1CILi1EEES8_S8_EEENS6_IJNS7_ILi192EEENS7_ILi128EEENS7_ILi96EEEEEELi96ENS_12float_e4m3_tEfNS_4arch4Sm90ELb0ELb0ELb0ELb0ELb0ELb0ELb0ELb1ELb1ELb0ELb0ELb0EEENS1_21CollectiveEpilogueFwdINS6_IJSA_SC_SB_EEES9_NS_10bfloat16_tESG_Li384ELb0ELb0ELb0ELb1EEENS1_29StaticPersistentTileSchedulerILb0EEEEEEEEEvNT_6ParamsE)
        /*00d4*/ 	.word	0x00000000


	//----- nvinfo : EIATTR_MIN_STACK_SIZE
	.align		4
.L_55:
        /*00d8*/ 	.byte	0x04, 0x12
        /*00da*/ 	.short	(.L_57 - .L_56)
	.align		4
.L_56:
        /*00dc*/ 	.word	index@(_ZN7cutlass13device_kernelIN5flash11enable_sm90INS1_16FlashAttnFwdSm90INS1_25CollectiveMainloopFwdSm90ILi2EN4cute5tupleIJNS5_1CILi1EEES8_S8_EEENS6_IJNS7_ILi192EEENS7_ILi128EEENS7_ILi96EEEEEELi96ENS_12float_e4m3_tEfNS_4arch4Sm90ELb0ELb0ELb0ELb0ELb0ELb0ELb0ELb1ELb1ELb0ELb0ELb0EEENS1_21CollectiveEpilogueFwdINS6_IJSA_SC_SB_EEES9_NS_10bfloat16_tESG_Li384ELb0ELb0ELb0ELb1EEENS1_29StaticPersistentTileSchedulerILb0EEEEEEEEEvNT_6ParamsE)
        /*00e0*/ 	.word	0x00000000


	//----- nvinfo : EIATTR_MIN_STACK_SIZE
	.align		4
.L_57:
        /*00e4*/ 	.byte	0x04, 0x12
        /*00e6*/ 	.short	(.L_59 - .L_58)
	.align		4
.L_58:
        /*00e8*/ 	.word	index@(_ZN7cutlass13device_kernelIN5flash11enable_sm90INS1_16FlashAttnFwdSm90INS1_25CollectiveMainloopFwdSm90ILi2EN4cute5tupleIJNS5_1CILi1EEES8_S8_EEENS6_IJNS7_ILi192EEENS7_ILi128EEENS7_ILi96EEEEEELi96ENS_12float_e4m3_tEfNS_4arch4Sm90ELb0ELb0ELb0ELb1ELb0ELb0ELb0ELb1ELb1ELb0ELb0ELb0EEENS1_21CollectiveEpilogueFwdINS6_IJSA_SC_SB_EEES9_NS_10bfloat16_tESG_Li384ELb1ELb0ELb0ELb1EEENS1_36VarlenDynamicPersistentTileSchedulerILi192ELi128ELi384ELi128ELb0ELb0ELb1ELb0ELb1ELb1EEEEEEEEEvNT_6ParamsE)
        /*00ec*/ 	.word	0x00000008


	//----- nvinfo : EIATTR_MIN_STACK_SIZE
	.align		4
.L_59:
        /*00f0*/ 	.byte	0x04, 0x12
        /*00f2*/ 	.short	(.L_61 - .L_60)
	.align		4
.L_60:
        /*00f4*/ 	.word	index@(_ZN7cutlass13device_kernelIN5flash11enable_sm90INS1_16FlashAttnFwdSm90INS1_25CollectiveMainloopFwdSm90ILi2EN4cute5tupleIJNS5_1CILi1EEES8_S8_EEENS6_IJNS7_ILi192EEENS7_ILi128EEENS7_ILi96EEEEEELi96ENS_12float_e4m3_tEfNS_4arch4Sm90ELb0ELb0ELb0ELb1ELb0ELb1ELb0ELb1ELb1ELb0ELb0ELb0EEENS1_21CollectiveEpilogueFwdINS6_IJSA_SC_SB_EEES9_NS_10bfloat16_tESG_Li384ELb1ELb0ELb0ELb1EEENS1_36VarlenDynamicPersistentTileSchedulerILi192ELi128ELi384ELi128ELb0ELb0ELb1ELb0ELb1ELb1EEEEEEEEEvNT_6ParamsE)
        /*00f8*/ 	.word	0x00000070


	//----- nvinfo : EIATTR_MIN_STACK_SIZE
	.align		4
.L_61:
        /*00fc*/ 	.byte	0x04, 0x12
        /*00fe*/ 	.short	(.L_63 - .L_62)
	.align		4
.L_62:
        /*0100*/ 	.word	index@(_ZN7cutlass13device_kernelIN5flash11enable_sm90INS1_16FlashAttnFwdSm90INS1_25CollectiveMainloopFwdSm90ILi2EN4cute5tupleIJNS5_1CILi1EEES8_S8_EEENS6_IJNS7_ILi192EEENS7_ILi128EEENS7_ILi96EEEEEELi96ENS_12float_e4m3_tEfNS_4arch4Sm90ELb0ELb1ELb0ELb0ELb0ELb0ELb0ELb1ELb1ELb0ELb0ELb0EEENS1_21CollectiveEpilogueFwdINS6_IJSA_SC_SB_EEES9_NS_10bfloat16_tESG_Li384ELb0ELb0ELb0ELb1EEENS1_30DynamicPersistentTileSchedulerILi384ELi128ELb0ELb0ELb1EEEEEEEEEvNT_6ParamsE)
        /*0104*/ 	.word	0x00000008


	//----- nvinfo : EIATTR_MIN_STACK_SIZE
	.align		4
.L_63:
        /*0108*/ 	.byte	0x04, 0x12
        /*010a*/ 	.short	(.L_65 - .L_64)
	.align		4
.L_64:
        /*010c*/ 	.word	index@(_ZN7cutlass13device_kernelIN5flash11enable_sm90INS1_16FlashAttnFwdSm90INS1_25CollectiveMainloopFwdSm90ILi2EN4cute5tupleIJNS5_1CILi1EEES8_S8_EEENS6_IJNS7_ILi192EEENS7_ILi128EEENS7_ILi96EEEEEELi96ENS_12float_e4m3_tEfNS_4arch4Sm90ELb0ELb1ELb0ELb1ELb0ELb0ELb0ELb1ELb1ELb0ELb0ELb0EEENS1_21CollectiveEpilogueFwdINS6_IJSA_SC_SB_EEES9_NS_10bfloat16_tESG_Li384ELb1ELb0ELb0ELb1EEENS1_36VarlenDynamicPersistentTileSchedulerILi192ELi128ELi384ELi128ELb0ELb0ELb1ELb1ELb0ELb1EEEEEEEEEvNT_6ParamsE)
        /*0110*/ 	.word	0x00000008


	//----- nvinfo : EIATTR_MIN_STACK_SIZE
	.align		4
.L_65:
        /*0114*/ 	.byte	0x04, 0x12
        /*0116*/ 	.short	(.L_67 - .L_66)
	.align		4
.L_66:
        /*0118*/ 	.word	index@(_ZN7cutlass13device_kernelIN5flash11enable_sm90INS1_16FlashAttnFwdSm90INS1_25CollectiveMainloopFwdSm90ILi2EN4cute5tupleIJNS5_1CILi1EEES8_S8_EEENS6_IJNS7_ILi192EEENS7_ILi128EEENS7_ILi96EEEEEELi96ENS_12float_e4m3_tEfNS_4arch4Sm90ELb0ELb1ELb0ELb1ELb0ELb1ELb0ELb1ELb1ELb0ELb0ELb0EEENS1_21CollectiveEpilogueFwdINS6_IJSA_SC_SB_EEES9_NS_10bfloat16_tESG_Li384ELb1ELb0ELb0ELb1EEENS1_36VarlenDynamicPersistentTileSchedulerILi192ELi128ELi384ELi128ELb0ELb0ELb1ELb1ELb0ELb1EEEEEEEEEvNT_6ParamsE)
        /*011c*/ 	.word	0x00000070


	//----- nvinfo : EIATTR_MIN_STACK_SIZE
	.align		4
.L_67:
        /*0120*/ 	.byte	0x04, 0x12
        /*0122*/ 	.short	(.L_69 - .L_68)
	.align		4
.L_68:
        /*0124*/ 	.word	index@(_ZN7cutlass13device_kernelIN5flash11enable_sm90INS1_16FlashAttnFwdSm90INS1_25CollectiveMainloopFwdSm90ILi2EN4cute5tupleIJNS5_1CILi1EEES8_S8_EEENS6_IJNS7_ILi192EEENS7_ILi128EEENS7_ILi96EEEEEELi96ENS_12float_e4m3_tEfNS_4arch4Sm90ELb1ELb0ELb0ELb0ELb0ELb0ELb0ELb1ELb1ELb0ELb0ELb0EEENS1_21CollectiveEpilogueFwdINS6_IJSA_SC_SB_EEES9_NS_10bfloat16_tESG_Li384ELb0ELb0ELb0ELb1EEENS1_30DynamicPersistentTileSchedulerILi384ELi128ELb0ELb0ELb1EEEEEEEEEvNT_6ParamsE)
        /*0128*/ 	.word	0x00000008


	//----- nvinfo : EIATTR_MIN_STACK_SIZE
	.align		4
.L_69:
        /*012c*/ 	.byte	0x04, 0x12
        /*012e*/ 	.short	(.L_71 - .L_70)
	.align		4
.L_70:
        /*0130*/ 	.word	index@(_ZN7cutlass13device_kernelIN5flash11enable_sm90INS1_16FlashAttnFwdSm90INS1_25CollectiveMainloopFwdSm90ILi2EN4cute5tupleIJNS5_1CILi1EEES8_S8_EEENS6_IJNS7_ILi192EEENS7_ILi128EEENS7_ILi96EEEEEELi96ENS_12float_e4m3_tEfNS_4arch4Sm90ELb1ELb0ELb0ELb1ELb0ELb0ELb0ELb1ELb1ELb0ELb0ELb0EEENS1_21CollectiveEpilogueFwdINS6_IJSA_SC_SB_EEES9_NS_10bfloat16_tESG_Li384ELb1ELb0ELb0ELb1EEENS1_36VarlenDynamicPersistentTileSchedulerILi192ELi128ELi384ELi128ELb0ELb0ELb1ELb1ELb1ELb1EEEEEEEEEvNT_6ParamsE)
        /*0134*/ 	.word	0x00000008


	//----- nvinfo : EIATTR_MIN_STACK_SIZE
	.align		4
.L_71:
        /*0138*/ 	.byte	0x04, 0x12
        /*013a*/ 	.short	(.L_73 - .L_72)
	.align		4
.L_72:
        /*013c*/ 	.word	index@(_ZN7cutlass13device_kernelIN5flash11enable_sm90INS1_16FlashAttnFwdSm90INS1_25CollectiveMainloopFwdSm90ILi2EN4cute5tupleIJNS5_1CILi1EEES8_S8_EEENS6_IJNS7_ILi192EEENS7_ILi128EEENS7_ILi96EEEEEELi96ENS_12float_e4m3_tEfNS_4arch4Sm90ELb1ELb0ELb0ELb1ELb0ELb1ELb0ELb1ELb1ELb0ELb0ELb0EEENS1_21CollectiveEpilogueFwdINS6_IJSA_SC_SB_EEES9_NS_10bfloat16_tESG_Li384ELb1ELb0ELb0ELb1EEENS1_36VarlenDynamicPersistentTileSchedulerILi192ELi128ELi384ELi128ELb0ELb0ELb1ELb1ELb1ELb1EEEEEEEEEvNT_6ParamsE)
        /*0140*/ 	.word	0x00000070
.L_73:


//--------------------- .nv.compat                --------------------------
	.section	.nv.compat,"",@"SHT_CUDA_COMPAT_INFO"
	.align	4
        /*0000*/ 	.byte	0x02, 0x09, 0x01, 0x00, 0x02, 0x02, 0x04, 0x00, 0x02, 0x05, 0x05, 0x00, 0x03, 0x07, 0x01, 0x01
        /*0010*/ 	.byte	0x02, 0x03, 0x01, 0x00, 0x02, 0x06, 0x01, 0x00, 0x04, 0x0b, 0x08, 0x00, 0x00, 0x00, 0x00, 0x00
        /*0020*/ 	.byte	0x00, 0x00, 0x00, 0x00


//--------------------- .nv.info._ZN7cutlass13device_kernelIN5flash11enable_sm90INS1_16FlashAttnFwdSm90INS1_25CollectiveMainloopFwdSm90ILi2EN4cute5tupleIJNS5_1CILi1EEES8_S8_EEENS6_IJNS7_ILi192EEENS7_ILi128EEENS7_ILi96EEEEEELi96ENS_12float_e4m3_tEfNS_4arch4Sm90ELb0ELb0ELb0ELb0ELb0ELb0ELb0ELb1ELb1ELb0ELb0ELb0EEENS1_21CollectiveEpilogueFwdINS6_IJSA_SC_SB_EEES9_NS_10bfloat16_tESG_Li384ELb0ELb0ELb0ELb1EEENS1_29StaticPersistentTileSchedulerILb0EEEEEEEEEvNT_6ParamsE --------------------------
	.section	.nv.info._ZN7cutlass13device_kernelIN5flash11enable_sm90INS1_16FlashAttnFwdSm90INS1_25CollectiveMainloopFwdSm90ILi2EN4cute5tupleIJNS5_1CILi1EEES8_S8_EEENS6_IJNS7_ILi192EEENS7_ILi128EEENS7_ILi96EEEEEELi96ENS_12float_e4m3_tEfNS_4arch4Sm90ELb0ELb0ELb0ELb0ELb0ELb0ELb0ELb1ELb1ELb0ELb0ELb0EEENS1_21CollectiveEpilogueFwdINS6_IJSA_SC_SB_EEES9_NS_10bfloat16_tESG_Li384ELb0ELb0ELb0ELb1EEENS1_29StaticPersistentTileSchedulerILb0EEEEEEEEEvNT_6ParamsE,"",@"SHT_CUDA_INFO"
	.sectionflags	@""
	.align	4


	//----- nvinfo : EIATTR_CUDA_API_VERSION
	.align		4
        /*0000*/ 	.byte	0x04, 0x37
        /*0002*/ 	.short	(.L_75 - .L_74)
.L_74:
        /*0004*/ 	.word	0x00000082


	//----- nvinfo : EIATTR_KPARAM_INFO
	.align		4
.L_75:
        /*0008*/ 	.byte	0x04, 0x17
        /*000a*/ 	.short	(.L_77 - .L_76)
.L_76:
        /*000c*/ 	.word	0x00000000
        /*0010*/ 	.short	0x0000
        /*0012*/ 	.short	0x0070
        /*0014*/ 	.byte	0x00, 0xf0, 0x01, 0x2e


	//----- nvinfo : EIATTR_SPARSE_MMA_MASK
	.align		4
.L_77:
        /*0018*/ 	.byte	0x03, 0x50
        /*001a*/ 	.short	0x0000


	//----- nvinfo : EIATTR_MAXREG_COUNT
	.align		4
        /*001c*/ 	.byte	0x03, 0x1b
        /*001e*/ 	.short	0x0080


	//----- nvinfo : EIATTR_NUM_BARRIERS
	.align		4
        /*0020*/ 	.byte	0x02, 0x4c
        /*0022*/ 	.byte	0x09
	.zero		1


	//----- nvinfo : EIATTR_EXTERNS
	.align		4
        /*0024*/ 	.byte	0x04, 0x0f
        /*0026*/ 	.short	(.L_79 - .L_78)


	//   ....[0]....
	.align		4
.L_78:
        /*0028*/ 	.word	index@(__assertfail)


	//----- nvinfo : EIATTR_MERCURY_ISA_VERSION
	.align		4
.L_79:
        /*002c*/ 	.byte	0x03, 0x5f
        /*002e*/ 	.short	0x0101


	//----- nvinfo : EIATTR_INT_WARP_WIDE_INSTR_OFFSETS
	.align		4
        /*0030*/ 	.byte	0x04, 0x31
        /*0032*/ 	.short	(.L_81 - .L_80)


	//   ....[0]....
.L_80:
        /*0034*/ 	.word	0x00000180


	//   ....[1]....
        /*0038*/ 	.word	0x000001b0


	//   ....[2]....
        /*003c*/ 	.word	0x000001c0


	//   ....[3]....
        /*0040*/ 	.word	0x00007380


	//----- nvinfo : EIATTR_COOP_GROUP_MASK_REGIDS
	.align		4
.L_81:
        /*0044*/ 	.byte	0x04, 0x29
        /*0046*/ 	.short	(.L_83 - .L_82)


	//   ....[0]....
.L_82:
        /*0048*/ 	.word	0xffffffff


	//   ....[1]....
        /*004c*/ 	.word	0xffffffff


	//   ....[2]....
        /*0050*/ 	.word	0xffffffff


	//   ....[3]....
        /*0054*/ 	.word	0xffffffff


	//   ....[4]....
        /*0058*/ 	.word	0xffffffff


	//   ....[5]....
        /*005c*/ 	.word	0xffffffff


	//   ....[6]....
        /*0060*/ 	.word	0xffffffff


	//   ....[7]....
        /*0064*/ 	.word	0xffffffff


	//   ....[8]....
        /*0068*/ 	.word	0xffffffff


	//   ....[9]....
        /*006c*/ 	.word	0xffffffff


	//   ....[10]....
        /*0070*/ 	.word	0xffffffff


	//   ....[11]....
        /*0074*/ 	.word	0xffffffff


	//   ....[12]....
        /*0078*/ 	.word	0xffffffff


	//   ....[13]....
        /*007c*/ 	.word	0xffffffff


	//   ....[14]....
        /*0080*/ 	.word	0xffffffff


	//   ....[15]....
        /*0084*/ 	.word	0xffffffff


	//   ....[16]....
        /*0088*/ 	.word	0xffffffff


	//   ....[17]....
        /*008c*/ 	.word	0xffffffff


	//   ....[18]....
        /*0090*/ 	.word	0xffffffff


	//   ....[19]....
        /*0094*/ 	.word	0xffffffff


	//   ....[20]....
        /*0098*/ 	.word	0xffffffff


	//   ....[21]....
        /*009c*/ 	.word	0xffffffff


	//   ....[22]....
        /*00a0*/ 	.word	0xffffffff


	//   ....[23]....
        /*00a4*/ 	.word	0xffffffff


	//   ....[24]....
        /*00a8*/ 	.word	0xffffffff


	//   ....[25]....
        /*00ac*/ 	.word	0xffffffff


	//   ....[26]....
        /*00b0*/ 	.word	0xffffffff


	//   ....[27]....
        /*00b4*/ 	.word	0xffffffff


	//   ....[28]....
        /*00b8*/ 	.word	0xffffffff


	//   ....[29]....
        /*00bc*/ 	.word	0xffffffff


	//   ....[30]....
        /*00c0*/ 	.word	0xffffffff


	//   ....[31]....
        /*00c4*/ 	.word	0xffffffff


	//   ....[32]....
        /*00c8*/ 	.word	0xffffffff


	//   ....[33]....
        /*00cc*/ 	.word	0xffffffff


	//   ....[34]....
        /*00d0*/ 	.word	0xffffffff


	//   ....[35]....
        /*00d4*/ 	.word	0xffffffff


	//   ....[36]....
        /*00d8*/ 	.word	0xffffffff


	//   ....[37]....
        /*00dc*/ 	.word	0xffffffff


	//   ....[38]....
        /*00e0*/ 	.word	0xffffffff


	//   ....[39]....
        /*00e4*/ 	.word	0xffffffff


	//   ....[40]....
        /*00e8*/ 	.word	0xffffffff


	//   ....[41]....
        /*00ec*/ 	.word	0xffffffff


	//   ....[42]....
        /*00f0*/ 	.word	0xffffffff


	//   ....[43]....
        /*00f4*/ 	.word	0xffffffff


	//   ....[44]....
        /*00f8*/ 	.word	0xffffffff


	//   ....[45]....
        /*00fc*/ 	.word	0xffffffff


	//   ....[46]....
        /*0100*/ 	.word	0xffffffff


	//   ....[47]....
        /*0104*/ 	.word	0x0500000f


	//----- nvinfo : EIATTR_COOP_GROUP_INSTR_OFFSETS
	.align		4
.L_83:
        /*0108*/ 	.byte	0x04, 0x28
        /*010a*/ 	.short	(.L_85 - .L_84)


	//   ....[0]....
.L_84:
        /*010c*/ 	.word	0x00000050


	//   ....[1]....
        /*0110*/ 	.word	0x00000190


	//   ....[2]....
        /*0114*/ 	.word	0x000001e0


	//   ....[3]....
        /*0118*/ 	.word	0x000003d0


	//   ....[4]....
        /*011c*/ 	.word	0x00000530


	//   ....[5]....
        /*0120*/ 	.word	0x00000650


	//   ....[6]....
        /*0124*/ 	.word	0x000007b0


	//   ....[7]....
        /*0128*/ 	.word	0x00000dd0


	//   ....[8]....
        /*012c*/ 	.word	0x00002240


	//   ....[9]....
        /*0130*/ 	.word	0x00002330


	//   ....[10]....
        /*0134*/ 	.word	0x00002880


	//   ....[11]....
        /*0138*/ 	.word	0x000028f0


	//   ....[12]....
        /*013c*/ 	.word	0x00003d20


	//   ....[13]....
        /*0140*/ 	.word	0x00003d50


	//   ....[14]....
        /*0144*/ 	.word	0x00003de0


	//   ....[15]....
        /*0148*/ 	.word	0x00003df0


	//   ....[16]....
        /*014c*/ 	.word	0x000054d0


	//   ....[17]....
        /*0150*/ 	.word	0x000054e0


	//   ....[18]....
        /*0154*/ 	.word	0x00005560


	//   ....[19]....
        /*0158*/ 	.word	0x00005570


	//   ....[20]....
        /*015c*/ 	.word	0x00006220


	//   ....[21]....
        /*0160*/ 	.word	0x00006230


	//   ....[22]....
        /*0164*/ 	.word	0x00006240


	//   ....[23]....
        /*0168*/ 	.word	0x00006250


	//   ....[24]....
        /*016c*/ 	.word	0x00006260


	//   ....[25]....
        /*0170*/ 	.word	0x00006270


	//   ....[26]....
        /*0174*/ 	.word	0x00006280


	//   ....[27]....
        /*0178*/ 	.word	0x00006290


	//   ....[28]....
        /*017c*/ 	.word	0x000062c0


	//   ....[29]....
        /*0180*/ 	.word	0x000062d0


	//   ....[30]....
        /*0184*/ 	.word	0x00006300


	//   ....[31]....
        /*0188*/ 	.word	0x00006310


	//   ....[32]....
        /*018c*/ 	.word	0x00006340


	//   ....[33]....
        /*0190*/ 	.word	0x00006350


	//   ....[34]....
        /*0194*/ 	.word	0x00006380


	//   ....[35]....
        /*0198*/ 	.word	0x00006390


	//   ....[36]....
        /*019c*/ 	.word	0x000063c0


	//   ....[37]....
        /*01a0*/ 	.word	0x000063d0


	//   ....[38]....
        /*01a4*/ 	.word	0x00006400


	//   ....[39]....
        /*01a8*/ 	.word	0x00006410


	//   ....[40]....
        /*01ac*/ 	.word	0x00006420


	//   ....[41]....
        /*01b0*/ 	.word	0x00006430


	//   ....[42]....
        /*01b4*/ 	.word	0x00006460


	//   ....[43]....
        /*01b8*/ 	.word	0x00006490


	//   ....[44]....
        /*01bc*/ 	.word	0x00006640


	//   ....[45]....
        /*01c0*/ 	.word	0x000074c0


	//   ....[46]....
        /*01c4*/ 	.word	0x00009240


	//   ....[47]....
        /*01c8*/ 	.word	0x00009730


	//----- nvinfo : EIATTR_REG_RECONFIG
	.align		4
.L_85:
        /*01cc*/ 	.byte	0x01, 0x54
	.zero		2


	//----- nvinfo : EIATTR_SYSCALL_OFFSETS
	.align		4
        /*01d0*/ 	.byte	0x04, 0x46
        /*01d2*/ 	.short	(.L_87 - .L_86)


	//   ....[0]....
.L_86:
        /*01d4*/ 	.word	0x00001450


	//   ....[1]....
        /*01d8*/ 	.word	0x00006e50


	//   ....[2]....
        /*01dc*/ 	.word	0x00006fa0


	//   ....[3]....
        /*01e0*/ 	.word	0x000070e0


	//   ....[4]....
        /*01e4*/ 	.word	0x00007200


	//----- nvinfo : EIATTR_MBARRIER_INSTR_OFFSETS
	.align		4
.L_87:
        /*01e8*/ 	.byte	0x04, 0x39
        /*01ea*/ 	.short	(.L_89 - .L_88)


	//   ....[0]....
.L_88:
        /*01ec*/ 	.word	0x00000280
        /*01f0*/ 	.word	0x000000ff
        /*01f4*/ 	.word	0x00019c00
        /*01f8*/ 	.short	0x0100
        /*01fa*/ 	.byte	0x06
	.zero		1


	//   ....[1]....
        /*01fc*/ 	.word	0x00000290
        /*0200*/ 	.word	0x000000ff
        /*0204*/ 	.word	0x00019c20
        /*0208*/ 	.short	0x0100
        /*020a*/ 	.byte	0x06
	.zero		1


	//   ....[2]....
        /*020c*/ 	.word	0x00000380
        /*0210*/ 	.word	0x000000ff
        /*0214*/ 	.word	0x00019c30
        /*0218*/ 	.short	0x0100
        /*021a*/ 	.byte	0x08
	.zero		1


	//   ....[3]....
        /*021c*/ 	.word	0x00000390
        /*0220*/ 	.word	0x000000ff
        /*0224*/ 	.word	0x00019c40
        /*0228*/ 	.short	0x0100
        /*022a*/ 	.byte	0x08
	.zero		1


	//   ....[4]....
        /*022c*/ 	.word	0x000003a0
        /*0230*/ 	.word	0x000000ff
        /*0234*/ 	.word	0x00019c38
        /*0238*/ 	.short	0x0100
        /*023a*/ 	.byte	0x08
	.zero		1


	//   ....[5]....
        /*023c*/ 	.word	0x000003b0
        /*0240*/ 	.word	0x000000ff
        /*0244*/ 	.word	0x00019c48
        /*0248*/ 	.short	0x0100
        /*024a*/ 	.byte	0x08
	.zero		1


	//   ....[6]....
        /*024c*/ 	.word	0x000004e0
        /*0250*/ 	.word	0x000000ff
        /*0254*/ 	.word	0x00019c50
        /*0258*/ 	.short	0x0100
        /*025a*/ 	.byte	0x08
	.zero		1


	//   ....[7]....
        /*025c*/ 	.word	0x000004f0
        /*0260*/ 	.word	0x000000ff
        /*0264*/ 	.word	0x00019c60
        /*0268*/ 	.short	0x0100
        /*026a*/ 	.byte	0x08
	.zero		1


	//   ....[8]....
        /*026c*/ 	.word	0x00000500
        /*0270*/ 	.word	0x000000ff
        /*0274*/ 	.word	0x00019c58
        /*0278*/ 	.short	0x0100
        /*027a*/ 	.byte	0x08
	.zero		1


	//   ....[9]....
        /*027c*/ 	.word	0x00000510
        /*0280*/ 	.word	0x000000ff
        /*0284*/ 	.word	0x00019c68
        /*0288*/ 	.short	0x0100
        /*028a*/ 	.byte	0x08
	.zero		1


	//   ....[10]....
        /*028c*/ 	.word	0x00000600
        /*0290*/ 	.word	0x000000ff
        /*0294*/ 	.word	0x00019c70
        /*0298*/ 	.short	0x0100
        /*029a*/ 	.byte	0x06
	.zero		1


	//   ....[11]....
        /*029c*/ 	.word	0x00000610
        /*02a0*/ 	.word	0x000000ff
        /*02a4*/ 	.word	0x00019c80
        /*02a8*/ 	.short	0x0100
        /*02aa*/ 	.byte	0x06
	.zero		1


	//   ....[12]....
        /*02ac*/ 	.word	0x00000620
        /*02b0*/ 	.word	0x000000ff
        /*02b4*/ 	.word	0x00019c78
        /*02b8*/ 	.short	0x0100
        /*02ba*/ 	.byte	0x06
	.zero		1


	//   ....[13]....
        /*02bc*/ 	.word	0x00000630
        /*02c0*/ 	.word	0x000000ff
        /*02c4*/ 	.word	0x00019c88
        /*02c8*/ 	.short	0x0100
        /*02ca*/ 	.byte	0x06
	.zero		1


	//   ....[14]....
        /*02cc*/ 	.word	0x00000760
        /*02d0*/ 	.word	0x000000ff
        /*02d4*/ 	.word	0x00019c90
        /*02d8*/ 	.short	0x0100
        /*02da*/ 	.byte	0x08
	.zero		1


	//   ....[15]....
        /*02dc*/ 	.word	0x00000770
        /*02e0*/ 	.word	0x000000ff
        /*02e4*/ 	.word	0x00019ca0
        /*02e8*/ 	.short	0x0100
        /*02ea*/ 	.byte	0x08
	.zero		1


	//   ....[16]....
        /*02ec*/ 	.word	0x00000780
        /*02f0*/ 	.word	0x000000ff
        /*02f4*/ 	.word	0x00019c98
        /*02f8*/ 	.short	0x0100
        /*02fa*/ 	.byte	0x08
	.zero		1


	//   ....[17]....
        /*02fc*/ 	.word	0x00000790
        /*0300*/ 	.word	0x000000ff
        /*0304*/ 	.word	0x00019ca8
        /*0308*/ 	.short	0x0100
        /*030a*/ 	.byte	0x08
	.zero		1


	//   ....[18]....
        /*030c*/ 	.word	0x000008c0
        /*0310*/ 	.word	0x000000ff
        /*0314*/ 	.word	0x00019cb0
        /*0318*/ 	.short	0x0100
        /*031a*/ 	.byte	0x08
	.zero		1


	//   ....[19]....
        /*031c*/ 	.word	0x000008d0
        /*0320*/ 	.word	0x000000ff
        /*0324*/ 	.word	0x00019cc0
        /*0328*/ 	.short	0x0100
        /*032a*/ 	.byte	0x08
	.zero		1


	//   ....[20]....
        /*032c*/ 	.word	0x000008e0
        /*0330*/ 	.word	0x000000ff
        /*0334*/ 	.word	0x00019cb8
        /*0338*/ 	.short	0x0100
        /*033a*/ 	.byte	0x08
	.zero		1


	//   ....[21]....
        /*033c*/ 	.word	0x000008f0
        /*0340*/ 	.word	0x000000ff
        /*0344*/ 	.word	0x00019cc8
        /*0348*/ 	.short	0x0100
        /*034a*/ 	.byte	0x08
	.zero		1


	//   ....[22]....
        /*034c*/ 	.word	0x000014b0
        /*0350*/ 	.word	0x000000ff
        /*0354*/ 	.word	0x00019c00
        /*0358*/ 	.short	0x010a
        /*035a*/ 	.byte	0x30
	.zero		1


	//   ....[23]....
        /*035c*/ 	.word	0x00001530
        /*0360*/ 	.word	0x00000003
        /*0364*/ 	.word	0x00019c30
        /*0368*/ 	.short	0x010a
        /*036a*/ 	.byte	0x3f
	.zero		1


	//   ....[24]....
        /*036c*/ 	.word	0x000015b0
        /*0370*/ 	.word	0x00000003
        /*0374*/ 	.word	0x00019c30
        /*0378*/ 	.short	0x010a
        /*037a*/ 	.byte	0x3f
	.zero		1


	//   ....[25]....
        /*037c*/ 	.word	0x00002d30
        /*0380*/ 	.word	0x0000002c
        /*0384*/ 	.word	0x00000000
        /*0388*/ 	.short	0x0101
        /*038a*/ 	.byte	0x3f
	.zero		1


	//   ....[26]....
        /*038c*/ 	.word	0x000036e0
        /*0390*/ 	.word	0x000000ff
        /*0394*/ 	.word	0x00019c30
        /*0398*/ 	.short	0x010a
        /*039a*/ 	.byte	0x13
	.zero		1


	//   ....[27]....
        /*039c*/ 	.word	0x00003720
        /*03a0*/ 	.word	0x000000ff
        /*03a4*/ 	.word	0x00019c30
        /*03a8*/ 	.short	0x010a
        /*03aa*/ 	.byte	0x13
	.zero		1


	//   ....[28]....
        /*03ac*/ 	.word	0x00003880
        /*03b0*/ 	.word	0x000000ff
        /*03b4*/ 	.word	0x00019c50
        /*03b8*/ 	.short	0x010a
        /*03ba*/ 	.byte	0x0b
	.zero		1


	//   ....[29]....
        /*03bc*/ 	.word	0x00003cb0
        /*03c0*/ 	.word	0x000000ff
        /*03c4*/ 	.word	0x00019c50
        /*03c8*/ 	.short	0x010a
        /*03ca*/ 	.byte	0x0b
	.zero		1


	//   ....[30]....
        /*03cc*/ 	.word	0x00004a50
        /*03d0*/ 	.word	0x00000005
        /*03d4*/ 	.word	0x00000000
        /*03d8*/ 	.short	0x0101
        /*03da*/ 	.byte	0x3f
	.zero		1


	//   ....[31]....
        /*03dc*/ 	.word	0x00004ce0
        /*03e0*/ 	.word	0x000000ff
        /*03e4*/ 	.word	0x00000000
        /*03e8*/ 	.short	0x0101
        /*03ea*/ 	.byte	0x06
	.zero		1


	//   ....[32]....
        /*03ec*/ 	.word	0x00005210
        /*03f0*/ 	.word	0x000000ff
        /*03f4*/ 	.word	0x00019c50
        /*03f8*/ 	.short	0x010a
        /*03fa*/ 	.byte	0x05
	.zero		1


	//   ....[33]....
        /*03fc*/ 	.word	0x00005250
        /*0400*/ 	.word	0x000000ff
        /*0404*/ 	.word	0x00019c50
        /*0408*/ 	.short	0x010a
        /*040a*/ 	.byte	0x05
	.zero		1


	//   ....[34]....
        /*040c*/ 	.word	0x00005dc0
        /*0410*/ 	.word	0x000000ff
        /*0414*/ 	.word	0x00000000
        /*0418*/ 	.short	0x0101
        /*041a*/ 	.byte	0x05
	.zero		1


	//   ....[35]....
        /*041c*/ 	.word	0x00006810
        /*0420*/ 	.word	0x000000ff
        /*0424*/ 	.word	0x00000000
        /*0428*/ 	.short	0x0101
        /*042a*/ 	.byte	0x05
	.zero		1


	//   ....[36]....
        /*042c*/ 	.word	0x000076e0
        /*0430*/ 	.word	0x00000007
        /*0434*/ 	.word	0x00019c80
        /*0438*/ 	.short	0x010a
        /*043a*/ 	.byte	0x3f
	.zero		1


	//   ....[37]....
        /*043c*/ 	.word	0x00007900
        /*0440*/ 	.word	0x00000007
        /*0444*/ 	.word	0x00019c40
        /*0448*/ 	.short	0x010a
        /*044a*/ 	.byte	0x3f
	.zero		1


	//   ....[38]....
        /*044c*/ 	.word	0x00007d20
        /*0450*/ 	.word	0x000000ff
        /*0454*/ 	.word	0x00019c20
        /*0458*/ 	.short	0x010a
        /*045a*/ 	.byte	0x28
	.zero		1


	//   ....[39]....
        /*045c*/ 	.word	0x00007f90
        /*0460*/ 	.word	0x00000008
        /*0464*/ 	.word	0x00019c80
        /*0468*/ 	.short	0x010a
        /*046a*/ 	.byte	0x3f
	.zero		1


	//   ....[40]....
        /*046c*/ 	.word	0x000083c0
        /*0470*/ 	.word	0x00000008
        /*0474*/ 	.word	0x00019c40
        /*0478*/ 	.short	0x010a
        /*047a*/ 	.byte	0x3f
	.zero		1


	//   ....[41]....
        /*047c*/ 	.word	0x00008850
        /*0480*/ 	.word	0x0000000d
        /*0484*/ 	.word	0x00019c70
        /*0488*/ 	.short	0x010a
        /*048a*/ 	.byte	0x3f
	.zero		1


	//   ....[42]....
        /*048c*/ 	.word	0x000088c0
        /*0490*/ 	.word	0x0000000d
        /*0494*/ 	.word	0x00019c60
        /*0498*/ 	.short	0x010a
        /*049a*/ 	.byte	0x3f
	.zero		1


	//   ....[43]....
        /*049c*/ 	.word	0x00008bf0
        /*04a0*/ 	.word	0x0000000d
        /*04a4*/ 	.word	0x00019c50
        /*04a8*/ 	.short	0x0101
        /*04aa*/ 	.byte	0x3f
	.zero		1


	//   ....[44]....
        /*04ac*/ 	.word	0x00008c70
        /*04b0*/ 	.word	0x00000004
        /*04b4*/ 	.word	0x00000000
        /*04b8*/ 	.short	0x0101
        /*04ba*/ 	.byte	0x3f
	.zero		1


	//   ....[45]....
        /*04bc*/ 	.word	0x00008d30
        /*04c0*/ 	.word	0x00000000
        /*04c4*/ 	.word	0x00019c70
        /*04c8*/ 	.short	0x010a
        /*04ca*/ 	.byte	0x3f
	.zero		1


	//   ....[46]....
        /*04cc*/ 	.word	0x00008da0
        /*04d0*/ 	.word	0x00000000
        /*04d4*/ 	.word	0x00019c60
        /*04d8*/ 	.short	0x010a
        /*04da*/ 	.byte	0x3f
	.zero		1


	//   ....[47]....
        /*04dc*/ 	.word	0x00009130
        /*04e0*/ 	.word	0x00000000
        /*04e4*/ 	.word	0x00019c50
        /*04e8*/ 	.short	0x0101
        /*04ea*/ 	.byte	0x3f
	.zero		1


	//   ....[48]....
        /*04ec*/ 	.word	0x00009180
        /*04f0*/ 	.word	0x00000003
        /*04f4*/ 	.word	0x00000000
        /*04f8*/ 	.short	0x0101
        /*04fa*/ 	.byte	0x3f
	.zero		1


	//   ....[49]....
        /*04fc*/ 	.word	0x00009220
        /*0500*/ 	.word	0x00000006
        /*0504*/ 	.word	0x00019c20
        /*0508*/ 	.short	0x010a
        /*050a*/ 	.byte	0x3f
	.zero		1


	//   ....[50]....
        /*050c*/ 	.word	0x00009340
        /*0510*/ 	.word	0x00000005
        /*0514*/ 	.word	0x00000000
        /*0518*/ 	.short	0x010a
        /*051a*/ 	.byte	0x3f
	.zero		1


	//   ....[51]....
        /*051c*/ 	.word	0x000093b0
        /*0520*/ 	.word	0x00000009
        /*0524*/ 	.word	0x00000000
        /*0528*/ 	.short	0x010a
        /*052a*/ 	.byte	0x3f
	.zero		1


	//   ....[52]....
        /*052c*/ 	.word	0x00009400
        /*0530*/ 	.word	0x00000013
        /*0534*/ 	.word	0x00019c60
        /*0538*/ 	.short	0x010a
        /*053a*/ 	.byte	0x3f
	.zero		1


	//   ....[53]....
        /*053c*/ 	.word	0x00009450
        /*0540*/ 	.word	0x00000007
        /*0544*/ 	.word	0x00019c60
        /*0548*/ 	.short	0x010a
        /*054a*/ 	.byte	0x3f
	.zero		1


	//   ....[54]....
        /*054c*/ 	.word	0x00009490
        /*0550*/ 	.word	0x00000013
        /*0554*/ 	.word	0x00019c80
        /*0558*/ 	.short	0x010a
        /*055a*/ 	.byte	0x3f
	.zero		1


	//   ....[55]....
        /*055c*/ 	.word	0x000094b0
        /*0560*/ 	.word	0x00000007
        /*0564*/ 	.word	0x00019c80
        /*0568*/ 	.short	0x010a
        /*056a*/ 	.byte	0x3f
	.zero		1


	//   ....[56]....
        /*056c*/ 	.word	0x00009520
        /*0570*/ 	.word	0x00000003
        /*0574*/ 	.word	0x00019c00
        /*0578*/ 	.short	0x010a
        /*057a*/ 	.byte	0x3f
	.zero		1


	//   ....[57]....
        /*057c*/ 	.word	0x00009570
        /*0580*/ 	.word	0x00000003
        /*0584*/ 	.word	0x00019c30
        /*0588*/ 	.short	0x010a
        /*058a*/ 	.byte	0x3f
	.zero		1


	//   ....[58]....
        /*058c*/ 	.word	0x000095d0
        /*0590*/ 	.word	0x00000007
        /*0594*/ 	.word	0x00019c30
        /*0598*/ 	.short	0x010a
        /*059a*/ 	.byte	0x3f
	.zero		1


	//   ....[59]....
        /*059c*/ 	.word	0x00009630
        /*05a0*/ 	.word	0x00000007
        /*05a4*/ 	.word	0x00019c50
        /*05a8*/ 	.short	0x010a
        /*05aa*/ 	.byte	0x3f
	.zero		1


	//   ....[60]....
        /*05ac*/ 	.word	0x00009690
        /*05b0*/ 	.word	0x00000004
        /*05b4*/ 	.word	0x00019c50
        /*05b8*/ 	.short	0x010a
        /*05ba*/ 	.byte	0x3f
	.zero		1


	//   ....[61]....
        /*05bc*/ 	.word	0x000097e0
        /*05c0*/ 	.word	0x00000007
        /*05c4*/ 	.word	0x00019c80
        /*05c8*/ 	.short	0x010a
        /*05ca*/ 	.byte	0x3f
	.zero		1


	//   ....[62]....
        /*05cc*/ 	.word	0x00009830
        /*05d0*/ 	.word	0x00000007
        /*05d4*/ 	.word	0x00019c40
        /*05d8*/ 	.short	0x010a
        /*05da*/ 	.byte	0x3f
	.zero		1


	//   ....[63]....
        /*05dc*/ 	.word	0x00009890
        /*05e0*/ 	.word	0x00000005
        /*05e4*/ 	.word	0x00019c20
        /*05e8*/ 	.short	0x010a
        /*05ea*/ 	.byte	0x3f
	.zero		1


	//   ....[64]....
        /*05ec*/ 	.word	0x000098e0
        /*05f0*/ 	.word	0x00000008
        /*05f4*/ 	.word	0x00019c80
        /*05f8*/ 	.short	0x010a
        /*05fa*/ 	.byte	0x3f
	.zero		1


	//   ....[65]....
        /*05fc*/ 	.word	0x00009930
        /*0600*/ 	.word	0x00000008
        /*0604*/ 	.word	0x00019c40
        /*0608*/ 	.short	0x010a
        /*060a*/ 	.byte	0x3f
	.zero		1


	//   ....[66]....
        /*060c*/ 	.word	0x00009980
        /*0610*/ 	.word	0x0000000d
        /*0614*/ 	.word	0x00019c70
        /*0618*/ 	.short	0x010a
        /*061a*/ 	.byte	0x3f
	.zero		1


	//   ....[67]....
        /*061c*/ 	.word	0x000099d0
        /*0620*/ 	.word	0x0000000d
        /*0624*/ 	.word	0x00019c60
        /*0628*/ 	.short	0x010a
        /*062a*/ 	.byte	0x3f
	.zero		1


	//   ....[68]....
        /*062c*/ 	.word	0x00009a20
        /*0630*/ 	.word	0x00000000
        /*0634*/ 	.word	0x00019c70
        /*0638*/ 	.short	0x010a
        /*063a*/ 	.byte	0x3f
	.zero		1


	//   ....[69]....
        /*063c*/ 	.word	0x00009a70
        /*0640*/ 	.word	0x00000000
        /*0644*/ 	.word	0x00019c60
        /*0648*/ 	.short	0x010a
        /*064a*/ 	.byte	0x3f
	.zero		1


	//   ....[70]....
        /*064c*/ 	.word	0x00009ac0
        /*0650*/ 	.word	0x00000006
        /*0654*/ 	.word	0x00019c20
        /*0658*/ 	.short	0x010a
        /*065a*/ 	.byte	0x3f
	.zero		1


	//   ....[71]....
        /*065c*/ 	.word	0x00009b10
        /*0660*/ 	.word	0x00000005
        /*0664*/ 	.word	0x00000000
        /*0668*/ 	.short	0x010a
        /*066a*/ 	.byte	0x3f
	.zero		1


	//   ....[72]....
        /*066c*/ 	.word	0x00009b60
        /*0670*/ 	.word	0x00000009
        /*0674*/ 	.word	0x00000000
        /*0678*/ 	.short	0x010a
        /*067a*/ 	.byte	0x3f
	.zero		1


	//   ....[73]....
        /*067c*/ 	.word	0x00009bb0
        /*0680*/ 	.word	0x00000013
        /*0684*/ 	.word	0x00019c60
        /*0688*/ 	.short	0x010a
        /*068a*/ 	.byte	0x3f
	.zero		1


	//   ....[74]....
        /*068c*/ 	.word	0x00009c00
        /*0690*/ 	.word	0x00000007
        /*0694*/ 	.word	0x00019c60
        /*0698*/ 	.short	0x010a
        /*069a*/ 	.byte	0x3f
	.zero		1


	//   ....[75]....
        /*069c*/ 	.word	0x00009c50
        /*06a0*/ 	.word	0x00000013
        /*06a4*/ 	.word	0x00019c80
        /*06a8*/ 	.short	0x010a
        /*06aa*/ 	.byte	0x3f
	.zero		1


	//----- nvinfo : EIATTR_NUM_MBARRIERS
	.align		4
.L_89:
        /*06ac*/ 	.byte	0x03, 0x38
        /*06ae*/ 	.short	0x0016


	//----- nvinfo : EIATTR_EXIT_INSTR_OFFSETS
	.align		4
        /*06b0*/ 	.byte	0x04, 0x1c
        /*06b2*/ 	.short	(.L_91 - .L_90)


	//   ....[0]....
.L_90:
        /*06b4*/ 	.word	0x00000a10


	//   ....[1]....
        /*06b8*/ 	.word	0x000068c0


	//   ....[2]....
        /*06bc*/ 	.word	0x00009260


	//   ....[3]....
        /*06c0*/ 	.word	0x00009500


	//----- nvinfo : EIATTR_MAX_THREADS
	.align		4
.L_91:
        /*06c4*/ 	.byte	0x04, 0x05
        /*06c6*/ 	.short	(.L_93 - .L_92)
.L_92:
        /*06c8*/ 	.word	0x00000200
        /*06cc*/ 	.word	0x00000001
        /*06d0*/ 	.word	0x00000001


	//----- nvinfo : EIATTR_CRS_STACK_SIZE
	.align		4
.L_93:
        /*06d4*/ 	.byte	0x04, 0x1e
        /*06d6*/ 	.short	(.L_95 - .L_94)
.L_94:
        /*06d8*/ 	.word	0x00000000


	//----- nvinfo : EIATTR_CBANK_PARAM_SIZE
	.align		4
.L_95:
        /*06dc*/ 	.byte	0x03, 0x19
        /*06de*/ 	.short	0x0bf0


	//----- nvinfo : EIATTR_PARAM_CBANK
	.align		4
        /*06e0*/ 	.byte	0x04, 0x0a
        /*06e2*/ 	.short	(.L_97 - .L_96)
	.align		4
.L_96:
        /*06e4*/ 	.word	index@(.nv.constant0._ZN7cutlass13device_kernelIN5flash11enable_sm90INS1_16FlashAttnFwdSm90INS1_25CollectiveMainloopFwdSm90ILi2EN4cute5tupleIJNS5_1CILi1EEES8_S8_EEENS6_IJNS7_ILi192EEENS7_ILi128EEENS7_ILi96EEEEEELi96ENS_12float_e4m3_tEfNS_4arch4Sm90ELb0ELb0ELb0ELb0ELb0ELb0ELb0ELb1ELb1ELb0ELb0ELb0EEENS1_21CollectiveEpilogueFwdINS6_IJSA_SC_SB_EEES9_NS_10bfloat16_tESG_Li384ELb0ELb0ELb0ELb1EEENS1_29StaticPersistentTileSchedulerILb0EEEEEEEEEvNT_6ParamsE)
        /*06e8*/ 	.short	0x0210
        /*06ea*/ 	.short	0x0bf0


	//----- nvinfo : EIATTR_SW_WAR
	.align		4
.L_97:
        /*06ec*/ 	.byte	0x04, 0x36
        /*06ee*/ 	.short	(.L_99 - .L_98)
.L_98:
        /*06f0*/ 	.word	0x00000008
.L_99:


//--------------------- .nv.info._ZN7cutlass13device_kernelIN5flash11enable_sm90INS1_16FlashAttnFwdSm90INS1_25CollectiveMainloopFwdSm90ILi2EN4cute5tupleIJNS5_1CILi1EEES8_S8_EEENS6_IJNS7_ILi192EEENS7_ILi128EEENS7_ILi96EEEEEELi96ENS_12float_e4m3_tEfNS_4arch4Sm90ELb0ELb0ELb0ELb1ELb0ELb0ELb0ELb1ELb1ELb0ELb0ELb0EEENS1_21CollectiveEpilogueFwdINS6_IJSA_SC_SB_EEES9_NS_10bfloat16_tESG_Li384ELb1ELb0ELb0ELb1EEENS1_36VarlenDynamicPersistentTileSchedulerILi192ELi128ELi384ELi128ELb0ELb0ELb1ELb0ELb1ELb1EEEEEEEEEvNT_6ParamsE --------------------------
	.section	.nv.info._ZN7cutlass13device_kernelIN5flash11enable_sm90INS1_16FlashAttnFwdSm90INS1_25CollectiveMainloopFwdSm90ILi2EN4cute5tupleIJNS5_1CILi1EEES8_S8_EEENS6_IJNS7_ILi192EEENS7_ILi128EEENS7_ILi96EEEEEELi96ENS_12float_e4m3_tEfNS_4arch4Sm90ELb0ELb0ELb0ELb1ELb0ELb0ELb0ELb1ELb1ELb0ELb0ELb0EEENS1_21CollectiveEpilogueFwdINS6_IJSA_SC_SB_EEES9_NS_10bfloat16_tESG_Li384ELb1ELb0ELb0ELb1EEENS1_36VarlenDynamicPersistentTileSchedulerILi192ELi128ELi384ELi128ELb0ELb0ELb1ELb0ELb1ELb1EEEEEEEEEvNT_6ParamsE,"",@"SHT_CUDA_INFO"
	.sectionflags	@""
	.align	4


	//----- nvinfo : EIATTR_CUDA_API_VERSION
	.align		4
        /*0000*/ 	.byte	0x04, 0x37
        /*0002*/ 	.short	(.L_101 - .L_100)
.L_100:
        /*0004*/ 	.word	0x00000082


	//----- nvinfo : EIATTR_KPARAM_INFO
	.align		4
.L_101:
        /*0008*/ 	.byte	0x04, 0x17
        /*000a*/ 	.short	(.L_103 - .L_102)
.L_102:
        /*000c*/ 	.word	0x00000000
        /*0010*/ 	.short	0x0000
        /*0012*/ 	.short	0x0070
        /*0014*/ 	.byte	0x00, 0xf0, 0x01, 0x28


	//----- nvinfo : EIATTR_SPARSE_MMA_MASK
	.align		4
.L_103:
        /*0018*/ 	.byte	0x03, 0x50
        /*001a*/ 	.short	0x0000


	//----- nvinfo : EIATTR_MAXREG_COUNT
	.align		4
        /*001c*/ 	.byte	0x03, 0x1b
        /*001e*/ 	.short	0x0080


	//----- nvinfo : EIATTR_NUM_BARRIERS
	.align		4
        /*0020*/ 	.byte	0x02, 0x4c
        /*0022*/ 	.byte	0x09
	.zero		1


	//----- nvinfo : EIATTR_EXTERNS
	.align		4
        /*0024*/ 	.byte	0x04, 0x0f
        /*0026*/ 	.short	(.L_105 - .L_104)


	//   ....[0]....
	.align		4
.L_104:
        /*0028*/ 	.word	index@(__assertfail)


	//----- nvinfo : EIATTR_ANNOTATIONS
	.align		4
.L_105:
        /*002c*/ 	.byte	0x04, 0x55
        /*002e*/ 	.short	(.L_107 - .L_106)


	//   ....[0]....
.L_106:
        /*0030*/ 	.word	0x00000001
        /*0034*/ 	.byte	0xc0, 0x19, 0x00, 0x00, 0x01, 0x00, 0x00, 0x00, 0x20, 0x1a, 0x00, 0x00, 0x01, 0x00, 0x00, 0x00
        /*0044*/ 	.byte	0x50, 0x7e, 0x00, 0x00, 0x01, 0x00, 0x00, 0x00, 0xc0, 0x7e, 0x00, 0x00, 0x01, 0x00, 0x00, 0x00
        /*0054*/ 	.byte	0x50, 0x91, 0x00, 0x00, 0x01, 0x00, 0x00, 0x00, 0xb0, 0x91, 0x00, 0x00, 0x01, 0x00, 0x00, 0x00
        /*0064*/ 	.byte	0x30, 0xb7, 0x00, 0x00


	//----- nvinfo : EIATTR_MERCURY_ISA_VERSION
	.align		4
.L_107:
        /*0068*/ 	.byte	0x03, 0x5f
        /*006a*/ 	.short	0x0101


	//----- nvinfo : EIATTR_UNUSED_LOAD_BYTE_OFFSET
	.align		4
        /*006c*/ 	.byte	0x04, 0x44
        /*006e*/ 	.short	(.L_109 - .L_108)


	//   ....[0]....
.L_108:
        /*0070*/ 	.word	0x00000a30
        /*0074*/ 	.word	0x0000fff0


	//   ....[1]....
        /*0078*/ 	.word	0x00006150
        /*007c*/ 	.word	0x0000fff0


	//----- nvinfo : EIATTR_INT_WARP_WIDE_INSTR_OFFSETS
	.align		4
.L_109:
        /*0080*/ 	.byte	0x04, 0x31
        /*0082*/ 	.short	(.L_111 - .L_110)


	//   ....[0]....
.L_110:
        /*0084*/ 	.word	0x00000160


	//   ....[1]....
        /*0088*/ 	.word	0x000001a0


	//   ....[2]....
        /*008c*/ 	.word	0x00000210


	//   ....[3]....
        /*0090*/ 	.word	0x000043f0


	//   ....[4]....
        /*0094*/ 	.word	0x00008f20


	//   ....[5]....
        /*0098*/ 	.word	0x00008fb0


	//   ....[6]....
        /*009c*/ 	.word	0x000096a0


	//   ....[7]....
        /*00a0*/ 	.word	0x0000b180


	//   ....[8]....
        /*00a4*/ 	.word	0x0000b210


	//----- nvinfo : EIATTR_COOP_GROUP_MASK_REGIDS
	.align		4
.L_111:
        /*00a8*/ 	.byte	0x04, 0x29
        /*00aa*/ 	.short	(.L_113 - .L_112)


	//   ....[0]....
.L_112:
        /*00ac*/ 	.word	0xffffffff


	//   ....[1]....
        /*00b0*/ 	.word	0xffffffff


	//   ....[2]....
        /*00b4*/ 	.word	0xffffffff


	//   ....[3]....
        /*00b8*/ 	.word	0xffffffff


	//   ....[4]....
        /*00bc*/ 	.word	0xffffffff


	//   ....[5]....
        /*00c0*/ 	.word	0xffffffff


	//   ....[6]....
        /*00c4*/ 	.word	0xffffffff


	//   ....[7]....
        /*00c8*/ 	.word	0xffffffff


	//   ....[8]....
        /*00cc*/ 	.word	0xffffffff


	//   ....[9]....
        /*00d0*/ 	.word	0xffffffff


	//   ....[10]....
        /*00d4*/ 	.word	0xffffffff


	//   ....[11]....
        /*00d8*/ 	.word	0xffffffff


	//   ....[12]....
        /*00dc*/ 	.word	0xffffffff


	//   ....[13]....
        /*00e0*/ 	.word	0xffffffff


	//   ....[14]....
        /*00e4*/ 	.word	0xffffffff


	//   ....[15]....
        /*00e8*/ 	.word	0xffffffff


	//   ....[16]....
        /*00ec*/ 	.word	0xffffffff


	//   ....[17]....
        /*00f0*/ 	.word	0xffffffff


	//   ....[18]....
        /*00f4*/ 	.word	0xffffffff


	//   ....[19]....
        /*00f8*/ 	.word	0xffffffff


	//   ....[20]....
        /*00fc*/ 	.word	0xffffffff


	//   ....[21]....
        /*0100*/ 	.word	0xffffffff


	//   ....[22]....
        /*0104*/ 	.word	0xffffffff


	//   ....[23]....
        /*0108*/ 	.word	0xffffffff


	//   ....[24]....
        /*010c*/ 	.word	0xffffffff


	//   ....[25]....
        /*0110*/ 	.word	0xffffffff


	//   ....[26]....
        /*0114*/ 	.word	0xffffffff


	//   ....[27]....
        /*0118*/ 	.word	0xffffffff


	//   ....[28]....
        /*011c*/ 	.word	0xffffffff


	//   ....[29]....
        /*0120*/ 	.word	0xffffffff


	//   ....[30]....
        /*0124*/ 	.word	0xffffffff


	//   ....[31]....
        /*0128*/ 	.word	0xffffffff


	//   ....[32]....
        /*012c*/ 	.word	0xffffffff


	//   ....[33]....
        /*0130*/ 	.word	0xffffffff


	//   ....[34]....
        /*0134*/ 	.word	0xffffffff


	//   ....[35]....
        /*0138*/ 	.word	0xffffffff


	//   ....[36]....
        /*013c*/ 	.word	0xffffffff


	//   ....[37]....
        /*0140*/ 	.word	0xffffffff


	//   ....[38]....
        /*0144*/ 	.word	0xffffffff


	//   ....[39]....
        /*0148*/ 	.word	0xffffffff


	//   ....[40]....
        /*014c*/ 	.word	0xffffffff


	//   ....[41]....
        /*0150*/ 	.word	0xffffffff


	//   ....[42]....
        /*0154*/ 	.word	0xffffffff


	//   ....[43]....
        /*0158*/ 	.word	0xffffffff


	//   ....[44]....
        /*015c*/ 	.word	0xffffffff


	//   ....[45]....
        /*0160*/ 	.word	0xffffffff


	//   ....[46]....
        /*0164*/ 	.word	0xffffffff


	//   ....[47]....
        /*0168*/ 	.word	0xffffffff


	//   ....[48]....
        /*016c*/ 	.word	0xffffffff


	//   ....[49]....
        /*0170*/ 	.word	0xffffffff


	//   ....[50]....
        /*0174*/ 	.word	0xffffffff


	//   ....[51]....
        /*0178*/ 	.word	0xffffffff


	//   ....[52]....
        /*017c*/ 	.word	0xffffffff


	//   ....[53]....
        /*0180*/ 	.word	0xffffffff


	//   ....[54]....
        /*0184*/ 	.word	0xffffffff


	//   ....[55]....
        /*0188*/ 	.word	0xffffffff


	//   ....[56]....
        /*018c*/ 	.word	0xffffffff


	//   ....[57]....
        /*0190*/ 	.word	0xffffffff


	//   ....[58]....
        /*0194*/ 	.word	0xffffffff


	//   ....[59]....
        /*0198*/ 	.word	0xffffffff


	//   ....[60]....
        /*019c*/ 	.word	0xffffffff


	//   ....[61]....
        /*01a0*/ 	.word	0xffffffff


	//   ....[62]....
        /*01a4*/ 	.word	0xffffffff


	//   ....[63]....
        /*01a8*/ 	.word	0xffffffff


	//   ....[64]....
        /*01ac*/ 	.word	0xffffffff


	//   ....[65]....
        /*01b0*/ 	.word	0xffffffff


	//   ....[66]....
        /*01b4*/ 	.word	0xffffffff


	//   ....[67]....
        /*01b8*/ 	.word	0xffffffff


	//   ....[68]....
        /*01bc*/ 	.word	0xffffffff


	//   ....[69]....
        /*01c0*/ 	.word	0xffffffff


	//   ....[70]....
        /*01c4*/ 	.word	0xffffffff


	//   ....[71]....
        /*01c8*/ 	.word	0xffffffff


	//   ....[72]....
        /*01cc*/ 	.word	0xffffffff


	//   ....[73]....
        /*01d0*/ 	.word	0xffffffff


	//   ....[74]....
        /*01d4*/ 	.word	0xffffffff


	//   ....[75]....
        /*01d8*/ 	.word	0xffffffff


	//   ....[76]....
        /*01dc*/ 	.word	0xffffffff


	//   ....[77]....
        /*01e0*/ 	.word	0xffffffff


	//   ....[78]....
        /*01e4*/ 	.word	0xffffffff


	//   ....[79]....
        /*01e8*/ 	.word	0x0500000f


	//   ....[80]....
        /*01ec*/ 	.word	0x0500000f


	//----- nvinfo : EIATTR_COOP_GROUP_INSTR_OFFSETS
	.align		4
.L_113:
        /*01f0*/ 	.byte	0x04, 0x28
        /*01f2*/ 	.short	(.L_115 - .L_114)


	//   ....[0]....
.L_114:
        /*01f4*/ 	.word	0x00000060


	//   ....[1]....
        /*01f8*/ 	.word	0x00000170


	//   ....[2]....
        /*01fc*/ 	.word	0x000001c0


	//   ....[3]....
        /*0200*/ 	.word	0x000003f0


	//   ....[4]....
        /*0204*/ 	.word	0x00000550


	//   ....[5]....
        /*0208*/ 	.word	0x00000670


	//   ....[6]....
        /*020c*/ 	.word	0x000007d0


	//   ....[7]....
        /*0210*/ 	.word	0x00001660


	//   ....[8]....
        /*0214*/ 	.word	0x000026f0


	//   ....[9]....
        /*0218*/ 	.word	0x000027e0


	//   ....[10]....
        /*021c*/ 	.word	0x00002d30


	//   ....[11]....
        /*0220*/ 	.word	0x00002dd0


	//   ....[12]....
        /*0224*/ 	.word	0x000042c0


	//   ....[13]....
        /*0228*/ 	.word	0x000042d0


	//   ....[14]....
        /*022c*/ 	.word	0x00004370


	//   ....[15]....
        /*0230*/ 	.word	0x00004380


	//   ....[16]....
        /*0234*/ 	.word	0x00005aa0


	//   ....[17]....
        /*0238*/ 	.word	0x00005ac0


	//   ....[18]....
        /*023c*/ 	.word	0x00005b40


	//   ....[19]....
        /*0240*/ 	.word	0x00005b50


	//   ....[20]....
        /*0244*/ 	.word	0x00006810


	//   ....[21]....
        /*0248*/ 	.word	0x00006820


	//   ....[22]....
        /*024c*/ 	.word	0x00006830


	//   ....[23]....
        /*0250*/ 	.word	0x00006840


	//   ....[24]....
        /*0254*/ 	.word	0x00006850


	//   ....[25]....
        /*0258*/ 	.word	0x00006860


	//   ....[26]....
        /*025c*/ 	.word	0x00006870


	//   ....[27]....
        /*0260*/ 	.word	0x00006880


	//   ....[28]....
        /*0264*/ 	.word	0x000068b0


	//   ....[29]....
        /*0268*/ 	.word	0x000068c0


	//   ....[30]....
        /*026c*/ 	.word	0x000068f0


	//   ....[31]....
        /*0270*/ 	.word	0x00006900


	//   ....[32]....
        /*0274*/ 	.word	0x00006930


	//   ....[33]....
        /*0278*/ 	.word	0x00006940


	//   ....[34]....
        /*027c*/ 	.word	0x00006970


	//   ....[35]....
        /*0280*/ 	.word	0x00006980


	//   ....[36]....
        /*0284*/ 	.word	0x000069b0


	//   ....[37]....
        /*0288*/ 	.word	0x000069c0


	//   ....[38]....
        /*028c*/ 	.word	0x000069d0


	//   ....[39]....
        /*0290*/ 	.word	0x000069e0


	//   ....[40]....
        /*0294*/ 	.word	0x00006a50


	//   ....[41]....
        /*0298*/ 	.word	0x00006a70


	//   ....[42]....
        /*029c*/ 	.word	0x00006aa0


	//   ....[43]....
        /*02a0*/ 	.word	0x00006ab0


	//   ....[44]....
        /*02a4*/ 	.word	0x00007e80


	//   ....[45]....
        /*02a8*/ 	.word	0x00008070


	//   ....[46]....
        /*02ac*/ 	.word	0x000080a0


	//   ....[47]....
        /*02b0*/ 	.word	0x000080d0


	//   ....[48]....
        /*02b4*/ 	.word	0x00008100


	//   ....[49]....
        /*02b8*/ 	.word	0x00008130


	//   ....[50]....
        /*02bc*/ 	.word	0x00008170


	//   ....[51]....
        /*02c0*/ 	.word	0x000082f0


	//   ....[52]....
        /*02c4*/ 	.word	0x00008320


	//   ....[53]....
        /*02c8*/ 	.word	0x00008350


	//   ....[54]....
        /*02cc*/ 	.word	0x00008380


	//   ....[55]....
        /*02d0*/ 	.word	0x000083b0


	//   ....[56]....
        /*02d4*/ 	.word	0x000083f0


	//   ....[57]....
        /*02d8*/ 	.word	0x00008470


	//   ....[58]....
        /*02dc*/ 	.word	0x000084b0


	//   ....[59]....
        /*02e0*/ 	.word	0x00008540


	//   ....[60]....
        /*02e4*/ 	.word	0x00009870


	//   ....[61]....
        /*02e8*/ 	.word	0x0000b8f0


	//   ....[62]....
        /*02ec*/ 	.word	0x0000b920


	//   ....[63]....
        /*02f0*/ 	.word	0x0000b950


	//   ....[64]....
        /*02f4*/ 	.word	0x0000b960


	//   ....[65]....
        /*02f8*/ 	.word	0x0000b990


	//   ....[66]....
        /*02fc*/ 	.word	0x0000b9a0


	//   ....[67]....
        /*0300*/ 	.word	0x0000b9d0


	//   ....[68]....
        /*0304*/ 	.word	0x0000ba10


	//   ....[69]....
        /*0308*/ 	.word	0x0000bb50


	//   ....[70]....
        /*030c*/ 	.word	0x0000bb80


	//   ....[71]....
        /*0310*/ 	.word	0x0000bbb0


	//   ....[72]....
        /*0314*/ 	.word	0x0000bbe0


	//   ....[73]....
        /*0318*/ 	.word	0x0000bc10


	//   ....[74]....
        /*031c*/ 	.word	0x0000bc50


	//   ....[75]....
        /*0320*/ 	.word	0x0000bce0


	//   ....[76]....
        /*0324*/ 	.word	0x0000bd20


	//   ....[77]....
        /*0328*/ 	.word	0x0000bdb0


	//   ....[78]....
        /*032c*/ 	.word	0x0000c1d0


	//   ....[79]....
        /*0330*/ 	.word	0x0000c6c0


	//   ....[80]....
        /*0334*/ 	.word	0x0000cb30


	//----- nvinfo : EIATTR_REG_RECONFIG
	.align		4
.L_115:
        /*0338*/ 	.byte	0x01, 0x54
	.zero		2


	//----- nvinfo : EIATTR_SYSCALL_OFFSETS
	.align		4
        /*033c*/ 	.byte	0x04, 0x46
        /*033e*/ 	.short	(.L_117 - .L_116)


	//   ....[0]....
.L_116:
        /*0340*/ 	.word	0x00001850


	//   ....[1]....
        /*0344*/ 	.word	0x00009140


	//   ....[2]....
        /*0348*/ 	.word	0x000092c0


	//   ....[3]....
        /*034c*/ 	.word	0x00009400


	//   ....[4]....
        /*0350*/ 	.word	0x00009520


	//----- nvinfo : EIATTR_MBARRIER_INSTR_OFFSETS
	.align		4
.L_117:
        /*0354*/ 	.byte	0x04, 0x39
        /*0356*/ 	.short	(.L_119 - .L_118)


	//   ....[0]....
.L_118:
        /*0358*/ 	.word	0x000002a0
        /*035c*/ 	.word	0x000000ff
        /*0360*/ 	.word	0x00019c00
        /*0364*/ 	.short	0x0100
        /*0366*/ 	.byte	0x08
	.zero		1


	//   ....[1]....
        /*0368*/ 	.word	0x000002b0
        /*036c*/ 	.word	0x000000ff
        /*0370*/ 	.word	0x00019c20
        /*0374*/ 	.short	0x0100
        /*0376*/ 	.byte	0x08
	.zero		1


	//   ....[2]....
        /*0378*/ 	.word	0x000003a0
        /*037c*/ 	.word	0x000000ff
        /*0380*/ 	.word	0x00019c30
        /*0384*/ 	.short	0x0100
        /*0386*/ 	.byte	0x08
	.zero		1


	//   ....[3]....
        /*0388*/ 	.word	0x000003b0
        /*038c*/ 	.word	0x000000ff
        /*0390*/ 	.word	0x00019c40
        /*0394*/ 	.short	0x0100
        /*0396*/ 	.byte	0x08
	.zero		1


	//   ....[4]....
        /*0398*/ 	.word	0x000003c0
        /*039c*/ 	.word	0x000000ff
        /*03a0*/ 	.word	0x00019c38
        /*03a4*/ 	.short	0x0100
        /*03a6*/ 	.byte	0x08
	.zero		1


	//   ....[5]....
        /*03a8*/ 	.word	0x000003d0
        /*03ac*/ 	.word	0x000000ff
        /*03b0*/ 	.word	0x00019c48
        /*03b4*/ 	.short	0x0100
        /*03b6*/ 	.byte	0x08
	.zero		1


	//   ....[6]....
        /*03b8*/ 	.word	0x00000500
        /*03bc*/ 	.word	0x000000ff
        /*03c0*/ 	.word	0x00019c50
        /*03c4*/ 	.short	0x0100
        /*03c6*/ 	.byte	0x08
	.zero		1


	//   ....[7]....
        /*03c8*/ 	.word	0x00000510
        /*03cc*/ 	.word	0x000000ff
        /*03d0*/ 	.word	0x00019c60
        /*03d4*/ 	.short	0x0100
        /*03d6*/ 	.byte	0x08
	.zero		1


	//   ....[8]....
        /*03d8*/ 	.word	0x00000520
        /*03dc*/ 	.word	0x000000ff
        /*03e0*/ 	.word	0x00019c58
        /*03e4*/ 	.short	0x0100
        /*03e6*/ 	.byte	0x08
	.zero		1


	//   ....[9]....
        /*03e8*/ 	.word	0x00000530
        /*03ec*/ 	.word	0x000000ff
        /*03f0*/ 	.word	0x00019c68
        /*03f4*/ 	.short	0x0100
        /*03f6*/ 	.byte	0x08
	.zero		1


	//   ....[10]....
        /*03f8*/ 	.word	0x00000620
        /*03fc*/ 	.word	0x000000ff
        /*0400*/ 	.word	0x00019c70
        /*0404*/ 	.short	0x0100
        /*0406*/ 	.byte	0x06
	.zero		1


	//   ....[11]....
        /*0408*/ 	.word	0x00000630
        /*040c*/ 	.word	0x000000ff
        /*0410*/ 	.word	0x00019c80
        /*0414*/ 	.short	0x0100
        /*0416*/ 	.byte	0x06
	.zero		1


	//   ....[12]....
        /*0418*/ 	.word	0x00000640
        /*041c*/ 	.word	0x000000ff
        /*0420*/ 	.word	0x00019c78
        /*0424*/ 	.short	0x0100
        /*0426*/ 	.byte	0x06
	.zero		1


	//   ....[13]....
        /*0428*/ 	.word	0x00000650
        /*042c*/ 	.word	0x000000ff
        /*0430*/ 	.word	0x00019c88
        /*0434*/ 	.short	0x0100
        /*0436*/ 	.byte	0x06
	.zero		1


	//   ....[14]....
        /*0438*/ 	.word	0x00000780
        /*043c*/ 	.word	0x000000ff
        /*0440*/ 	.word	0x00019c90
        /*0444*/ 	.short	0x0100
        /*0446*/ 	.byte	0x08
	.zero		1


	//   ....[15]....
        /*0448*/ 	.word	0x00000790
        /*044c*/ 	.word	0x000000ff
        /*0450*/ 	.word	0x00019ca0
        /*0454*/ 	.short	0x0100
        /*0456*/ 	.byte	0x08
	.zero		1


	//   ....[16]....
        /*0458*/ 	.word	0x000007a0
        /*045c*/ 	.word	0x000000ff
        /*0460*/ 	.word	0x00019c98
        /*0464*/ 	.short	0x0100
        /*0466*/ 	.byte	0x08
	.zero		1


	//   ....[17]....
        /*0468*/ 	.word	0x000007b0
        /*046c*/ 	.word	0x000000ff
        /*0470*/ 	.word	0x00019ca8
        /*0474*/ 	.short	0x0100
        /*0476*/ 	.byte	0x08
	.zero		1


	//   ....[18]....
        /*0478*/ 	.word	0x000008e0
        /*047c*/ 	.word	0x000000ff
        /*0480*/ 	.word	0x00019cb0
        /*0484*/ 	.short	0x0100
        /*0486*/ 	.byte	0x08
	.zero		1


	//   ....[19]....
        /*0488*/ 	.word	0x000008f0
        /*048c*/ 	.word	0x000000ff
        /*0490*/ 	.word	0x00019cc0
        /*0494*/ 	.short	0x0100
        /*0496*/ 	.byte	0x08
	.zero		1


	//   ....[20]....
        /*0498*/ 	.word	0x00000900
        /*049c*/ 	.word	0x000000ff
        /*04a0*/ 	.word	0x00019cb8
        /*04a4*/ 	.short	0x0100
        /*04a6*/ 	.byte	0x08
	.zero		1


	//   ....[21]....
        /*04a8*/ 	.word	0x00000910
        /*04ac*/ 	.word	0x000000ff
        /*04b0*/ 	.word	0x00019cc8
        /*04b4*/ 	.short	0x0100
        /*04b6*/ 	.byte	0x08
	.zero		1


	//   ....[22]....
        /*04b8*/ 	.word	0x00001900
        /*04bc*/ 	.word	0x00000000
        /*04c0*/ 	.word	0x00019c00
        /*04c4*/ 	.short	0x010a
        /*04c6*/ 	.byte	0x3f
	.zero		1


	//   ....[23]....
        /*04c8*/ 	.word	0x00001990
        /*04cc*/ 	.word	0x00000004
        /*04d0*/ 	.word	0x00019c30
        /*04d4*/ 	.short	0x010a
        /*04d6*/ 	.byte	0x3f
	.zero		1


	//   ....[24]....
        /*04d8*/ 	.word	0x00001a40
        /*04dc*/ 	.word	0x00000004
        /*04e0*/ 	.word	0x00019c30
        /*04e4*/ 	.short	0x010a
        /*04e6*/ 	.byte	0x3f
	.zero		1


	//   ....[25]....
        /*04e8*/ 	.word	0x000030d0
        /*04ec*/ 	.word	0x00000030
        /*04f0*/ 	.word	0x00000000
        /*04f4*/ 	.short	0x0101
        /*04f6*/ 	.byte	0x3f
	.zero		1


	//   ....[26]....
        /*04f8*/ 	.word	0x00003be0
        /*04fc*/ 	.word	0x000000ff
        /*0500*/ 	.word	0x00019c30
        /*0504*/ 	.short	0x010a
        /*0506*/ 	.byte	0x13
	.zero		1


	//   ....[27]....
        /*0508*/ 	.word	0x00003c20
        /*050c*/ 	.word	0x000000ff
        /*0510*/ 	.word	0x00019c30
        /*0514*/ 	.short	0x010a
        /*0516*/ 	.byte	0x13
	.zero		1


	//   ....[28]....
        /*0518*/ 	.word	0x00003d90
        /*051c*/ 	.word	0x000000ff
        /*0520*/ 	.word	0x00019c50
        /*0524*/ 	.short	0x010a
        /*0526*/ 	.byte	0x0e
	.zero		1


	//   ....[29]....
        /*0528*/ 	.word	0x00003dd0
        /*052c*/ 	.word	0x000000ff
        /*0530*/ 	.word	0x00019c50
        /*0534*/ 	.short	0x010a
        /*0536*/ 	.byte	0x0e
	.zero		1


	//   ....[30]....
        /*0538*/ 	.word	0x00004cd0
        /*053c*/ 	.word	0x000000ff
        /*0540*/ 	.word	0x00000000
        /*0544*/ 	.short	0x0101
        /*0546*/ 	.byte	0x06
	.zero		1


	//   ....[31]....
        /*0548*/ 	.word	0x000052a0
        /*054c*/ 	.word	0x000000ff
        /*0550*/ 	.word	0x00000000
        /*0554*/ 	.short	0x0101
        /*0556*/ 	.byte	0x06
	.zero		1


	//   ....[32]....
        /*0558*/ 	.word	0x00005760
        /*055c*/ 	.word	0x00000014
        /*0560*/ 	.word	0x00019c50
        /*0564*/ 	.short	0x010a
        /*0566*/ 	.byte	0x3f
	.zero		1


	//   ....[33]....
        /*0568*/ 	.word	0x000057b0
        /*056c*/ 	.word	0x00000014
        /*0570*/ 	.word	0x00019c50
        /*0574*/ 	.short	0x010a
        /*0576*/ 	.byte	0x3f
	.zero		1


	//   ....[34]....
        /*0578*/ 	.word	0x00005df0
        /*057c*/ 	.word	0x00000003
        /*0580*/ 	.word	0x00000000
        /*0584*/ 	.short	0x0101
        /*0586*/ 	.byte	0x3f
	.zero		1


	//   ....[35]....
        /*0588*/ 	.word	0x000072f0
        /*058c*/ 	.word	0x00000000
        /*0590*/ 	.word	0x00000000
        /*0594*/ 	.short	0x0101
        /*0596*/ 	.byte	0x3f
	.zero		1


	//   ....[36]....
        /*0598*/ 	.word	0x00009a90
        /*059c*/ 	.word	0x00000005
        /*05a0*/ 	.word	0x00019c80
        /*05a4*/ 	.short	0x010a
        /*05a6*/ 	.byte	0x3f
	.zero		1


	//   ....[37]....
        /*05a8*/ 	.word	0x00009cd0
        /*05ac*/ 	.word	0x00000005
        /*05b0*/ 	.word	0x00019c40
        /*05b4*/ 	.short	0x010a
        /*05b6*/ 	.byte	0x3f
	.zero		1


	//   ....[38]....
        /*05b8*/ 	.word	0x0000a140
        /*05bc*/ 	.word	0x000000ff
        /*05c0*/ 	.word	0x00019c20
        /*05c4*/ 	.short	0x010a
        /*05c6*/ 	.byte	0x28
	.zero		1


	//   ....[39]....
        /*05c8*/ 	.word	0x0000a3f0
        /*05cc*/ 	.word	0x00000009
        /*05d0*/ 	.word	0x00019c80
        /*05d4*/ 	.short	0x010a
        /*05d6*/ 	.byte	0x3f
	.zero		1


	//   ....[40]....
        /*05d8*/ 	.word	0x0000a860
        /*05dc*/ 	.word	0x00000009
        /*05e0*/ 	.word	0x00019c40
        /*05e4*/ 	.short	0x010a
        /*05e6*/ 	.byte	0x3f
	.zero		1


	//   ....[41]....
        /*05e8*/ 	.word	0x0000ad10
        /*05ec*/ 	.word	0x0000000c
        /*05f0*/ 	.word	0x00019c70
        /*05f4*/ 	.short	0x010a
        /*05f6*/ 	.byte	0x3f
	.zero		1


	//   ....[42]....
        /*05f8*/ 	.word	0x0000ad80
        /*05fc*/ 	.word	0x0000000c
        /*0600*/ 	.word	0x00019c60
        /*0604*/ 	.short	0x010a
        /*0606*/ 	.byte	0x3f
	.zero		1


	//   ....[43]....
        /*0608*/ 	.word	0x0000b0b0
        /*060c*/ 	.word	0x0000000c
        /*0610*/ 	.word	0x00019c50
        /*0614*/ 	.short	0x0101
        /*0616*/ 	.byte	0x3f
	.zero		1


	//   ....[44]....
        /*0618*/ 	.word	0x0000b120
        /*061c*/ 	.word	0x00000003
        /*0620*/ 	.word	0x00000000
        /*0624*/ 	.short	0x0101
        /*0626*/ 	.byte	0x3f
	.zero		1


	//   ....[45]....
        /*0628*/ 	.word	0x0000b2e0
        /*062c*/ 	.word	0x00000002
        /*0630*/ 	.word	0x00019c70
        /*0634*/ 	.short	0x010a
        /*0636*/ 	.byte	0x3f
	.zero		1


	//   ....[46]....
        /*0638*/ 	.word	0x0000b350
        /*063c*/ 	.word	0x00000002
        /*0640*/ 	.word	0x00019c60
        /*0644*/ 	.short	0x010a
        /*0646*/ 	.byte	0x3f
	.zero		1


	//   ....[47]....
        /*0648*/ 	.word	0x0000b680
        /*064c*/ 	.word	0x00000002
        /*0650*/ 	.word	0x00019c50
        /*0654*/ 	.short	0x0101
        /*0656*/ 	.byte	0x3f
	.zero		1


	//   ....[48]....
        /*0658*/ 	.word	0x0000b710
        /*065c*/ 	.word	0x00000000
        /*0660*/ 	.word	0x00000000
        /*0664*/ 	.short	0x0101
        /*0666*/ 	.byte	0x3f
	.zero		1


	//   ....[49]....
        /*0668*/ 	.word	0x0000c150
        /*066c*/ 	.word	0x00000006
        /*0670*/ 	.word	0x00019c20
        /*0674*/ 	.short	0x010a
        /*0676*/ 	.byte	0x3f
	.zero		1


	//   ....[50]....
        /*0678*/ 	.word	0x0000c2f0
        /*067c*/ 	.word	0x00000005
        /*0680*/ 	.word	0x00000000
        /*0684*/ 	.short	0x010a
        /*0686*/ 	.byte	0x3f
	.zero		1


	//   ....[51]....
        /*0688*/ 	.word	0x0000c360
        /*068c*/ 	.word	0x00000009
        /*0690*/ 	.word	0x00000000
        /*0694*/ 	.short	0x010a
        /*0696*/ 	.byte	0x3f
	.zero		1


	//   ....[52]....
        /*0698*/ 	.word	0x0000c3b0
        /*069c*/ 	.word	0x00000011
        /*06a0*/ 	.word	0x00019c60
        /*06a4*/ 	.short	0x010a
        /*06a6*/ 	.byte	0x3f
	.zero		1


	//   ....[53]....
        /*06a8*/ 	.word	0x0000c400
        /*06ac*/ 	.word	0x00000007
        /*06b0*/ 	.word	0x00019c60
        /*06b4*/ 	.short	0x010a
        /*06b6*/ 	.byte	0x3f
	.zero		1


	//   ....[54]....
        /*06b8*/ 	.word	0x0000c440
        /*06bc*/ 	.word	0x00000011
        /*06c0*/ 	.word	0x00019c80
        /*06c4*/ 	.short	0x010a
        /*06c6*/ 	.byte	0x3f
	.zero		1


	//   ....[55]....
        /*06c8*/ 	.word	0x0000c460
        /*06cc*/ 	.word	0x00000007
        /*06d0*/ 	.word	0x00019c80
        /*06d4*/ 	.short	0x010a
        /*06d6*/ 	.byte	0x3f
	.zero		1


	//   ....[56]....
        /*06d8*/ 	.word	0x0000c4c0
        /*06dc*/ 	.word	0x00000000
        /*06e0*/ 	.word	0x00019c00
        /*06e4*/ 	.short	0x010a
        /*06e6*/ 	.byte	0x3f
	.zero		1


	//   ....[57]....
        /*06e8*/ 	.word	0x0000c510
        /*06ec*/ 	.word	0x00000004
        /*06f0*/ 	.word	0x00019c30
        /*06f4*/ 	.short	0x010a
        /*06f6*/ 	.byte	0x3f
	.zero		1


	//   ....[58]....
        /*06f8*/ 	.word	0x0000c570
        /*06fc*/ 	.word	0x00000006
        /*0700*/ 	.word	0x00019c30
        /*0704*/ 	.short	0x010a
        /*0706*/ 	.byte	0x3f
	.zero		1


	//   ....[59]....
        /*0708*/ 	.word	0x0000c5d0
        /*070c*/ 	.word	0x00000006
        /*0710*/ 	.word	0x00019c50
        /*0714*/ 	.short	0x010a
        /*0716*/ 	.byte	0x3f
	.zero		1


	//   ....[60]....
        /*0718*/ 	.word	0x0000c620
        /*071c*/ 	.word	0x00000014
        /*0720*/ 	.word	0x00019c50
        /*0724*/ 	.short	0x010a
        /*0726*/ 	.byte	0x3f
	.zero		1


	//   ....[61]....
        /*0728*/ 	.word	0x0000c770
        /*072c*/ 	.word	0x00000005
        /*0730*/ 	.word	0x00019c80
        /*0734*/ 	.short	0x010a
        /*0736*/ 	.byte	0x3f
	.zero		1


	//   ....[62]....
        /*0738*/ 	.word	0x0000c7c0
        /*073c*/ 	.word	0x00000005
        /*0740*/ 	.word	0x00019c40
        /*0744*/ 	.short	0x010a
        /*0746*/ 	.byte	0x3f
	.zero		1


	//   ....[63]....
        /*0748*/ 	.word	0x0000c820
        /*074c*/ 	.word	0x00000003
        /*0750*/ 	.word	0x00019c20
        /*0754*/ 	.short	0x010a
        /*0756*/ 	.byte	0x3f
	.zero		1


	//   ....[64]....
        /*0758*/ 	.word	0x0000c870
        /*075c*/ 	.word	0x00000009
        /*0760*/ 	.word	0x00019c80
        /*0764*/ 	.short	0x010a
        /*0766*/ 	.byte	0x3f
	.zero		1


	//   ....[65]....
        /*0768*/ 	.word	0x0000c8c0
        /*076c*/ 	.word	0x00000009
        /*0770*/ 	.word	0x00019c40
        /*0774*/ 	.short	0x010a
        /*0776*/ 	.byte	0x3f
	.zero		1


	//   ....[66]....
        /*0778*/ 	.word	0x0000c910
        /*077c*/ 	.word	0x0000000c
        /*0780*/ 	.word	0x00019c70
        /*0784*/ 	.short	0x010a
        /*0786*/ 	.byte	0x3f
	.zero		1


	//   ....[67]....
        /*0788*/ 	.word	0x0000c960
        /*078c*/ 	.word	0x0000000c
        /*0790*/ 	.word	0x00019c60
        /*0794*/ 	.short	0x010a
        /*0796*/ 	.byte	0x3f
	.zero		1


	//   ....[68]....
        /*0798*/ 	.word	0x0000c9b0
        /*079c*/ 	.word	0x00000002
        /*07a0*/ 	.word	0x00019c70
        /*07a4*/ 	.short	0x010a
        /*07a6*/ 	.byte	0x3f
	.zero		1


	//   ....[69]....
        /*07a8*/ 	.word	0x0000ca00
        /*07ac*/ 	.word	0x00000002
        /*07b0*/ 	.word	0x00019c60
        /*07b4*/ 	.short	0x010a
        /*07b6*/ 	.byte	0x3f
	.zero		1


	//   ....[70]....
        /*07b8*/ 	.word	0x0000ca50
        /*07bc*/ 	.word	0x00000006
        /*07c0*/ 	.word	0x00019c20
        /*07c4*/ 	.short	0x010a
        /*07c6*/ 	.byte	0x3f
	.zero		1


	//   ....[71]....
        /*07c8*/ 	.word	0x0000cbf0
        /*07cc*/ 	.word	0x00000005
        /*07d0*/ 	.word	0x00000000
        /*07d4*/ 	.short	0x010a
        /*07d6*/ 	.byte	0x3f
	.zero		1


	//   ....[72]....
        /*07d8*/ 	.word	0x0000cc40
        /*07dc*/ 	.word	0x00000009
        /*07e0*/ 	.word	0x00000000
        /*07e4*/ 	.short	0x010a
        /*07e6*/ 	.byte	0x3f
	.zero		1


	//   ....[73]....
        /*07e8*/ 	.word	0x0000cc90
        /*07ec*/ 	.word	0x00000011
        /*07f0*/ 	.word	0x00019c60
        /*07f4*/ 	.short	0x010a
        /*07f6*/ 	.byte	0x3f
	.zero		1


	//   ....[74]....
        /*07f8*/ 	.word	0x0000cce0
        /*07fc*/ 	.word	0x00000007
        /*0800*/ 	.word	0x00019c60
        /*0804*/ 	.short	0x010a
        /*0806*/ 	.byte	0x3f
	.zero		1


	//   ....[75]....
        /*0808*/ 	.word	0x0000cd30
        /*080c*/ 	.word	0x00000011
        /*0810*/ 	.word	0x00019c80
        /*0814*/ 	.short	0x010a
        /*0816*/ 	.byte	0x3f
	.zero		1


	//----- nvinfo : EIATTR_NUM_MBARRIERS
	.align		4
.L_119:
        /*0818*/ 	.byte	0x03, 0x38
        /*081a*/ 	.short	0x0016


	//----- nvinfo : EIATTR_EXIT_INSTR_OFFSETS
	.align		4
        /*081c*/ 	.byte	0x04, 0x1c
        /*081e*/ 	.short	(.L_121 - .L_120)


	//   ....[0]....
.L_120:
        /*0820*/ 	.word	0x00000a70


	//   ....[1]....
        /*0824*/ 	.word	0x00007e20


	//   ....[2]....
        /*0828*/ 	.word	0x0000c4b0


	//----- nvinfo : EIATTR_MAX_THREADS
	.align		4
.L_121:
        /*082c*/ 	.byte	0x04, 0x05
        /*082e*/ 	.short	(.L_123 - .L_122)
.L_122:
        /*0830*/ 	.word	0x00000200
        /*0834*/ 	.word	0x00000001
        /*0838*/ 	.word	0x00000001


	//----- nvinfo : EIATTR_CRS_STACK_SIZE
	.align		4
.L_123:
        /*083c*/ 	.byte	0x04, 0x1e
        /*083e*/ 	.short	(.L_125 - .L_124)
.L_124:
        /*0840*/ 	.word	0x00000000


	//----- nvinfo : EIATTR_CBANK_PARAM_SIZE
	.align		4
.L_125:
        /*0844*/ 	.byte	0x03, 0x19
        /*0846*/ 	.short	0x0a70


	//----- nvinfo : EIATTR_PARAM_CBANK
	.align		4
        /*0848*/ 	.byte	0x04, 0x0a
        /*084a*/ 	.short	(.L_127 - .L_126)
	.align		4
.L_126:
        /*084c*/ 	.word	index@(.nv.constant0._ZN7cutlass13device_kernelIN5flash11enable_sm90INS1_16FlashAttnFwdSm90INS1_25CollectiveMainloopFwdSm90ILi2EN4cute5tupleIJNS5_1CILi1EEES8_S8_EEENS6_IJNS7_ILi192EEENS7_ILi128EEENS7_ILi96EEEEEELi96ENS_12float_e4m3_tEfNS_4arch4Sm90ELb0ELb0ELb0ELb1ELb0ELb0ELb0ELb1ELb1ELb0ELb0ELb0EEENS1_21CollectiveEpilogueFwdINS6_IJSA_SC_SB_EEES9_NS_10bfloat16_tESG_Li384ELb1ELb0ELb0ELb1EEENS1_36VarlenDynamicPersistentTileSchedulerILi192ELi128ELi384ELi128ELb0ELb0ELb1ELb0ELb1ELb1EEEEEEEEEvNT_6ParamsE)
        /*0850*/ 	.short	0x0210
        /*0852*/ 	.short	0x0a70


	//----- nvinfo : EIATTR_SW_WAR
	.align		4
.L_127:
        /*0854*/ 	.byte	0x04, 0x36
        /*0856*/ 	.short	(.L_129 - .L_128)
.L_128:
        /*0858*/ 	.word	0x00000008
.L_129:


//--------------------- .nv.info._ZN7cutlass13device_kernelIN5flash11enable_sm90INS1_16FlashAttnFwdSm90INS1_25CollectiveMainloopFwdSm90ILi2EN4cute5tupleIJNS5_1CILi1EEES8_S8_EEENS6_IJNS7_ILi192EEENS7_ILi128EEENS7_ILi96EEEEEELi96ENS_12float_e4m3_tEfNS_4arch4Sm90ELb0ELb0ELb0ELb1ELb0ELb1ELb0ELb1ELb1ELb0ELb0ELb0EEENS1_21CollectiveEpilogueFwdINS6_IJSA_SC_SB_EEES9_NS_10bfloat16_tESG_Li384ELb1ELb0ELb0ELb1EEENS1_36VarlenDynamicPersistentTileSchedulerILi192ELi128ELi384ELi128ELb0ELb0ELb1ELb0ELb1ELb1EEEEEEEEEvNT_6ParamsE --------------------------
	.section	.nv.info._ZN7cutlass13device_kernelIN5flash11enable_sm90INS1_16FlashAttnFwdSm90INS1_25CollectiveMainloopFwdSm90ILi2EN4cute5tupleIJNS5_1CILi1EEES8_S8_EEENS6_IJNS7_ILi192EEENS7_ILi128EEENS7_ILi96EEEEEELi96ENS_12float_e4m3_tEfNS_4arch4Sm90ELb0ELb0ELb0ELb1ELb0ELb1ELb0ELb1ELb1ELb0ELb0ELb0EEENS1_21CollectiveEpilogueFwdINS6_IJSA_SC_SB_EEES9_NS_10bfloat16_tESG_Li384ELb1ELb0ELb0ELb1EEENS1_36VarlenDynamicPersistentTileSchedulerILi192ELi128ELi384ELi128ELb0ELb0ELb1ELb0ELb1ELb1EEEEEEEEEvNT_6ParamsE,"",@"SHT_CUDA_INFO"
	.sectionflags	@""
	.align	4


	//----- nvinfo : EIATTR_CUDA_API_VERSION
	.align		4
        /*0000*/ 	.byte	0x04, 0x37
        /*0002*/ 	.short	(.L_131 - .L_130)
.L_130:
        /*0004*/ 	.word	0x00000082


	//----- nvinfo : EIATTR_KPARAM_INFO
	.align		4
.L_131:
        /*0008*/ 	.byte	0x04, 0x17
        /*000a*/ 	.short	(.L_133 - .L_132)
.L_132:
        /*000c*/ 	.word	0x00000000
        /*0010*/ 	.short	0x0000
        /*0012*/ 	.short	0x0070
        /*0014*/ 	.byte	0x00, 0xf0, 0x01, 0x28


	//----- nvinfo : EIATTR_SPARSE_MMA_MASK
	.align		4
.L_133:
        /*0018*/ 	.byte	0x03, 0x50
        /*001a*/ 	.short	0x0000


	//----- nvinfo : EIATTR_MAXREG_COUNT
	.align		4
        /*001c*/ 	.byte	0x03, 0x1b
        /*001e*/ 	.short	0x0080


	//----- nvinfo : EIATTR_NUM_BARRIERS
	.align		4
        /*0020*/ 	.byte	0x02, 0x4c
        /*0022*/ 	.byte	0x10
	.zero		1


	//----- nvinfo : EIATTR_EXTERNS
	.align		4
        /*0024*/ 	.byte	0x04, 0x0f
        /*0026*/ 	.short	(.L_135 - .L_134)


	//   ....[0]....
	.align		4
.L_134:
        /*0028*/ 	.word	index@(__assertfail)


	//----- nvinfo : EIATTR_ANNOTATIONS
	.align		4
.L_135:
        /*002c*/ 	.byte	0x04, 0x55
        /*002e*/ 	.short	(.L_137 - .L_136)


	//   ....[0]....
.L_136:
        /*0030*/ 	.word	0x00000001
        /*0034*/ 	.byte	0xd0, 0x09, 0x00, 0x00, 0x01, 0x00, 0x00, 0x00, 0xb0, 0x0a, 0x00, 0x00, 0x01, 0x00, 0x00, 0x00
        /* <DEDUP_REMOVED lines=56> */
        /*03c4*/ 	.byte	0x40, 0x72, 0x01, 0x00, 0x01, 0x00, 0x00, 0x00, 0xd0, 0x73, 0x01, 0x00


	//----- nvinfo : EIATTR_MERCURY_ISA_VERSION
	.align		4
.L_137:
        /*03d0*/ 	.byte	0x03, 0x5f
        /*03d2*/ 	.short	0x0101


	//----- nvinfo : EIATTR_UNUSED_LOAD_BYTE_OFFSET
	.align		4
        /*03d4*/ 	.byte	0x04, 0x44
        /*03d6*/ 	.short	(.L_139 - .L_138)


	//   ....[0]....
.L_138:
        /*03d8*/ 	.word	0x00000ac0
        /*03dc*/ 	.word	0x0000fff0


	//   ....[1]....
        /*03e0*/ 	.word	0x0000f7f0
        /*03e4*/ 	.word	0x0000fff0


	//----- nvinfo : EIATTR_INT_WARP_WIDE_INSTR_OFFSETS
	.align		4
.L_139:
        /*03e8*/ 	.byte	0x04, 0x31
        /*03ea*/ 	.short	(.L_141 - .L_140)


	//   ....[0]....
.L_140:
        /*03ec*/ 	.word	0x000001b0


	//   ....[1]....
        /*03f0*/ 	.word	0x00000250


	//   ....[2]....
        /*03f4*/ 	.word	0x000002c0


	//   ....[3]....
        /*03f8*/ 	.word	0x00013c00


	//   ....[4]....
        /*03fc*/ 	.word	0x00013c90


	//   ....[5]....
        /*0400*/ 	.word	0x000143c0


	//   ....[6]....
        /*0404*/ 	.word	0x00014400


	//   ....[7]....
        /*0408*/ 	.word	0x00014510


	//   ....[8]....
        /*040c*/ 	.word	0x000145d0


	//   ....[9]....
        /*0410*/ 	.word	0x00016240


	//   ....[10]....
        /*0414*/ 	.word	0x000162d0


	//----- nvinfo : EIATTR_COOP_GROUP_MASK_REGIDS
	.align		4
.L_141:
        /*0418*/ 	.byte	0x04, 0x29
        /*041a*/ 	.short	(.L_143 - .L_142)


	//   ....[0]....
.L_142:
        /*041c*/ 	.word	0xffffffff


	//   ....[1]....
        /*0420*/ 	.word	0xffffffff


	//   ....[2]....
        /*0424*/ 	.word	0xffffffff


	//   ....[3]....
        /*0428*/ 	.word	0xffffffff


	//   ....[4]....
        /*042c*/ 	.word	0xffffffff


	//   ....[5]....
        /*0430*/ 	.word	0xffffffff


	//   ....[6]....
        /*0434*/ 	.word	0xffffffff


	//   ....[7]....
        /*0438*/ 	.word	0xffffffff


	//   ....[8]....
        /*043c*/ 	.word	0xffffffff


	//   ....[9]....
        /*0440*/ 	.word	0xffffffff


	//   ....[10]....
        /*0444*/ 	.word	0xffffffff


	//   ....[11]....
        /*0448*/ 	.word	0xffffffff


	//   ....[12]....
        /*044c*/ 	.word	0xffffffff


	//   ....[13]....
        /*0450*/ 	.word	0xffffffff


	//   ....[14]....
        /*0454*/ 	.word	0xffffffff


	//   ....[15]....
        /*0458*/ 	.word	0xffffffff


	//   ....[16]....
        /*045c*/ 	.word	0xffffffff


	//   ....[17]....
        /*0460*/ 	.word	0xffffffff


	//   ....[18]....
        /*0464*/ 	.word	0xffffffff


	//   ....[19]....
        /*0468*/ 	.word	0xffffffff


	//   ....[20]....
        /*046c*/ 	.word	0xffffffff


	//   ....[21]....
        /*0470*/ 	.word	0xffffffff


	//   ....[22]....
        /*0474*/ 	.word	0xffffffff


	//   ....[23]....
        /*0478*/ 	.word	0xffffffff


	//   ....[24]....
        /*047c*/ 	.word	0xffffffff


	//   ....[25]....
        /*0480*/ 	.word	0xffffffff


	//   ....[26]....
        /*0484*/ 	.word	0xffffffff


	//   ....[27]....
        /*0488*/ 	.word	0xffffffff


	//   ....[28]....
        /*048c*/ 	.word	0xffffffff


	//   ....[29]....
        /*0490*/ 	.word	0xffffffff


	//   ....[30]....
        /*0494*/ 	.word	0xffffffff


	//   ....[31]....
        /*0498*/ 	.word	0xffffffff


	//   ....[32]....
        /*049c*/ 	.word	0xffffffff


	//   ....[33]....
        /*04a0*/ 	.word	0xffffffff


	//   ....[34]....
        /*04a4*/ 	.word	0xffffffff


	//   ....[35]....
        /*04a8*/ 	.word	0xffffffff


	//   ....[36]....
        /*04ac*/ 	.word	0xffffffff


	//   ....[37]....
        /*04b0*/ 	.word	0xffffffff


	//   ....[38]....
        /*04b4*/ 	.word	0xffffffff


	//   ....[39]....
        /*04b8*/ 	.word	0xffffffff


	//   ....[40]....
        /*04bc*/ 	.word	0xffffffff


	//   ....[41]....
        /*04c0*/ 	.word	0xffffffff


	//   ....[42]....
        /*04c4*/ 	.word	0xffffffff


	//   ....[43]....
        /*04c8*/ 	.word	0xffffffff


	//   ....[44]....
        /*04cc*/ 	.word	0xffffffff


	//   ....[45]....
        /*04d0*/ 	.word	0xffffffff


	//   ....[46]....
        /*04d4*/ 	.word	0xffffffff


	//   ....[47]....
        /*04d8*/ 	.word	0xffffffff


	//   ....[48]....
        /*04dc*/ 	.word	0xffffffff


	//   ....[49]....
        /*04e0*/ 	.word	0xffffffff


	//   ....[50]....
        /*04e4*/ 	.word	0xffffffff


	//   ....[51]....
        /*04e8*/ 	.word	0xffffffff


	//   ....[52]....
        /*04ec*/ 	.word	0xffffffff


	//   ....[53]....
        /*04f0*/ 	.word	0xffffffff


	//   ....[54]....
        /*04f4*/ 	.word	0xffffffff


	//   ....[55]....
        /*04f8*/ 	.word	0xffffffff


	//   ....[56]....
        /*04fc*/ 	.word	0xffffffff


	//   ....[57]....
        /*0500*/ 	.word	0xffffffff


	//   ....[58]....
        /*0504*/ 	.word	0xffffffff


	//   ....[59]....
        /*0508*/ 	.word	0xffffffff


	//   ....[60]....
        /*050c*/ 	.word	0xffffffff


	//   ....[61]....
        /*0510*/ 	.word	0xffffffff


	//   ....[62]....
        /*0514*/ 	.word	0xffffffff


	//   ....[63]....
        /*0518*/ 	.word	0xffffffff


	//   ....[64]....
        /*051c*/ 	.word	0xffffffff


	//   ....[65]....
        /*0520*/ 	.word	0xffffffff


	//   ....[66]....
        /*0524*/ 	.word	0xffffffff


	//   ....[67]....
        /*0528*/ 	.word	0xffffffff


	//   ....[68]....
        /*052c*/ 	.word	0xffffffff


	//   ....[69]....
        /*0530*/ 	.word	0xffffffff


	//   ....[70]....
        /*0534*/ 	.word	0xffffffff


	//   ....[71]....
        /*0538*/ 	.word	0xffffffff


	//   ....[72]....
        /*053c*/ 	.word	0xffffffff


	//   ....[73]....
        /*0540*/ 	.word	0xffffffff


	//   ....[74]....
        /*0544*/ 	.word	0xffffffff


	//   ....[75]....
        /*0548*/ 	.word	0xffffffff


	//   ....[76]....
        /*054c*/ 	.word	0xffffffff


	//   ....[77]....
        /*0550*/ 	.word	0xffffffff


	//   ....[78]....
        /*0554*/ 	.word	0xffffffff


	//   ....[79]....
        /*0558*/ 	.word	0xffffffff


	//   ....[80]....
        /*055c*/ 	.word	0x0500000f


	//   ....[81]....
        /*0560*/ 	.word	0x0500000f


	//   ....[82]....
        /*0564*/ 	.word	0x0500000f


	//   ....[83]....
        /*0568*/ 	.word	0x0500000f


	//   ....[84]....
        /*056c*/ 	.word	0x0500000f


	//   ....[85]....
        /*0570*/ 	.word	0x0500000f


	//   ....[86]....
        /*0574*/ 	.word	0x0500000f


	//   ....[87]....
        /*0578*/ 	.word	0x0500000f


	//   ....[88]....
        /*057c*/ 	.word	0x0500000f


	//   ....[89]....
        /*0580*/ 	.word	0x0500000f


	//   ....[90]....
        /*0584*/ 	.word	0x0500000f


	//   ....[91]....
        /*0588*/ 	.word	0x0500000f


	//   ....[92]....
        /*058c*/ 	.word	0x0500000f


	//   ....[93]....
        /*0590*/ 	.word	0x0500000f


	//   ....[94]....
        /*0594*/ 	.word	0x0500000f


	//   ....[95]....
        /*0598*/ 	.word	0x0500000f


	//   ....[96]....
        /*059c*/ 	.word	0x0500000f


	//   ....[97]....
        /*05a0*/ 	.word	0x0500000f


	//   ....[98]....
        /*05a4*/ 	.word	0x0500000f


	//   ....[99]....
        /*05a8*/ 	.word	0x0500000f


	//   ....[100]....
        /*05ac*/ 	.word	0x0500000f


	//   ....[101]....
        /*05b0*/ 	.word	0x0500000f


	//   ....[102]....
        /*05b4*/ 	.word	0x0500000f


	//   ....[103]....
        /*05b8*/ 	.word	0x0500000f


	//   ....[104]....
        /*05bc*/ 	.word	0x0500000f


	//   ....[105]....
        /*05c0*/ 	.word	0x0500000f


	//   ....[106]....
        /*05c4*/ 	.word	0x0500000f


	//   ....[107]....
        /*05c8*/ 	.word	0x0500000f


	//----- nvinfo : EIATTR_COOP_GROUP_INSTR_OFFSETS
	.align		4
.L_143:
        /*05cc*/ 	.byte	0x04, 0x28
        /*05ce*/ 	.short	(.L_145 - .L_144)


	//   ....[0]....
.L_144:
        /*05d0*/ 	.word	0x00000060


	//   ....[1]....
        /*05d4*/ 	.word	0x000001c0


	//   ....[2]....
        /*05d8*/ 	.word	0x00000270


	//   ....[3]....
        /*05dc*/ 	.word	0x00000430


	//   ....[4]....
        /*05e0*/ 	.word	0x00000590


	//   ....[5]....
        /*05e4*/ 	.word	0x000006b0


	//   ....[6]....
        /*05e8*/ 	.word	0x00000810


	//   ....[7]....
        /*05ec*/ 	.word	0x00006a20


	//   ....[8]....
        /*05f0*/ 	.word	0x0000ba10


	//   ....[9]....
        /*05f4*/ 	.word	0x0000bb10


	//   ....[10]....
        /*05f8*/ 	.word	0x0000be60


	//   ....[11]....
        /*05fc*/ 	.word	0x0000bf60


	//   ....[12]....
        /*0600*/ 	.word	0x0000d7b0


	//   ....[13]....
        /*0604*/ 	.word	0x0000da60


	//   ....[14]....
        /*0608*/ 	.word	0x0000da90


	//   ....[15]....
        /*060c*/ 	.word	0x0000dae0


	//   ....[16]....
        /*0610*/ 	.word	0x0000f090


	//   ....[17]....
        /*0614*/ 	.word	0x0000f140


	//   ....[18]....
        /*0618*/ 	.word	0x0000f1e0


	//   ....[19]....
        /*061c*/ 	.word	0x0000f1f0


	//   ....[20]....
        /*0620*/ 	.word	0x0000fc30


	//   ....[21]....
        /*0624*/ 	.word	0x0000fc60


	//   ....[22]....
        /*0628*/ 	.word	0x0000fc90


	//   ....[23]....
        /*062c*/ 	.word	0x0000fcc0


	//   ....[24]....
        /*0630*/ 	.word	0x0000fcf0


	//   ....[25]....
        /*0634*/ 	.word	0x0000fd20


	//   ....[26]....
        /*0638*/ 	.word	0x0000fd50


	//   ....[27]....
        /*063c*/ 	.word	0x0000fd80


	//   ....[28]....
        /*0640*/ 	.word	0x0000fda0


	//   ....[29]....
        /*0644*/ 	.word	0x0000fdc0


	//   ....[30]....
        /*0648*/ 	.word	0x0000fdd0


	//   ....[31]....
        /*064c*/ 	.word	0x0000fdf0


	//   ....[32]....
        /*0650*/ 	.word	0x0000fe00


	//   ....[33]....
        /*0654*/ 	.word	0x0000fe10


	//   ....[34]....
        /*0658*/ 	.word	0x0000fe30


	//   ....[35]....
        /*065c*/ 	.word	0x0000fe40


	//   ....[36]....
        /*0660*/ 	.word	0x0000fe60


	//   ....[37]....
        /*0664*/ 	.word	0x0000fe80


	//   ....[38]....
        /*0668*/ 	.word	0x0000fe90


	//   ....[39]....
        /*066c*/ 	.word	0x0000fea0


	//   ....[40]....
        /*0670*/ 	.word	0x0000feb0


	//   ....[41]....
        /*0674*/ 	.word	0x0000fed0


	//   ....[42]....
        /*0678*/ 	.word	0x0000fee0


	//   ....[43]....
        /*067c*/ 	.word	0x0000fef0


	//   ....[44]....
        /*0680*/ 	.word	0x000115b0


	//   ....[45]....
        /*0684*/ 	.word	0x00011790


	//   ....[46]....
        /*0688*/ 	.word	0x000117c0


	//   ....[47]....
        /*068c*/ 	.word	0x000117f0


	//   ....[48]....
        /*0690*/ 	.word	0x00011820


	//   ....[49]....
        /*0694*/ 	.word	0x00011850


	//   ....[50]....
        /*0698*/ 	.word	0x00011880


	//   ....[51]....
        /*069c*/ 	.word	0x000119f0


	//   ....[52]....
        /*06a0*/ 	.word	0x00011a20


	//   ....[53]....
        /*06a4*/ 	.word	0x00011a50


	//   ....[54]....
        /*06a8*/ 	.word	0x00011a80


	//   ....[55]....
        /*06ac*/ 	.word	0x00011ab0


	//   ....[56]....
        /*06b0*/ 	.word	0x00011ae0


	//   ....[57]....
        /*06b4*/ 	.word	0x00011b70


	//   ....[58]....
        /*06b8*/ 	.word	0x00011ba0


	//   ....[59]....
        /*06bc*/ 	.word	0x00011c30


	//   ....[60]....
        /*06c0*/ 	.word	0x00012770


	//   ....[61]....
        /*06c4*/ 	.word	0x00014730


	//   ....[62]....
        /*06c8*/ 	.word	0x000169e0


	//   ....[63]....
        /*06cc*/ 	.word	0x00016a10


	//   ....[64]....
        /*06d0*/ 	.word	0x00016a40


	//   ....[65]....
        /*06d4*/ 	.word	0x00016a70


	//   ....[66]....
        /*06d8*/ 	.word	0x00016aa0


	//   ....[67]....
        /*06dc*/ 	.word	0x00016ad0


	//   ....[68]....
        /*06e0*/ 	.word	0x00016b00


	//   ....[69]....
        /*06e4*/ 	.word	0x00016b30


	//   ....[70]....
        /*06e8*/ 	.word	0x00016cb0


	//   ....[71]....
        /*06ec*/ 	.word	0x00016ce0


	//   ....[72]....
        /*06f0*/ 	.word	0x00016d10


	//   ....[73]....
        /*06f4*/ 	.word	0x00016d40


	//   ....[74]....
        /*06f8*/ 	.word	0x00016d70


	//   ....[75]....
        /*06fc*/ 	.word	0x00016da0


	//   ....[76]....
        /*0700*/ 	.word	0x00016e60


	//   ....[77]....
        /*0704*/ 	.word	0x00016e80


	//   ....[78]....
        /*0708*/ 	.word	0x00016ef0


	//   ....[79]....
        /*070c*/ 	.word	0x00017360


	//   ....[80]....
        /*0710*/ 	.word	0x000177e0


	//   ....[81]....
        /*0714*/ 	.word	0x00017880


	//   ....[82]....
        /*0718*/ 	.word	0x00017920


	//   ....[83]....
        /*071c*/ 	.word	0x000179c0


	//   ....[84]....
        /*0720*/ 	.word	0x00017ab0


	//   ....[85]....
        /*0724*/ 	.word	0x00017b50


	//   ....[86]....
        /*0728*/ 	.word	0x00017bf0


	//   ....[87]....
        /*072c*/ 	.word	0x00017c90


	//   ....[88]....
        /*0730*/ 	.word	0x00017ef0


	//   ....[89]....
        /*0734*/ 	.word	0x000181d0


	//   ....[90]....
        /*0738*/ 	.word	0x000185f0


	//   ....[91]....
        /*073c*/ 	.word	0x00018690


	//   ....[92]....
        /*0740*/ 	.word	0x000187b0


	//   ....[93]....
        /*0744*/ 	.word	0x00018820


	//   ....[94]....
        /*0748*/ 	.word	0x00018890


	//   ....[95]....
        /*074c*/ 	.word	0x00018900


	//   ....[96]....
        /*0750*/ 	.word	0x00018970


	//   ....[97]....
        /*0754*/ 	.word	0x000189f0


	//   ....[98]....
        /*0758*/ 	.word	0x00018a80


	//   ....[99]....
        /*075c*/ 	.word	0x00018b10


	//   ....[100]....
        /*0760*/ 	.word	0x00018b80


	//   ....[101]....
        /*0764*/ 	.word	0x00018bf0


	//   ....[102]....
        /*0768*/ 	.word	0x00018c60


	//   ....[103]....
        /*076c*/ 	.word	0x00018ce0


	//   ....[104]....
        /*0770*/ 	.word	0x00018d50


	//   ....[105]....
        /*0774*/ 	.word	0x00018df0


	//   ....[106]....
        /*0778*/ 	.word	0x00018e80


	//   ....[107]....
        /*077c*/ 	.word	0x00018fa0


	//----- nvinfo : EIATTR_REG_RECONFIG
	.align		4
.L_145:
        /*0780*/ 	.byte	0x01, 0x54
	.zero		2


	//----- nvinfo : EIATTR_SYSCALL_OFFSETS
	.align		4
        /*0784*/ 	.byte	0x04, 0x46
        /*0786*/ 	.short	(.L_147 - .L_146)


	//   ....[0]....
.L_146:
        /*0788*/ 	.word	0x00001850


	//   ....[1]....
        /*078c*/ 	.word	0x000019a0


	//   ....[2]....
        /*0790*/ 	.word	0x00006b90


	//   ....[3]....
        /*0794*/ 	.word	0x00006ff0


	//   ....[4]....
        /*0798*/ 	.word	0x00013e10


	//   ....[5]....
        /*079c*/ 	.word	0x00013fb0


	//   ....[6]....
        /*07a0*/ 	.word	0x00014110


	//   ....[7]....
        /*07a4*/ 	.word	0x00014270


	//----- nvinfo : EIATTR_MBARRIER_INSTR_OFFSETS
	.align		4
.L_147:
        /*07a8*/ 	.byte	0x04, 0x39
        /*07aa*/ 	.short	(.L_149 - .L_148)


	//   ....[0]....
.L_148:
        /*07ac*/ 	.word	0x000002e0
        /*07b0*/ 	.word	0x000000ff
        /*07b4*/ 	.word	0x00019c00
        /*07b8*/ 	.short	0x0100
        /*07ba*/ 	.byte	0x08
	.zero		1


	//   ....[1]....
        /*07bc*/ 	.word	0x000002f0
        /*07c0*/ 	.word	0x000000ff
        /*07c4*/ 	.word	0x00019c20
        /*07c8*/ 	.short	0x0100
        /*07ca*/ 	.byte	0x08
	.zero		1


	//   ....[2]....
        /*07cc*/ 	.word	0x000003e0
        /*07d0*/ 	.word	0x000000ff
        /*07d4*/ 	.word	0x00019c30
        /*07d8*/ 	.short	0x0100
        /*07da*/ 	.byte	0x08
	.zero		1


	//   ....[3]....
        /*07dc*/ 	.word	0x000003f0
        /*07e0*/ 	.word	0x000000ff
        /*07e4*/ 	.word	0x00019c40
        /*07e8*/ 	.short	0x0100
        /*07ea*/ 	.byte	0x08
	.zero		1


	//   ....[4]....
        /*07ec*/ 	.word	0x00000400
        /*07f0*/ 	.word	0x000000ff
        /*07f4*/ 	.word	0x00019c38
        /*07f8*/ 	.short	0x0100
        /*07fa*/ 	.byte	0x08
	.zero		1


	//   ....[5]....
        /*07fc*/ 	.word	0x00000410
        /*0800*/ 	.word	0x000000ff
        /*0804*/ 	.word	0x00019c48
        /*0808*/ 	.short	0x0100
        /*080a*/ 	.byte	0x08
	.zero		1


	//   ....[6]....
        /*080c*/ 	.word	0x00000540
        /*0810*/ 	.word	0x000000ff
        /*0814*/ 	.word	0x00019c50
        /*0818*/ 	.short	0x0100
        /*081a*/ 	.byte	0x08
	.zero		1


	//   ....[7]....
        /*081c*/ 	.word	0x00000550
        /*0820*/ 	.word	0x000000ff
        /*0824*/ 	.word	0x00019c60
        /*0828*/ 	.short	0x0100
        /*082a*/ 	.byte	0x08
	.zero		1


	//   ....[8]....
        /*082c*/ 	.word	0x00000560
        /*0830*/ 	.word	0x000000ff
        /*0834*/ 	.word	0x00019c58
        /*0838*/ 	.short	0x0100
        /*083a*/ 	.byte	0x08
	.zero		1


	//   ....[9]....
        /*083c*/ 	.word	0x00000570
        /*0840*/ 	.word	0x000000ff
        /*0844*/ 	.word	0x00019c68
        /*0848*/ 	.short	0x0100
        /*084a*/ 	.byte	0x08
	.zero		1


	//   ....[10]....
        /*084c*/ 	.word	0x00000660
        /*0850*/ 	.word	0x000000ff
        /*0854*/ 	.word	0x00019c70
        /*0858*/ 	.short	0x0100
        /*085a*/ 	.byte	0x06
	.zero		1


	//   ....[11]....
        /*085c*/ 	.word	0x00000670
        /*0860*/ 	.word	0x000000ff
        /*0864*/ 	.word	0x00019c80
        /*0868*/ 	.short	0x0100
        /*086a*/ 	.byte	0x06
	.zero		1


	//   ....[12]....
        /*086c*/ 	.word	0x00000680
        /*0870*/ 	.word	0x000000ff
        /*0874*/ 	.word	0x00019c78
        /*0878*/ 	.short	0x0100
        /*087a*/ 	.byte	0x06
	.zero		1


	//   ....[13]....
        /*087c*/ 	.word	0x00000690
        /*0880*/ 	.word	0x000000ff
        /*0884*/ 	.word	0x00019c88
        /*0888*/ 	.short	0x0100
        /*088a*/ 	.byte	0x06
	.zero		1


	//   ....[14]....
        /*088c*/ 	.word	0x000007c0
        /*0890*/ 	.word	0x000000ff
        /*0894*/ 	.word	0x00019c90
        /*0898*/ 	.short	0x0100
        /*089a*/ 	.byte	0x08
	.zero		1


	//   ....[15]....
        /*089c*/ 	.word	0x000007d0
        /*08a0*/ 	.word	0x000000ff
        /*08a4*/ 	.word	0x00019ca0
        /*08a8*/ 	.short	0x0100
        /*08aa*/ 	.byte	0x08
	.zero		1


	//   ....[16]....
        /*08ac*/ 	.word	0x000007e0
        /*08b0*/ 	.word	0x000000ff
        /*08b4*/ 	.word	0x00019c98
        /*08b8*/ 	.short	0x0100
        /*08ba*/ 	.byte	0x08
	.zero		1


	//   ....[17]....
        /*08bc*/ 	.word	0x000007f0
        /*08c0*/ 	.word	0x000000ff
        /*08c4*/ 	.word	0x00019ca8
        /*08c8*/ 	.short	0x0100
        /*08ca*/ 	.byte	0x08
	.zero		1


	//   ....[18]....
        /*08cc*/ 	.word	0x00000920
        /*08d0*/ 	.word	0x000000ff
        /*08d4*/ 	.word	0x00019cb0
        /*08d8*/ 	.short	0x0100
        /*08da*/ 	.byte	0x08
	.zero		1


	//   ....[19]....
        /*08dc*/ 	.word	0x00000930
        /*08e0*/ 	.word	0x000000ff
        /*08e4*/ 	.word	0x00019cc0
        /*08e8*/ 	.short	0x0100
        /*08ea*/ 	.byte	0x08
	.zero		1


	//   ....[20]....
        /*08ec*/ 	.word	0x00000940
        /*08f0*/ 	.word	0x000000ff
        /*08f4*/ 	.word	0x00019cb8
        /*08f8*/ 	.short	0x0100
        /*08fa*/ 	.byte	0x08
	.zero		1


	//   ....[21]....
        /*08fc*/ 	.word	0x00000950
        /*0900*/ 	.word	0x000000ff
        /*0904*/ 	.word	0x00019cc8
        /*0908*/ 	.short	0x0100
        /*090a*/ 	.byte	0x08
	.zero		1


	//   ....[22]....
        /*090c*/ 	.word	0x00002710
        /*0910*/ 	.word	0x00000059
        /*0914*/ 	.word	0x00019c90
        /*0918*/ 	.short	0x010a
        /*091a*/ 	.byte	0x3f
	.zero		1


	//   ....[23]....
        /*091c*/ 	.word	0x00003f20
        /*0920*/ 	.word	0x00000059
        /*0924*/ 	.word	0x00019c90
        /*0928*/ 	.short	0x010a
        /*092a*/ 	.byte	0x3f
	.zero		1


	//   ....[24]....
        /*092c*/ 	.word	0x00005f30
        /*0930*/ 	.word	0x00000059
        /*0934*/ 	.word	0x00019c90
        /*0938*/ 	.short	0x010a
        /*093a*/ 	.byte	0x3f
	.zero		1


	//   ....[25]....
        /*093c*/ 	.word	0x00006100
        /*0940*/ 	.word	0x00000008
        /*0944*/ 	.word	0x00000000
        /*0948*/ 	.short	0x0101
        /*094a*/ 	.byte	0x3f
	.zero		1


	//   ....[26]....
        /*094c*/ 	.word	0x00006140
        /*0950*/ 	.word	0x00000059
        /*0954*/ 	.word	0x00019cb0
        /*0958*/ 	.short	0x010a
        /*095a*/ 	.byte	0x3f
	.zero		1


	//   ....[27]....
        /*095c*/ 	.word	0x000063b0
        /*0960*/ 	.word	0x00000059
        /*0964*/ 	.word	0x00000000
        /*0968*/ 	.short	0x0101
        /*096a*/ 	.byte	0x3f
	.zero		1


	//   ....[28]....
        /*096c*/ 	.word	0x00006c30
        /*0970*/ 	.word	0x00000012
        /*0974*/ 	.word	0x00019c00
        /*0978*/ 	.short	0x010a
        /*097a*/ 	.byte	0x3f
	.zero		1


	//   ....[29]....
        /*097c*/ 	.word	0x00006c80
        /*0980*/ 	.word	0x00000012
        /*0984*/ 	.word	0x00019c00
        /*0988*/ 	.short	0x010a
        /*098a*/ 	.byte	0x3f
	.zero		1


	//   ....[30]....
        /*098c*/ 	.word	0x00007320
        /*0990*/ 	.word	0x00000012
        /*0994*/ 	.word	0x00019c00
        /*0998*/ 	.short	0x010a
        /*099a*/ 	.byte	0x3f
	.zero		1


	//   ....[31]....
        /*099c*/ 	.word	0x00008d30
        /*09a0*/ 	.word	0x00000012
        /*09a4*/ 	.word	0x00019c00
        /*09a8*/ 	.short	0x010a
        /*09aa*/ 	.byte	0x3f
	.zero		1


	//   ....[32]....
        /*09ac*/ 	.word	0x0000ae70
        /*09b0*/ 	.word	0x00000003
        /*09b4*/ 	.word	0x00019c30
        /*09b8*/ 	.short	0x010a
        /*09ba*/ 	.byte	0x3f
	.zero		1


	//   ....[33]....
        /*09bc*/ 	.word	0x0000af20
        /*09c0*/ 	.word	0x00000003
        /*09c4*/ 	.word	0x00019c30
        /*09c8*/ 	.short	0x010a
        /*09ca*/ 	.byte	0x3f
	.zero		1


	//   ....[34]....
        /*09cc*/ 	.word	0x0000bfa0
        /*09d0*/ 	.word	0x00000003
        /*09d4*/ 	.word	0x00000000
        /*09d8*/ 	.short	0x0101
        /*09da*/ 	.byte	0x3f
	.zero		1


	//   ....[35]....
        /*09dc*/ 	.word	0x0000d120
        /*09e0*/ 	.word	0x0000000a
        /*09e4*/ 	.word	0x00019c30
        /*09e8*/ 	.short	0x010a
        /*09ea*/ 	.byte	0x3f
	.zero		1


	//   ....[36]....
        /*09ec*/ 	.word	0x0000d1a0
        /*09f0*/ 	.word	0x0000000a
        /*09f4*/ 	.word	0x00019c30
        /*09f8*/ 	.short	0x010a
        /*09fa*/ 	.byte	0x3f
	.zero		1


	//   ....[37]....
        /*09fc*/ 	.word	0x0000d3d0
        /*0a00*/ 	.word	0x0000000c
        /*0a04*/ 	.word	0x00019c50
        /*0a08*/ 	.short	0x010a
        /*0a0a*/ 	.byte	0x3f
	.zero		1


	//   ....[38]....
        /*0a0c*/ 	.word	0x0000d420
        /*0a10*/ 	.word	0x0000000c
        /*0a14*/ 	.word	0x00019c50
        /*0a18*/ 	.short	0x010a
        /*0a1a*/ 	.byte	0x3f
	.zero		1


	//   ....[39]....
        /*0a1c*/ 	.word	0x0000e1c0
        /*0a20*/ 	.word	0x0000000a
        /*0a24*/ 	.word	0x00000000
        /*0a28*/ 	.short	0x0101
        /*0a2a*/ 	.byte	0x3f
	.zero		1


	//   ....[40]....
        /*0a2c*/ 	.word	0x0000ed60
        /*0a30*/ 	.word	0x0000000c
        /*0a34*/ 	.word	0x00000000
        /*0a38*/ 	.short	0x0101
        /*0a3a*/ 	.byte	0x3f
	.zero		1


	//   ....[41]....
        /*0a3c*/ 	.word	0x0000ede0
        /*0a40*/ 	.word	0x00000005
        /*0a44*/ 	.word	0x00019c50
        /*0a48*/ 	.short	0x010a
        /*0a4a*/ 	.byte	0x3f
	.zero		1


	//   ....[42]....
        /*0a4c*/ 	.word	0x0000ee30
        /*0a50*/ 	.word	0x00000005
        /*0a54*/ 	.word	0x00019c50
        /*0a58*/ 	.short	0x010a
        /*0a5a*/ 	.byte	0x3f
	.zero		1


	//   ....[43]....
        /*0a5c*/ 	.word	0x0000f740
        /*0a60*/ 	.word	0x00000005
        /*0a64*/ 	.word	0x00000000
        /*0a68*/ 	.short	0x0101
        /*0a6a*/ 	.byte	0x3f
	.zero		1


	//   ....[44]....
        /*0a6c*/ 	.word	0x000109f0
        /*0a70*/ 	.word	0x00000014
        /*0a74*/ 	.word	0x00000000
        /*0a78*/ 	.short	0x0101
        /*0a7a*/ 	.byte	0x3f
	.zero		1


	//   ....[45]....
        /*0a7c*/ 	.word	0x00012880
        /*0a80*/ 	.word	0x00000006
        /*0a84*/ 	.word	0x00019c20
        /*0a88*/ 	.short	0x010a
        /*0a8a*/ 	.byte	0x3f
	.zero		1


	//   ....[46]....
        /*0a8c*/ 	.word	0x00012910
        /*0a90*/ 	.word	0x0000000a
        /*0a94*/ 	.word	0x00019ca0
        /*0a98*/ 	.short	0x010a
        /*0a9a*/ 	.byte	0x3f
	.zero		1


	//   ....[47]....
        /*0a9c*/ 	.word	0x00012d60
        /*0aa0*/ 	.word	0x0000000a
        /*0aa4*/ 	.word	0x00019cc0
        /*0aa8*/ 	.short	0x010a
        /*0aaa*/ 	.byte	0x3f
	.zero		1


	//   ....[48]....
        /*0aac*/ 	.word	0x00013270
        /*0ab0*/ 	.word	0x0000000a
        /*0ab4*/ 	.word	0x00019ca0
        /*0ab8*/ 	.short	0x010a
        /*0aba*/ 	.byte	0x3f
	.zero		1


	//   ....[49]....
        /*0abc*/ 	.word	0x000136b0
        /*0ac0*/ 	.word	0x0000000a
        /*0ac4*/ 	.word	0x00019cc0
        /*0ac8*/ 	.short	0x010a
        /*0aca*/ 	.byte	0x3f
	.zero		1


	//   ....[50]....
        /*0acc*/ 	.word	0x00014990
        /*0ad0*/ 	.word	0x00000005
        /*0ad4*/ 	.word	0x00019c80
        /*0ad8*/ 	.short	0x010a
        /*0ada*/ 	.byte	0x3f
	.zero		1


	//   ....[51]....
        /*0adc*/ 	.word	0x00014bf0
        /*0ae0*/ 	.word	0x00000005
        /*0ae4*/ 	.word	0x00019c40
        /*0ae8*/ 	.short	0x010a
        /*0aea*/ 	.byte	0x3f
	.zero		1


	//   ....[52]....
        /*0aec*/ 	.word	0x00015140
        /*0af0*/ 	.word	0x00000005
        /*0af4*/ 	.word	0x00019c20
        /*0af8*/ 	.short	0x010a
        /*0afa*/ 	.byte	0x3f
	.zero		1


	//   ....[53]....
        /*0afc*/ 	.word	0x00015430
        /*0b00*/ 	.word	0x00000003
        /*0b04*/ 	.word	0x00019c80
        /*0b08*/ 	.short	0x010a
        /*0b0a*/ 	.byte	0x3f
	.zero		1


	//   ....[54]....
        /*0b0c*/ 	.word	0x00015880
        /*0b10*/ 	.word	0x00000003
        /*0b14*/ 	.word	0x00019c40
        /*0b18*/ 	.short	0x010a
        /*0b1a*/ 	.byte	0x3f
	.zero		1


	//   ....[55]....
        /*0b1c*/ 	.word	0x00015d40
        /*0b20*/ 	.word	0x0000000d
        /*0b24*/ 	.word	0x00019c70
        /*0b28*/ 	.short	0x010a
        /*0b2a*/ 	.byte	0x3f
	.zero		1


	//   ....[56]....
        /*0b2c*/ 	.word	0x00015dd0
        /*0b30*/ 	.word	0x0000000d
        /*0b34*/ 	.word	0x00019c60
        /*0b38*/ 	.short	0x010a
        /*0b3a*/ 	.byte	0x3f
	.zero		1


	//   ....[57]....
        /*0b3c*/ 	.word	0x00016150
        /*0b40*/ 	.word	0x0000000d
        /*0b44*/ 	.word	0x00019c50
        /*0b48*/ 	.short	0x0101
        /*0b4a*/ 	.byte	0x3f
	.zero		1


	//   ....[58]....
        /*0b4c*/ 	.word	0x000161d0
        /*0b50*/ 	.word	0x00000003
        /*0b54*/ 	.word	0x00000000
        /*0b58*/ 	.short	0x0101
        /*0b5a*/ 	.byte	0x3f
	.zero		1


	//   ....[59]....
        /*0b5c*/ 	.word	0x00016390
        /*0b60*/ 	.word	0x00000003
        /*0b64*/ 	.word	0x00019c70
        /*0b68*/ 	.short	0x010a
        /*0b6a*/ 	.byte	0x3f
	.zero		1


	//   ....[60]....
        /*0b6c*/ 	.word	0x00016410
        /*0b70*/ 	.word	0x00000003
        /*0b74*/ 	.word	0x00019c60
        /*0b78*/ 	.short	0x010a
        /*0b7a*/ 	.byte	0x3f
	.zero		1


	//   ....[61]....
        /*0b7c*/ 	.word	0x000167a0
        /*0b80*/ 	.word	0x00000003
        /*0b84*/ 	.word	0x00019c50
        /*0b88*/ 	.short	0x0101
        /*0b8a*/ 	.byte	0x3f
	.zero		1


	//   ....[62]....
        /*0b8c*/ 	.word	0x00016830
        /*0b90*/ 	.word	0x00000000
        /*0b94*/ 	.word	0x00000000
        /*0b98*/ 	.short	0x0101
        /*0b9a*/ 	.byte	0x3f
	.zero		1


	//   ....[63]....
        /*0b9c*/ 	.word	0x000172e0
        /*0ba0*/ 	.word	0x00000009
        /*0ba4*/ 	.word	0x00019c20
        /*0ba8*/ 	.short	0x010a
        /*0baa*/ 	.byte	0x3f
	.zero		1


	//   ....[64]....
        /*0bac*/ 	.word	0x00017470
        /*0bb0*/ 	.word	0x00000007
        /*0bb4*/ 	.word	0x00000000
        /*0bb8*/ 	.short	0x010a
        /*0bba*/ 	.byte	0x3f
	.zero		1


	//   ....[65]....
        /*0bbc*/ 	.word	0x000174e0
        /*0bc0*/ 	.word	0x00000003
        /*0bc4*/ 	.word	0x00000000
        /*0bc8*/ 	.short	0x010a
        /*0bca*/ 	.byte	0x3f
	.zero		1


	//   ....[66]....
        /*0bcc*/ 	.word	0x00017530
        /*0bd0*/ 	.word	0x00000003
        /*0bd4*/ 	.word	0x00019c60
        /*0bd8*/ 	.short	0x010a
        /*0bda*/ 	.byte	0x3f
	.zero		1


	//   ....[67]....
        /*0bdc*/ 	.word	0x00017580
        /*0be0*/ 	.word	0x00000005
        /*0be4*/ 	.word	0x00019c60
        /*0be8*/ 	.short	0x010a
        /*0bea*/ 	.byte	0x3f
	.zero		1


	//   ....[68]....
        /*0bec*/ 	.word	0x000175c0
        /*0bf0*/ 	.word	0x00000003
        /*0bf4*/ 	.word	0x00019c80
        /*0bf8*/ 	.short	0x010a
        /*0bfa*/ 	.byte	0x3f
	.zero		1


	//   ....[69]....
        /*0bfc*/ 	.word	0x000175e0
        /*0c00*/ 	.word	0x00000005
        /*0c04*/ 	.word	0x00019c80
        /*0c08*/ 	.short	0x010a
        /*0c0a*/ 	.byte	0x3f
	.zero		1


	//   ....[70]....
        /*0c0c*/ 	.word	0x00017640
        /*0c10*/ 	.word	0x00000059
        /*0c14*/ 	.word	0x00019c90
        /*0c18*/ 	.short	0x010a
        /*0c1a*/ 	.byte	0x3f
	.zero		1


	//   ....[71]....
        /*0c1c*/ 	.word	0x00017690
        /*0c20*/ 	.word	0x00000059
        /*0c24*/ 	.word	0x00019c90
        /*0c28*/ 	.short	0x010a
        /*0c2a*/ 	.byte	0x3f
	.zero		1


	//   ....[72]....
        /*0c2c*/ 	.word	0x000176e0
        /*0c30*/ 	.word	0x00000059
        /*0c34*/ 	.word	0x00019c90
        /*0c38*/ 	.short	0x010a
        /*0c3a*/ 	.byte	0x3f
	.zero		1


	//   ....[73]....
        /*0c3c*/ 	.word	0x00017730
        /*0c40*/ 	.word	0x00000059
        /*0c44*/ 	.word	0x00019cb0
        /*0c48*/ 	.short	0x010a
        /*0c4a*/ 	.byte	0x3f
	.zero		1


	//   ....[74]....
        /*0c4c*/ 	.word	0x00017a00
        /*0c50*/ 	.word	0x00000012
        /*0c54*/ 	.word	0x00019c00
        /*0c58*/ 	.short	0x010a
        /*0c5a*/ 	.byte	0x3f
	.zero		1


	//   ....[75]....
        /*0c5c*/ 	.word	0x00017cd0
        /*0c60*/ 	.word	0x00000012
        /*0c64*/ 	.word	0x00019c00
        /*0c68*/ 	.short	0x010a
        /*0c6a*/ 	.byte	0x3f
	.zero		1


	//   ....[76]....
        /*0c6c*/ 	.word	0x00017d20
        /*0c70*/ 	.word	0x00000003
        /*0c74*/ 	.word	0x00019c30
        /*0c78*/ 	.short	0x010a
        /*0c7a*/ 	.byte	0x3f
	.zero		1


	//   ....[77]....
        /*0c7c*/ 	.word	0x00017d70
        /*0c80*/ 	.word	0x0000000a
        /*0c84*/ 	.word	0x00019c30
        /*0c88*/ 	.short	0x010a
        /*0c8a*/ 	.byte	0x3f
	.zero		1


	//   ....[78]....
        /*0c8c*/ 	.word	0x00017dc0
        /*0c90*/ 	.word	0x0000000c
        /*0c94*/ 	.word	0x00019c50
        /*0c98*/ 	.short	0x010a
        /*0c9a*/ 	.byte	0x3f
	.zero		1


	//   ....[79]....
        /*0c9c*/ 	.word	0x00017e10
        /*0ca0*/ 	.word	0x00000005
        /*0ca4*/ 	.word	0x00019c50
        /*0ca8*/ 	.short	0x010a
        /*0caa*/ 	.byte	0x3f
	.zero		1


	//   ....[80]....
        /*0cac*/ 	.word	0x00017fb0
        /*0cb0*/ 	.word	0x00000006
        /*0cb4*/ 	.word	0x00019c20
        /*0cb8*/ 	.short	0x010a
        /*0cba*/ 	.byte	0x3f
	.zero		1


	//   ....[81]....
        /*0cbc*/ 	.word	0x00018000
        /*0cc0*/ 	.word	0x0000000a
        /*0cc4*/ 	.word	0x00019ca0
        /*0cc8*/ 	.short	0x010a
        /*0cca*/ 	.byte	0x3f
	.zero		1


	//   ....[82]....
        /*0ccc*/ 	.word	0x00018050
        /*0cd0*/ 	.word	0x0000000a
        /*0cd4*/ 	.word	0x00019cc0
        /*0cd8*/ 	.short	0x010a
        /*0cda*/ 	.byte	0x3f
	.zero		1


	//   ....[83]....
        /*0cdc*/ 	.word	0x000180a0
        /*0ce0*/ 	.word	0x0000000a
        /*0ce4*/ 	.word	0x00019ca0
        /*0ce8*/ 	.short	0x010a
        /*0cea*/ 	.byte	0x3f
	.zero		1


	//   ....[84]....
        /*0cec*/ 	.word	0x000180f0
        /*0cf0*/ 	.word	0x0000000a
        /*0cf4*/ 	.word	0x00019cc0
        /*0cf8*/ 	.short	0x010a
        /*0cfa*/ 	.byte	0x3f
	.zero		1


	//   ....[85]....
        /*0cfc*/ 	.word	0x00018290
        /*0d00*/ 	.word	0x00000005
        /*0d04*/ 	.word	0x00019c80
        /*0d08*/ 	.short	0x010a
        /*0d0a*/ 	.byte	0x3f
	.zero		1


	//   ....[86]....
        /*0d0c*/ 	.word	0x000182e0
        /*0d10*/ 	.word	0x00000005
        /*0d14*/ 	.word	0x00019c40
        /*0d18*/ 	.short	0x010a
        /*0d1a*/ 	.byte	0x3f
	.zero		1


	//   ....[87]....
        /*0d1c*/ 	.word	0x00018360
        /*0d20*/ 	.word	0x00000004
        /*0d24*/ 	.word	0x00019c20
        /*0d28*/ 	.short	0x010a
        /*0d2a*/ 	.byte	0x3f
	.zero		1


	//   ....[88]....
        /*0d2c*/ 	.word	0x000183b0
        /*0d30*/ 	.word	0x00000003
        /*0d34*/ 	.word	0x00019c80
        /*0d38*/ 	.short	0x010a
        /*0d3a*/ 	.byte	0x3f
	.zero		1


	//   ....[89]....
        /*0d3c*/ 	.word	0x00018400
        /*0d40*/ 	.word	0x00000003
        /*0d44*/ 	.word	0x00019c40
        /*0d48*/ 	.short	0x010a
        /*0d4a*/ 	.byte	0x3f
	.zero		1


	//   ....[90]....
        /*0d4c*/ 	.word	0x00018450
        /*0d50*/ 	.word	0x0000000d
        /*0d54*/ 	.word	0x00019c70
        /*0d58*/ 	.short	0x010a
        /*0d5a*/ 	.byte	0x3f
	.zero		1


	//   ....[91]....
        /*0d5c*/ 	.word	0x000184a0
        /*0d60*/ 	.word	0x0000000d
        /*0d64*/ 	.word	0x00019c60
        /*0d68*/ 	.short	0x010a
        /*0d6a*/ 	.byte	0x3f
	.zero		1


	//   ....[92]....
        /*0d6c*/ 	.word	0x000184f0
        /*0d70*/ 	.word	0x00000003
        /*0d74*/ 	.word	0x00019c70
        /*0d78*/ 	.short	0x010a
        /*0d7a*/ 	.byte	0x3f
	.zero		1


	//   ....[93]....
        /*0d7c*/ 	.word	0x00018540
        /*0d80*/ 	.word	0x00000003
        /*0d84*/ 	.word	0x00019c60
        /*0d88*/ 	.short	0x010a
        /*0d8a*/ 	.byte	0x3f
	.zero		1


	//   ....[94]....
        /*0d8c*/ 	.word	0x00018ec0
        /*0d90*/ 	.word	0x00000009
        /*0d94*/ 	.word	0x00019c20
        /*0d98*/ 	.short	0x010a
        /*0d9a*/ 	.byte	0x3f
	.zero		1


	//   ....[95]....
        /*0d9c*/ 	.word	0x00019060
        /*0da0*/ 	.word	0x00000007
        /*0da4*/ 	.word	0x00000000
        /*0da8*/ 	.short	0x010a
        /*0daa*/ 	.byte	0x3f
	.zero		1


	//   ....[96]....
        /*0dac*/ 	.word	0x000190b0
        /*0db0*/ 	.word	0x00000003
        /*0db4*/ 	.word	0x00000000
        /*0db8*/ 	.short	0x010a
        /*0dba*/ 	.byte	0x3f
	.zero		1


	//   ....[97]....
        /*0dbc*/ 	.word	0x00019100
        /*0dc0*/ 	.word	0x00000003
        /*0dc4*/ 	.word	0x00019c60
        /*0dc8*/ 	.short	0x010a
        /*0dca*/ 	.byte	0x3f
	.zero		1


	//   ....[98]....
        /*0dcc*/ 	.word	0x00019150
        /*0dd0*/ 	.word	0x00000005
        /*0dd4*/ 	.word	0x00019c60
        /*0dd8*/ 	.short	0x010a
        /*0dda*/ 	.byte	0x3f
	.zero		1


	//   ....[99]....
        /*0ddc*/ 	.word	0x000191a0
        /*0de0*/ 	.word	0x00000003
        /*0de4*/ 	.word	0x00019c80
        /*0de8*/ 	.short	0x010a
        /*0dea*/ 	.byte	0x3f
	.zero		1


	//----- nvinfo : EIATTR_NUM_MBARRIERS
	.align		4
.L_149:
        /*0dec*/ 	.byte	0x03, 0x38
        /*0dee*/ 	.short	0x0016


	//----- nvinfo : EIATTR_EXIT_INSTR_OFFSETS
	.align		4
        /*0df0*/ 	.byte	0x04, 0x1c
        /*0df2*/ 	.short	(.L_151 - .L_150)


	//   ....[0]....
.L_150:
        /*0df4*/ 	.word	0x00017630


	//----- nvinfo : EIATTR_MAX_THREADS
	.align		4
.L_151:
        /*0df8*/ 	.byte	0x04, 0x05
        /*0dfa*/ 	.short	(.L_153 - .L_152)
.L_152:
        /*0dfc*/ 	.word	0x00000200
        /*0e00*/ 	.word	0x00000001
        /*0e04*/ 	.word	0x00000001


	//----- nvinfo : EIATTR_CRS_STACK_SIZE
	.align		4
.L_153:
        /*0e08*/ 	.byte	0x04, 0x1e
        /*0e0a*/ 	.short	(.L_155 - .L_154)
.L_154:
        /*0e0c*/ 	.word	0x00000000


	//----- nvinfo : EIATTR_CBANK_PARAM_SIZE
	.align		4
.L_155:
        /*0e10*/ 	.byte	0x03, 0x19
        /*0e12*/ 	.short	0x0a70


	//----- nvinfo : EIATTR_PARAM_CBANK
	.align		4
        /*0e14*/ 	.byte	0x04, 0x0a
        /*0e16*/ 	.short	(.L_157 - .L_156)
	.align		4
.L_156:
        /*0e18*/ 	.word	index@(.nv.constant0._ZN7cutlass13device_kernelIN5flash11enable_sm90INS1_16FlashAttnFwdSm90INS1_25CollectiveMainloopFwdSm90ILi2EN4cute5tupleIJNS5_1CILi1EEES8_S8_EEENS6_IJNS7_ILi192EEENS7_ILi128EEENS7_ILi96EEEEEELi96ENS_12float_e4m3_tEfNS_4arch4Sm90ELb0ELb0ELb0ELb1ELb0ELb1ELb0ELb1ELb1ELb0ELb0ELb0EEENS1_21CollectiveEpilogueFwdINS6_IJSA_SC_SB_EEES9_NS_10bfloat16_tESG_Li384ELb1ELb0ELb0ELb1EEENS1_36VarlenDynamicPersistentTileSchedulerILi192ELi128ELi384ELi128ELb0ELb0ELb1ELb0ELb1ELb1EEEEEEEEEvNT_6ParamsE)
        /*0e1c*/ 	.short	0x0210
        /*0e1e*/ 	.short	0x0a70


	//----- nvinfo : EIATTR_SW_WAR
	.align		4
.L_157:
        /*0e20*/ 	.byte	0x04, 0x36
        /*0e22*/ 	.short	(.L_159 - .L_158)
.L_158:
        /*0e24*/ 	.word	0x00000008
.L_159:


//--------------------- .nv.info._ZN7cutlass13device_kernelIN5flash11enable_sm90INS1_16FlashAttnFwdSm90INS1_25CollectiveMainloopFwdSm90ILi2EN4cute5tupleIJNS5_1CILi1EEES8_S8_EEENS6_IJNS7_ILi192EEENS7_ILi128EEENS7_ILi96EEEEEELi96ENS_12float_e4m3_tEfNS_4arch4Sm90ELb0ELb1ELb0ELb0ELb0ELb0ELb0ELb1ELb1ELb0ELb0ELb0EEENS1_21CollectiveEpilogueFwdINS6_IJSA_SC_SB_EEES9_NS_10bfloat16_tESG_Li384ELb0ELb0ELb0ELb1EEENS1_30DynamicPersistentTileSchedulerILi384ELi128ELb0ELb0ELb1EEEEEEEEEvNT_6ParamsE --------------------------
	.section	.nv.info._ZN7cutlass13device_kernelIN5flash11enable_sm90INS1_16FlashAttnFwdSm90INS1_25CollectiveMainloopFwdSm90ILi2EN4cute5tupleIJNS5_1CILi1EEES8_S8_EEENS6_IJNS7_ILi192EEENS7_ILi128EEENS7_ILi96EEEEEELi96ENS_12float_e4m3_tEfNS_4arch4Sm90ELb0ELb1ELb0ELb0ELb0ELb0ELb0ELb1ELb1ELb0ELb0ELb0EEENS1_21CollectiveEpilogueFwdINS6_IJSA_SC_SB_EEES9_NS_10bfloat16_tESG_Li384ELb0ELb0ELb0ELb1EEENS1_30DynamicPersistentTileSchedulerILi384ELi128ELb0ELb0ELb1EEEEEEEEEvNT_6ParamsE,"",@"SHT_CUDA_INFO"
	.sectionflags	@""
	.align	4


	//----- nvinfo : EIATTR_CUDA_API_VERSION
	.align		4
        /*0000*/ 	.byte	0x04, 0x37
        /*0002*/ 	.short	(.L_161 - .L_160)
.L_160:
        /*0004*/ 	.word	0x00000082


	//----- nvinfo : EIATTR_KPARAM_INFO
	.align		4
.L_161:
        /*0008*/ 	.byte	0x04, 0x17
        /*000a*/ 	.short	(.L_163 - .L_162)
.L_162:
        /*000c*/ 	.word	0x00000000
        /*0010*/ 	.short	0x0000
        /*0012*/ 	.short	0x0070
        /*0014*/ 	.byte	0x00, 0xf0, 0x01, 0x2e


	//----- nvinfo : EIATTR_SPARSE_MMA_MASK
	.align		4
.L_163:
        /*0018*/ 	.byte	0x03, 0x50
        /*001a*/ 	.short	0x0000


	//----- nvinfo : EIATTR_MAXREG_COUNT
	.align		4
        /*001c*/ 	.byte	0x03, 0x1b
        /*001e*/ 	.short	0x0080


	//----- nvinfo : EIATTR_NUM_BARRIERS
	.align		4
        /*0020*/ 	.byte	0x02, 0x4c
        /*0022*/ 	.byte	0x09
	.zero		1


	//----- nvinfo : EIATTR_EXTERNS
	.align		4
        /*0024*/ 	.byte	0x04, 0x0f
        /*0026*/ 	.short	(.L_165 - .L_164)


	//   ....[0]....
	.align		4
.L_164:
        /*0028*/ 	.word	index@(__assertfail)


	//----- nvinfo : EIATTR_ANNOTATIONS
	.align		4
.L_165:
        /*002c*/ 	.byte	0x04, 0x55
        /*002e*/ 	.short	(.L_167 - .L_166)


	//   ....[0]....
.L_166:
        /*0030*/ 	.word	0x00000001
        /*0034*/ 	.byte	0xa0, 0x0d, 0x00, 0x00, 0x01, 0x00, 0x00, 0x00, 0xd0, 0x1d, 0x00, 0x00, 0x01, 0x00, 0x00, 0x00
        /*0044*/ 	.byte	0x90, 0xce, 0x00, 0x00


	//----- nvinfo : EIATTR_MERCURY_ISA_VERSION
	.align		4
.L_167:
        /*0048*/ 	.byte	0x03, 0x5f
        /*004a*/ 	.short	0x0101


	//----- nvinfo : EIATTR_INT_WARP_WIDE_INSTR_OFFSETS
	.align		4
        /*004c*/ 	.byte	0x04, 0x31
        /*004e*/ 	.short	(.L_169 - .L_168)


	//   ....[0]....
.L_168:
        /*0050*/ 	.word	0x00000190


	//   ....[1]....
        /*0054*/ 	.word	0x000001c0


	//   ....[2]....
        /*0058*/ 	.word	0x000001d0


	//   ....[3]....
        /*005c*/ 	.word	0x0000ebf0


	//   ....[4]....
        /*0060*/ 	.word	0x0000ec80


	//   ....[5]....
        /*0064*/ 	.word	0x0000f350


	//   ....[6]....
        /*0068*/ 	.word	0x00010c80


	//   ....[7]....
        /*006c*/ 	.word	0x00010d10


	//----- nvinfo : EIATTR_COOP_GROUP_MASK_REGIDS
	.align		4
.L_169:
        /*0070*/ 	.byte	0x04, 0x29
        /*0072*/ 	.short	(.L_171 - .L_170)


	//   ....[0]....
.L_170:
        /*0074*/ 	.word	0xffffffff


	//   ....[1]....
        /*0078*/ 	.word	0xffffffff


	//   ....[2]....
        /*007c*/ 	.word	0xffffffff


	//   ....[3]....
        /*0080*/ 	.word	0xffffffff


	//   ....[4]....
        /*0084*/ 	.word	0xffffffff


	//   ....[5]....
        /*0088*/ 	.word	0xffffffff


	//   ....[6]....
        /*008c*/ 	.word	0xffffffff


	//   ....[7]....
        /*0090*/ 	.word	0xffffffff


	//   ....[8]....
        /*0094*/ 	.word	0xffffffff


	//   ....[9]....
        /*0098*/ 	.word	0xffffffff


	//   ....[10]....
        /*009c*/ 	.word	0xffffffff


	//   ....[11]....
        /*00a0*/ 	.word	0xffffffff


	//   ....[12]....
        /*00a4*/ 	.word	0xffffffff


	//   ....[13]....
        /*00a8*/ 	.word	0xffffffff


	//   ....[14]....
        /*00ac*/ 	.word	0xffffffff


	//   ....[15]....
        /*00b0*/ 	.word	0xffffffff


	//   ....[16]....
        /*00b4*/ 	.word	0xffffffff


	//   ....[17]....
        /*00b8*/ 	.word	0xffffffff


	//   ....[18]....
        /*00bc*/ 	.word	0xffffffff


	//   ....[19]....
        /*00c0*/ 	.word	0xffffffff


	//   ....[20]....
        /*00c4*/ 	.word	0xffffffff


	//   ....[21]....
        /*00c8*/ 	.word	0xffffffff


	//   ....[22]....
        /*00cc*/ 	.word	0xffffffff


	//   ....[23]....
        /*00d0*/ 	.word	0xffffffff


	//   ....[24]....
        /*00d4*/ 	.word	0xffffffff


	//   ....[25]....
        /*00d8*/ 	.word	0xffffffff


	//   ....[26]....
        /*00dc*/ 	.word	0xffffffff


	//   ....[27]....
        /*00e0*/ 	.word	0xffffffff


	//   ....[28]....
        /*00e4*/ 	.word	0xffffffff


	//   ....[29]....
        /*00e8*/ 	.word	0xffffffff


	//   ....[30]....
        /*00ec*/ 	.word	0xffffffff


	//   ....[31]....
        /*00f0*/ 	.word	0xffffffff


	//   ....[32]....
        /*00f4*/ 	.word	0xffffffff


	//   ....[33]....
        /*00f8*/ 	.word	0xffffffff


	//   ....[34]....
        /*00fc*/ 	.word	0xffffffff


	//   ....[35]....
        /*0100*/ 	.word	0xffffffff


	//   ....[36]....
        /*0104*/ 	.word	0xffffffff


	//   ....[37]....
        /*0108*/ 	.word	0xffffffff


	//   ....[38]....
        /*010c*/ 	.word	0xffffffff


	//   ....[39]....
        /*0110*/ 	.word	0xffffffff


	//   ....[40]....
        /*0114*/ 	.word	0xffffffff


	//   ....[41]....
        /*0118*/ 	.word	0xffffffff


	//   ....[42]....
        /*011c*/ 	.word	0xffffffff


	//   ....[43]....
        /*0120*/ 	.word	0xffffffff


	//   ....[44]....
        /*0124*/ 	.word	0xffffffff


	//   ....[45]....
        /*0128*/ 	.word	0xffffffff


	//   ....[46]....
        /*012c*/ 	.word	0xffffffff


	//   ....[47]....
        /*0130*/ 	.word	0xffffffff


	//   ....[48]....
        /*0134*/ 	.word	0xffffffff


	//   ....[49]....
        /*0138*/ 	.word	0xffffffff


	//   ....[50]....
        /*013c*/ 	.word	0xffffffff


	//   ....[51]....
        /*0140*/ 	.word	0xffffffff


	//   ....[52]....
        /*0144*/ 	.word	0xffffffff


	//   ....[53]....
        /*0148*/ 	.word	0xffffffff


	//   ....[54]....
        /*014c*/ 	.word	0xffffffff


	//   ....[55]....
        /*0150*/ 	.word	0xffffffff


	//   ....[56]....
        /*0154*/ 	.word	0xffffffff


	//   ....[57]....
        /*0158*/ 	.word	0x0500000f


	//   ....[58]....
        /*015c*/ 	.word	0x0500000f


	//----- nvinfo : EIATTR_COOP_GROUP_INSTR_OFFSETS
	.align		4
.L_171:
        /*0160*/ 	.byte	0x04, 0x28
        /*0162*/ 	.short	(.L_173 - .L_172)


	//   ....[0]....
.L_172:
        /*0164*/ 	.word	0x00000060


	//   ....[1]....
        /*0168*/ 	.word	0x000001a0


	//   ....[2]....
        /*016c*/ 	.word	0x000001f0


	//   ....[3]....
        /*0170*/ 	.word	0x000003e0


	//   ....[4]....
        /*0174*/ 	.word	0x00000540


	//   ....[5]....
        /*0178*/ 	.word	0x00000660


	//   ....[6]....
        /*017c*/ 	.word	0x000007c0


	//   ....[7]....
        /*0180*/ 	.word	0x00001a80


	//   ....[8]....
        /*0184*/ 	.word	0x000034a0


	//   ....[9]....
        /*0188*/ 	.word	0x000035b0


	//   ....[10]....
        /*018c*/ 	.word	0x00003ef0


	//   ....[11]....
        /*0190*/ 	.word	0x00003f60


	//   ....[12]....
        /*0194*/ 	.word	0x00006060


	//   ....[13]....
        /*0198*/ 	.word	0x00006100


	//   ....[14]....
        /*019c*/ 	.word	0x000069d0


	//   ....[15]....
        /*01a0*/ 	.word	0x00006a50


	//   ....[16]....
        /*01a4*/ 	.word	0x00008370


	//   ....[17]....
        /*01a8*/ 	.word	0x00008380


	//   ....[18]....
        /*01ac*/ 	.word	0x000083e0


	//   ....[19]....
        /*01b0*/ 	.word	0x000083f0


	//   ....[20]....
        /*01b4*/ 	.word	0x0000aa60


	//   ....[21]....
        /*01b8*/ 	.word	0x0000ab60


	//   ....[22]....
        /*01bc*/ 	.word	0x0000b3a0


	//   ....[23]....
        /*01c0*/ 	.word	0x0000b440


	//   ....[24]....
        /*01c4*/ 	.word	0x0000c6b0


	//   ....[25]....
        /*01c8*/ 	.word	0x0000c6d0


	//   ....[26]....
        /*01cc*/ 	.word	0x0000c740


	//   ....[27]....
        /*01d0*/ 	.word	0x0000c750


	//   ....[28]....
        /*01d4*/ 	.word	0x0000d460


	//   ....[29]....
        /*01d8*/ 	.word	0x0000d490


	//   ....[30]....
        /*01dc*/ 	.word	0x0000d4b0


	//   ....[31]....
        /*01e0*/ 	.word	0x0000d4c0


	//   ....[32]....
        /*01e4*/ 	.word	0x0000d4d0


	//   ....[33]....
        /*01e8*/ 	.word	0x0000d4e0


	//   ....[34]....
        /*01ec*/ 	.word	0x0000d4f0


	//   ....[35]....
        /*01f0*/ 	.word	0x0000d500


	//   ....[36]....
        /*01f4*/ 	.word	0x0000d510


	//   ....[37]....
        /*01f8*/ 	.word	0x0000d520


	//   ....[38]....
        /*01fc*/ 	.word	0x0000d540


	//   ....[39]....
        /*0200*/ 	.word	0x0000d550


	//   ....[40]....
        /*0204*/ 	.word	0x0000d570


	//   ....[41]....
        /*0208*/ 	.word	0x0000d580


	//   ....[42]....
        /*020c*/ 	.word	0x0000d590


	//   ....[43]....
        /*0210*/ 	.word	0x0000d5a0


	//   ....[44]....
        /*0214*/ 	.word	0x0000d5b0


	//   ....[45]....
        /*0218*/ 	.word	0x0000d5c0


	//   ....[46]....
        /*021c*/ 	.word	0x0000d5d0


	//   ....[47]....
        /*0220*/ 	.word	0x0000d5e0


	//   ....[48]....
        /*0224*/ 	.word	0x0000d5f0


	//   ....[49]....
        /*0228*/ 	.word	0x0000d600


	//   ....[50]....
        /*022c*/ 	.word	0x0000d610


	//   ....[51]....
        /*0230*/ 	.word	0x0000d620


	//   ....[52]....
        /*0234*/ 	.word	0x0000d910


	//   ....[53]....
        /*0238*/ 	.word	0x0000e1e0


	//   ....[54]....
        /*023c*/ 	.word	0x0000f440


	//   ....[55]....
        /*0240*/ 	.word	0x00011310


	//   ....[56]....
        /*0244*/ 	.word	0x00011460


	//   ....[57]....
        /*0248*/ 	.word	0x00011af0


	//   ....[58]....
        /*024c*/ 	.word	0x00011f30


	//----- nvinfo : EIATTR_REG_RECONFIG
	.align		4
.L_173:
        /*0250*/ 	.byte	0x01, 0x54
	.zero		2


	//----- nvinfo : EIATTR_SYSCALL_OFFSETS
	.align		4
        /*0254*/ 	.byte	0x04, 0x46
        /*0256*/ 	.short	(.L_175 - .L_174)


	//   ....[0]....
.L_174:
        /*0258*/ 	.word	0x00001c30


	//   ....[1]....
        /*025c*/ 	.word	0x0000ee10


	//   ....[2]....
        /*0260*/ 	.word	0x0000ef70


	//   ....[3]....
        /*0264*/ 	.word	0x0000f0b0


	//   ....[4]....
        /*0268*/ 	.word	0x0000f1d0


	//----- nvinfo : EIATTR_MBARRIER_INSTR_OFFSETS
	.align		4
.L_175:
        /*026c*/ 	.byte	0x04, 0x39
        /*026e*/ 	.short	(.L_177 - .L_176)


	//   ....[0]....
.L_176:
        /*0270*/ 	.word	0x00000290
        /*0274*/ 	.word	0x000000ff
        /*0278*/ 	.word	0x00019c00
        /*027c*/ 	.short	0x0100
        /*027e*/ 	.byte	0x06
	.zero		1


	//   ....[1]....
        /*0280*/ 	.word	0x000002a0
        /*0284*/ 	.word	0x000000ff
        /*0288*/ 	.word	0x00019c20
        /*028c*/ 	.short	0x0100
        /*028e*/ 	.byte	0x06
	.zero		1


	//   ....[2]....
        /*0290*/ 	.word	0x00000390
        /*0294*/ 	.word	0x000000ff
        /*0298*/ 	.word	0x00019c30
        /*029c*/ 	.short	0x0100
        /*029e*/ 	.byte	0x08
	.zero		1


	//   ....[3]....
        /*02a0*/ 	.word	0x000003a0
        /*02a4*/ 	.word	0x000000ff
        /*02a8*/ 	.word	0x00019c40
        /*02ac*/ 	.short	0x0100
        /*02ae*/ 	.byte	0x08
	.zero		1


	//   ....[4]....
        /*02b0*/ 	.word	0x000003b0
        /*02b4*/ 	.word	0x000000ff
        /*02b8*/ 	.word	0x00019c38
        /*02bc*/ 	.short	0x0100
        /*02be*/ 	.byte	0x08
	.zero		1


	//   ....[5]....
        /*02c0*/ 	.word	0x000003c0
        /*02c4*/ 	.word	0x000000ff
        /*02c8*/ 	.word	0x00019c48
        /*02cc*/ 	.short	0x0100
        /*02ce*/ 	.byte	0x08
	.zero		1


	//   ....[6]....
        /*02d0*/ 	.word	0x000004f0
        /*02d4*/ 	.word	0x000000ff
        /*02d8*/ 	.word	0x00019c50
        /*02dc*/ 	.short	0x0100
        /*02de*/ 	.byte	0x08
	.zero		1


	//   ....[7]....
        /*02e0*/ 	.word	0x00000500
        /*02e4*/ 	.word	0x000000ff
        /*02e8*/ 	.word	0x00019c60
        /*02ec*/ 	.short	0x0100
        /*02ee*/ 	.byte	0x08
	.zero		1


	//   ....[8]....
        /*02f0*/ 	.word	0x00000510
        /*02f4*/ 	.word	0x000000ff
        /*02f8*/ 	.word	0x00019c58
        /*02fc*/ 	.short	0x0100
        /*02fe*/ 	.byte	0x08
	.zero		1


	//   ....[9]....
        /*0300*/ 	.word	0x00000520
        /*0304*/ 	.word	0x000000ff
        /*0308*/ 	.word	0x00019c68
        /*030c*/ 	.short	0x0100
        /*030e*/ 	.byte	0x08
	.zero		1


	//   ....[10]....
        /*0310*/ 	.word	0x00000610
        /*0314*/ 	.word	0x000000ff
        /*0318*/ 	.word	0x00019c70
        /*031c*/ 	.short	0x0100
        /*031e*/ 	.byte	0x06
	.zero		1


	//   ....[11]....
        /*0320*/ 	.word	0x00000620
        /*0324*/ 	.word	0x000000ff
        /*0328*/ 	.word	0x00019c80
        /*032c*/ 	.short	0x0100
        /*032e*/ 	.byte	0x06
	.zero		1


	//   ....[12]....
        /*0330*/ 	.word	0x00000630
        /*0334*/ 	.word	0x000000ff
        /*0338*/ 	.word	0x00019c78
        /*033c*/ 	.short	0x0100
        /*033e*/ 	.byte	0x06
	.zero		1


	//   ....[13]....
        /*0340*/ 	.word	0x00000640
        /*0344*/ 	.word	0x000000ff
        /*0348*/ 	.word	0x00019c88
        /*034c*/ 	.short	0x0100
        /*034e*/ 	.byte	0x06
	.zero		1


	//   ....[14]....
        /*0350*/ 	.word	0x00000770
        /*0354*/ 	.word	0x000000ff
        /*0358*/ 	.word	0x00019c90
        /*035c*/ 	.short	0x0100
        /*035e*/ 	.byte	0x08
	.zero		1


	//   ....[15]....
        /*0360*/ 	.word	0x00000780
        /*0364*/ 	.word	0x000000ff
        /*0368*/ 	.word	0x00019ca0
        /*036c*/ 	.short	0x0100
        /*036e*/ 	.byte	0x08
	.zero		1


	//   ....[16]....
        /*0370*/ 	.word	0x00000790
        /*0374*/ 	.word	0x000000ff
        /*0378*/ 	.word	0x00019c98
        /*037c*/ 	.short	0x0100
        /*037e*/ 	.byte	0x08
	.zero		1


	//   ....[17]....
        /*0380*/ 	.word	0x000007a0
        /*0384*/ 	.word	0x000000ff
        /*0388*/ 	.word	0x00019ca8
        /*038c*/ 	.short	0x0100
        /*038e*/ 	.byte	0x08
	.zero		1


	//   ....[18]....
        /*0390*/ 	.word	0x000008d0
        /*0394*/ 	.word	0x000000ff
        /*0398*/ 	.word	0x00019cb0
        /*039c*/ 	.short	0x0100
        /*039e*/ 	.byte	0x08
	.zero		1


	//   ....[19]....
        /*03a0*/ 	.word	0x000008e0
        /*03a4*/ 	.word	0x000000ff
        /*03a8*/ 	.word	0x00019cc0
        /*03ac*/ 	.short	0x0100
        /*03ae*/ 	.byte	0x08
	.zero		1


	//   ....[20]....
        /*03b0*/ 	.word	0x000008f0
        /*03b4*/ 	.word	0x000000ff
        /*03b8*/ 	.word	0x00019cb8
        /*03bc*/ 	.short	0x0100
        /*03be*/ 	.byte	0x08
	.zero		1


	//   ....[21]....
        /*03c0*/ 	.word	0x00000900
        /*03c4*/ 	.word	0x000000ff
        /*03c8*/ 	.word	0x00019cc8
        /*03cc*/ 	.short	0x0100
        /*03ce*/ 	.byte	0x08
	.zero		1


	//   ....[22]....
        /*03d0*/ 	.word	0x00001cb0
        /*03d4*/ 	.word	0x000000ff
        /*03d8*/ 	.word	0x00019c00
        /*03dc*/ 	.short	0x010a
        /*03de*/ 	.byte	0x2f
	.zero		1


	//   ....[23]....
        /*03e0*/ 	.word	0x00001d30
        /*03e4*/ 	.word	0x00000005
        /*03e8*/ 	.word	0x00019c30
        /*03ec*/ 	.short	0x010a
        /*03ee*/ 	.byte	0x3f
	.zero		1


	//   ....[24]....
        /*03f0*/ 	.word	0x00001d90
        /*03f4*/ 	.word	0x00000005
        /*03f8*/ 	.word	0x00019c30
        /*03fc*/ 	.short	0x010a
        /*03fe*/ 	.byte	0x3f
	.zero		1


	//   ....[25]....
        /*0400*/ 	.word	0x000020a0
        /*0404*/ 	.word	0x00000000
        /*0408*/ 	.word	0x00000000
        /*040c*/ 	.short	0x0101
        /*040e*/ 	.byte	0x3f
	.zero		1


	//   ....[26]....
        /*0410*/ 	.word	0x00004e90
        /*0414*/ 	.word	0x000000ff
        /*0418*/ 	.word	0x00019c30
        /*041c*/ 	.short	0x010a
        /*041e*/ 	.byte	0x19
	.zero		1


	//   ....[27]....
        /*0420*/ 	.word	0x00004ed0
        /*0424*/ 	.word	0x000000ff
        /*0428*/ 	.word	0x00019c30
        /*042c*/ 	.short	0x010a
        /*042e*/ 	.byte	0x19
	.zero		1


	//   ....[28]....
        /*0430*/ 	.word	0x00005030
        /*0434*/ 	.word	0x000000ff
        /*0438*/ 	.word	0x00019c50
        /*043c*/ 	.short	0x010a
        /*043e*/ 	.byte	0x0b
	.zero		1


	//   ....[29]....
        /*0440*/ 	.word	0x00005070
        /*0444*/ 	.word	0x000000ff
        /*0448*/ 	.word	0x00019c50
        /*044c*/ 	.short	0x010a
        /*044e*/ 	.byte	0x0b
	.zero		1


	//   ....[30]....
        /*0450*/ 	.word	0x00005300
        /*0454*/ 	.word	0x00000008
        /*0458*/ 	.word	0x00000000
        /*045c*/ 	.short	0x0101
        /*045e*/ 	.byte	0x3f
	.zero		1


	//   ....[31]....
        /*0460*/ 	.word	0x000074c0
        /*0464*/ 	.word	0x000000ff
        /*0468*/ 	.word	0x00000000
        /*046c*/ 	.short	0x0101
        /*046e*/ 	.byte	0x06
	.zero		1


	//   ....[32]....
        /*0470*/ 	.word	0x00007c90
        /*0474*/ 	.word	0x000000ff
        /*0478*/ 	.word	0x00019c30
        /*047c*/ 	.short	0x010a
        /*047e*/ 	.byte	0x14
	.zero		1


	//   ....[33]....
        /*0480*/ 	.word	0x00007cd0
        /*0484*/ 	.word	0x000000ff
        /*0488*/ 	.word	0x00019c30
        /*048c*/ 	.short	0x010a
        /*048e*/ 	.byte	0x14
	.zero		1


	//   ....[34]....
        /*0490*/ 	.word	0x00007e30
        /*0494*/ 	.word	0x000000ff
        /*0498*/ 	.word	0x00019c50
        /*049c*/ 	.short	0x010a
        /*049e*/ 	.byte	0x0b
	.zero		1


	//   ....[35]....
        /*04a0*/ 	.word	0x00007e70
        /*04a4*/ 	.word	0x000000ff
        /*04a8*/ 	.word	0x00019c50
        /*04ac*/ 	.short	0x010a
        /*04ae*/ 	.byte	0x0b
	.zero		1


	//   ....[36]....
        /*04b0*/ 	.word	0x00008fb0
        /*04b4*/ 	.word	0x00000004
        /*04b8*/ 	.word	0x00000000
        /*04bc*/ 	.short	0x0101
        /*04be*/ 	.byte	0x3f
	.zero		1


	//   ....[37]....
        /*04c0*/ 	.word	0x00009280
        /*04c4*/ 	.word	0x000000ff
        /*04c8*/ 	.word	0x00000000
        /*04cc*/ 	.short	0x0101
        /*04ce*/ 	.byte	0x06
	.zero		1


	//   ....[38]....
        /*04d0*/ 	.word	0x000098b0
        /*04d4*/ 	.word	0x000000ff
        /*04d8*/ 	.word	0x00019c30
        /*04dc*/ 	.short	0x010a
        /*04de*/ 	.byte	0x18
	.zero		1


	//   ....[39]....
        /*04e0*/ 	.word	0x000098f0
        /*04e4*/ 	.word	0x000000ff
        /*04e8*/ 	.word	0x00019c30
        /*04ec*/ 	.short	0x010a
        /*04ee*/ 	.byte	0x18
	.zero		1


	//   ....[40]....
        /*04f0*/ 	.word	0x00009a50
        /*04f4*/ 	.word	0x000000ff
        /*04f8*/ 	.word	0x00019c50
        /*04fc*/ 	.short	0x010a
        /*04fe*/ 	.byte	0x0b
	.zero		1


	//   ....[41]....
        /*0500*/ 	.word	0x00009a90
        /*0504*/ 	.word	0x000000ff
        /*0508*/ 	.word	0x00019c50
        /*050c*/ 	.short	0x010a
        /*050e*/ 	.byte	0x0b
	.zero		1


	//   ....[42]....
        /*0510*/ 	.word	0x00009d00
        /*0514*/ 	.word	0x00000002
        /*0518*/ 	.word	0x00000000
        /*051c*/ 	.short	0x0101
        /*051e*/ 	.byte	0x3f
	.zero		1


	//   ....[43]....
        /*0520*/ 	.word	0x0000bec0
        /*0524*/ 	.word	0x000000ff
        /*0528*/ 	.word	0x00000000
        /*052c*/ 	.short	0x0101
        /*052e*/ 	.byte	0x06
	.zero		1


	//   ....[44]....
        /*0530*/ 	.word	0x0000c3e0
        /*0534*/ 	.word	0x000000ff
        /*0538*/ 	.word	0x00019c50
        /*053c*/ 	.short	0x010a
        /*053e*/ 	.byte	0x0e
	.zero		1


	//   ....[45]....
        /*0540*/ 	.word	0x0000c420
        /*0544*/ 	.word	0x000000ff
        /*0548*/ 	.word	0x00019c50
        /*054c*/ 	.short	0x010a
        /*054e*/ 	.byte	0x0e
	.zero		1


	//   ....[46]....
        /*0550*/ 	.word	0x0000ca30
        /*0554*/ 	.word	0x000000ff
        /*0558*/ 	.word	0x00000000
        /*055c*/ 	.short	0x0101
        /*055e*/ 	.byte	0x04
	.zero		1


	//   ....[47]....
        /*0560*/ 	.word	0x0000db00
        /*0564*/ 	.word	0x000000ff
        /*0568*/ 	.word	0x00000000
        /*056c*/ 	.short	0x0101
        /*056e*/ 	.byte	0x05
	.zero		1


	//   ....[48]....
        /*0570*/ 	.word	0x0000f650
        /*0574*/ 	.word	0x00000005
        /*0578*/ 	.word	0x00019c80
        /*057c*/ 	.short	0x010a
        /*057e*/ 	.byte	0x3f
	.zero		1


	//   ....[49]....
        /*0580*/ 	.word	0x0000f870
        /*0584*/ 	.word	0x00000005
        /*0588*/ 	.word	0x00019c40
        /*058c*/ 	.short	0x010a
        /*058e*/ 	.byte	0x3f
	.zero		1


	//   ....[50]....
        /*0590*/ 	.word	0x0000fcc0
        /*0594*/ 	.word	0x000000ff
        /*0598*/ 	.word	0x00019c20
        /*059c*/ 	.short	0x010a
        /*059e*/ 	.byte	0x28
	.zero		1


	//   ....[51]....
        /*05a0*/ 	.word	0x0000ff50
        /*05a4*/ 	.word	0x00000009
        /*05a8*/ 	.word	0x00019c80
        /*05ac*/ 	.short	0x010a
        /*05ae*/ 	.byte	0x3f
	.zero		1


	//   ....[52]....
        /*05b0*/ 	.word	0x00010380
        /*05b4*/ 	.word	0x00000009
        /*05b8*/ 	.word	0x00019c40
        /*05bc*/ 	.short	0x010a
        /*05be*/ 	.byte	0x3f
	.zero		1


	//   ....[53]....
        /*05c0*/ 	.word	0x00010810
        /*05c4*/ 	.word	0x0000000c
        /*05c8*/ 	.word	0x00019c70
        /*05cc*/ 	.short	0x010a
        /*05ce*/ 	.byte	0x3f
	.zero		1


	//   ....[54]....
        /*05d0*/ 	.word	0x00010880
        /*05d4*/ 	.word	0x0000000c
        /*05d8*/ 	.word	0x00019c60
        /*05dc*/ 	.short	0x010a
        /*05de*/ 	.byte	0x3f
	.zero		1


	//   ....[55]....
        /*05e0*/ 	.word	0x00010bb0
        /*05e4*/ 	.word	0x0000000c
        /*05e8*/ 	.word	0x00019c50
        /*05ec*/ 	.short	0x0101
        /*05ee*/ 	.byte	0x3f
	.zero		1


	//   ....[56]....
        /*05f0*/ 	.word	0x00010c20
        /*05f4*/ 	.word	0x00000003
        /*05f8*/ 	.word	0x00000000
        /*05fc*/ 	.short	0x0101
        /*05fe*/ 	.byte	0x3f
	.zero		1


	//   ....[57]....
        /*0600*/ 	.word	0x00010de0
        /*0604*/ 	.word	0x00000002
        /*0608*/ 	.word	0x00019c70
        /*060c*/ 	.short	0x010a
        /*060e*/ 	.byte	0x3f
	.zero		1


	//   ....[58]....
        /*0610*/ 	.word	0x00010e50
        /*0614*/ 	.word	0x00000002
        /*0618*/ 	.word	0x00019c60
        /*061c*/ 	.short	0x010a
        /*061e*/ 	.byte	0x3f
	.zero		1


	//   ....[59]....
        /*0620*/ 	.word	0x00011180
        /*0624*/ 	.word	0x00000002
        /*0628*/ 	.word	0x00019c50
        /*062c*/ 	.short	0x0101
        /*062e*/ 	.byte	0x3f
	.zero		1


	//   ....[60]....
        /*0630*/ 	.word	0x000111f0
        /*0634*/ 	.word	0x00000000
        /*0638*/ 	.word	0x00000000
        /*063c*/ 	.short	0x0101
        /*063e*/ 	.byte	0x3f
	.zero		1


	//   ....[61]....
        /*0640*/ 	.word	0x00011410
        /*0644*/ 	.word	0x00000008
        /*0648*/ 	.word	0x00019c20
        /*064c*/ 	.short	0x010a
        /*064e*/ 	.byte	0x3f
	.zero		1


	//   ....[62]....
        /*0650*/ 	.word	0x00011580
        /*0654*/ 	.word	0x00000006
        /*0658*/ 	.word	0x00000000
        /*065c*/ 	.short	0x010a
        /*065e*/ 	.byte	0x3f
	.zero		1


	//   ....[63]....
        /*0660*/ 	.word	0x000115f0
        /*0664*/ 	.word	0x00000007
        /*0668*/ 	.word	0x00000000
        /*066c*/ 	.short	0x010a
        /*066e*/ 	.byte	0x3f
	.zero		1


	//   ....[64]....
        /*0670*/ 	.word	0x00011640
        /*0674*/ 	.word	0x00000002
        /*0678*/ 	.word	0x00019c60
        /*067c*/ 	.short	0x010a
        /*067e*/ 	.byte	0x3f
	.zero		1


	//   ....[65]....
        /*0680*/ 	.word	0x00011690
        /*0684*/ 	.word	0x00000005
        /*0688*/ 	.word	0x00019c60
        /*068c*/ 	.short	0x010a
        /*068e*/ 	.byte	0x3f
	.zero		1


	//   ....[66]....
        /*0690*/ 	.word	0x000116d0
        /*0694*/ 	.word	0x00000002
        /*0698*/ 	.word	0x00019c80
        /*069c*/ 	.short	0x010a
        /*069e*/ 	.byte	0x3f
	.zero		1


	//   ....[67]....
        /*06a0*/ 	.word	0x000116f0
        /*06a4*/ 	.word	0x00000005
        /*06a8*/ 	.word	0x00019c80
        /*06ac*/ 	.short	0x010a
        /*06ae*/ 	.byte	0x3f
	.zero		1


	//   ....[68]....
        /*06b0*/ 	.word	0x00011760
        /*06b4*/ 	.word	0x00000003
        /*06b8*/ 	.word	0x00019c00
        /*06bc*/ 	.short	0x010a
        /*06be*/ 	.byte	0x3f
	.zero		1


	//   ....[69]....
        /*06c0*/ 	.word	0x000117b0
        /*06c4*/ 	.word	0x00000005
        /*06c8*/ 	.word	0x00019c30
        /*06cc*/ 	.short	0x010a
        /*06ce*/ 	.byte	0x3f
	.zero		1


	//   ....[70]....
        /*06d0*/ 	.word	0x00011810
        /*06d4*/ 	.word	0x00000009
        /*06d8*/ 	.word	0x00019c30
        /*06dc*/ 	.short	0x010a
        /*06de*/ 	.byte	0x3f
	.zero		1


	//   ....[71]....
        /*06e0*/ 	.word	0x00011870
        /*06e4*/ 	.word	0x00000009
        /*06e8*/ 	.word	0x00019c50
        /*06ec*/ 	.short	0x010a
        /*06ee*/ 	.byte	0x3f
	.zero		1


	//   ....[72]....
        /*06f0*/ 	.word	0x000118d0
        /*06f4*/ 	.word	0x0000000d
        /*06f8*/ 	.word	0x00019c30
        /*06fc*/ 	.short	0x010a
        /*06fe*/ 	.byte	0x3f
	.zero		1


	//   ....[73]....
        /*0700*/ 	.word	0x00011930
        /*0704*/ 	.word	0x0000000d
        /*0708*/ 	.word	0x00019c50
        /*070c*/ 	.short	0x010a
        /*070e*/ 	.byte	0x3f
	.zero		1


	//   ....[74]....
        /*0710*/ 	.word	0x00011990
        /*0714*/ 	.word	0x0000000b
        /*0718*/ 	.word	0x00019c30
        /*071c*/ 	.short	0x010a
        /*071e*/ 	.byte	0x3f
	.zero		1


	//   ....[75]....
        /*0720*/ 	.word	0x000119f0
        /*0724*/ 	.word	0x0000000b
        /*0728*/ 	.word	0x00019c50
        /*072c*/ 	.short	0x010a
        /*072e*/ 	.byte	0x3f
	.zero		1


	//   ....[76]....
        /*0730*/ 	.word	0x00011a50
        /*0734*/ 	.word	0x00000006
        /*0738*/ 	.word	0x00019c50
        /*073c*/ 	.short	0x010a
        /*073e*/ 	.byte	0x3f
	.zero		1


	//   ....[77]....
        /*0740*/ 	.word	0x00011ba0
        /*0744*/ 	.word	0x00000005
        /*0748*/ 	.word	0x00019c80
        /*074c*/ 	.short	0x010a
        /*074e*/ 	.byte	0x3f
	.zero		1


	//   ....[78]....
        /*0750*/ 	.word	0x00011bf0
        /*0754*/ 	.word	0x00000005
        /*0758*/ 	.word	0x00019c40
        /*075c*/ 	.short	0x010a
        /*075e*/ 	.byte	0x3f
	.zero		1


	//   ....[79]....
        /*0760*/ 	.word	0x00011c50
        /*0764*/ 	.word	0x00000003
        /*0768*/ 	.word	0x00019c20
        /*076c*/ 	.short	0x010a
        /*076e*/ 	.byte	0x3f
	.zero		1


	//   ....[80]....
        /*0770*/ 	.word	0x00011ca0
        /*0774*/ 	.word	0x00000009
        /*0778*/ 	.word	0x00019c80
        /*077c*/ 	.short	0x010a
        /*077e*/ 	.byte	0x3f
	.zero		1


	//   ....[81]....
        /*0780*/ 	.word	0x00011cf0
        /*0784*/ 	.word	0x00000009
        /*0788*/ 	.word	0x00019c40
        /*078c*/ 	.short	0x010a
        /*078e*/ 	.byte	0x3f
	.zero		1


	//   ....[82]....
        /*0790*/ 	.word	0x00011d40
        /*0794*/ 	.word	0x0000000c
        /*0798*/ 	.word	0x00019c70
        /*079c*/ 	.short	0x010a
        /*079e*/ 	.byte	0x3f
	.zero		1


	//   ....[83]....
        /*07a0*/ 	.word	0x00011d90
        /*07a4*/ 	.word	0x0000000c
        /*07a8*/ 	.word	0x00019c60
        /*07ac*/ 	.short	0x010a
        /*07ae*/ 	.byte	0x3f
	.zero		1


	//   ....[84]....
        /*07b0*/ 	.word	0x00011de0
        /*07b4*/ 	.word	0x00000002
        /*07b8*/ 	.word	0x00019c70
        /*07bc*/ 	.short	0x010a
        /*07be*/ 	.byte	0x3f
	.zero		1


	//   ....[85]....
        /*07c0*/ 	.word	0x00011e30
        /*07c4*/ 	.word	0x00000002
        /*07c8*/ 	.word	0x00019c60
        /*07cc*/ 	.short	0x010a
        /*07ce*/ 	.byte	0x3f
	.zero		1


	//   ....[86]....
        /*07d0*/ 	.word	0x00011e80
        /*07d4*/ 	.word	0x00000008
        /*07d8*/ 	.word	0x00019c20
        /*07dc*/ 	.short	0x010a
        /*07de*/ 	.byte	0x3f
	.zero		1


	//   ....[87]....
        /*07e0*/ 	.word	0x00011ff0
        /*07e4*/ 	.word	0x00000006
        /*07e8*/ 	.word	0x00000000
        /*07ec*/ 	.short	0x010a
        /*07ee*/ 	.byte	0x3f
	.zero		1


	//   ....[88]....
        /*07f0*/ 	.word	0x00012040
        /*07f4*/ 	.word	0x00000007
        /*07f8*/ 	.word	0x00000000
        /*07fc*/ 	.short	0x010a
        /*07fe*/ 	.byte	0x3f
	.zero		1


	//   ....[89]....
        /*0800*/ 	.word	0x00012090
        /*0804*/ 	.word	0x00000002
        /*0808*/ 	.word	0x00019c60
        /*080c*/ 	.short	0x010a
        /*080e*/ 	.byte	0x3f
	.zero		1


	//   ....[90]....
        /*0810*/ 	.word	0x000120e0
        /*0814*/ 	.word	0x00000005
        /*0818*/ 	.word	0x00019c60
        /*081c*/ 	.short	0x010a
        /*081e*/ 	.byte	0x3f
	.zero		1


	//   ....[91]....
        /*0820*/ 	.word	0x00012130
        /*0824*/ 	.word	0x00000002
        /*0828*/ 	.word	0x00019c80
        /*082c*/ 	.short	0x010a
        /*082e*/ 	.byte	0x3f
	.zero		1


	//----- nvinfo : EIATTR_NUM_MBARRIERS
	.align		4
.L_177:
        /*0830*/ 	.byte	0x03, 0x38
        /*0832*/ 	.short	0x0016


	//----- nvinfo : EIATTR_EXIT_INSTR_OFFSETS
	.align		4
        /*0834*/ 	.byte	0x04, 0x1c
        /*0836*/ 	.short	(.L_179 - .L_178)


	//   ....[0]....
.L_178:
        /*0838*/ 	.word	0x00000a30


	//   ....[1]....
        /*083c*/ 	.word	0x0000e170


	//   ....[2]....
        /*0840*/ 	.word	0x00011740


	//----- nvinfo : EIATTR_MAX_THREADS
	.align		4
.L_179:
        /*0844*/ 	.byte	0x04, 0x05
        /*0846*/ 	.short	(.L_181 - .L_180)
.L_180:
        /*0848*/ 	.word	0x00000200
        /*084c*/ 	.word	0x00000001
        /*0850*/ 	.word	0x00000001


	//----- nvinfo : EIATTR_CRS_STACK_SIZE
	.align		4
.L_181:
        /*0854*/ 	.byte	0x04, 0x1e
        /*0856*/ 	.short	(.L_183 - .L_182)
.L_182:
        /*0858*/ 	.word	0x00000000


	//----- nvinfo : EIATTR_CBANK_PARAM_SIZE
	.align		4
.L_183:
        /*085c*/ 	.byte	0x03, 0x19
        /*085e*/ 	.short	0x0bf0


	//----- nvinfo : EIATTR_PARAM_CBANK
	.align		4
        /*0860*/ 	.byte	0x04, 0x0a
        /*0862*/ 	.short	(.L_185 - .L_184)
	.align		4
.L_184:
        /*0864*/ 	.word	index@(.nv.constant0._ZN7cutlass13device_kernelIN5flash11enable_sm90INS1_16FlashAttnFwdSm90INS1_25CollectiveMainloopFwdSm90ILi2EN4cute5tupleIJNS5_1CILi1EEES8_S8_EEENS6_IJNS7_ILi192EEENS7_ILi128EEENS7_ILi96EEEEEELi96ENS_12float_e4m3_tEfNS_4arch4Sm90ELb0ELb1ELb0ELb0ELb0ELb0ELb0ELb1ELb1ELb0ELb0ELb0EEENS1_21CollectiveEpilogueFwdINS6_IJSA_SC_SB_EEES9_NS_10bfloat16_tESG_Li384ELb0ELb0ELb0ELb1EEENS1_30DynamicPersistentTileSchedulerILi384ELi128ELb0ELb0ELb1EEEEEEEEEvNT_6ParamsE)
        /*0868*/ 	.short	0x0210
        /*086a*/ 	.short	0x0bf0


	//----- nvinfo : EIATTR_SW_WAR
	.align		4
.L_185:
        /*086c*/ 	.byte	0x04, 0x36
        /*086e*/ 	.short	(.L_187 - .L_186)
.L_186:
        /*0870*/ 	.word	0x00000008
.L_187:


//--------------------- .nv.info._ZN7cutlass13device_kernelIN5flash11enable_sm90INS1_16FlashAttnFwdSm90INS1_25CollectiveMainloopFwdSm90ILi2EN4cute5tupleIJNS5_1CILi1EEES8_S8_EEENS6_IJNS7_ILi192EEENS7_ILi128EEENS7_ILi96EEEEEELi96ENS_12float_e4m3_tEfNS_4arch4Sm90ELb0ELb1ELb0ELb1ELb0ELb0ELb0ELb1ELb1ELb0ELb0ELb0EEENS1_21CollectiveEpilogueFwdINS6_IJSA_SC_SB_EEES9_NS_10bfloat16_tESG_Li384ELb1ELb0ELb0ELb1EEENS1_36VarlenDynamicPersistentTileSchedulerILi192ELi128ELi384ELi128ELb0ELb0ELb1ELb1ELb0ELb1EEEEEEEEEvNT_6ParamsE --------------------------
	.section	.nv.info._ZN7cutlass13device_kernelIN5flash11enable_sm90INS1_16FlashAttnFwdSm90INS1_25CollectiveMainloopFwdSm90ILi2EN4cute5tupleIJNS5_1CILi1EEES8_S8_EEENS6_IJNS7_ILi192EEENS7_ILi128EEENS7_ILi96EEEEEELi96ENS_12float_e4m3_tEfNS_4arch4Sm90ELb0ELb1ELb0ELb1ELb0ELb0ELb0ELb1ELb1ELb0ELb0ELb0EEENS1_21CollectiveEpilogueFwdINS6_IJSA_SC_SB_EEES9_NS_10bfloat16_tESG_Li384ELb1ELb0ELb0ELb1EEENS1_36VarlenDynamicPersistentTileSchedulerILi192ELi128ELi384ELi128ELb0ELb0ELb1ELb1ELb0ELb1EEEEEEEEEvNT_6ParamsE,"",@"SHT_CUDA_INFO"
	.sectionflags	@""
	.align	4


	//----- nvinfo : EIATTR_CUDA_API_VERSION
	.align		4
        /*0000*/ 	.byte	0x04, 0x37
        /*0002*/ 	.short	(.L_189 - .L_188)
.L_188:
        /*0004*/ 	.word	0x00000082


	//----- nvinfo : EIATTR_KPARAM_INFO
	.align		4
.L_189:
        /*0008*/ 	.byte	0x04, 0x17
        /*000a*/ 	.short	(.L_191 - .L_190)
.L_190:
        /*000c*/ 	.word	0x00000000
        /*0010*/ 	.short	0x0000
        /*0012*/ 	.short	0x0070
        /*0014*/ 	.byte	0x00, 0xf0, 0x01, 0x28


	//----- nvinfo : EIATTR_SPARSE_MMA_MASK
	.align		4
.L_191:
        /*0018*/ 	.byte	0x03, 0x50
        /*001a*/ 	.short	0x0000


	//----- nvinfo : EIATTR_MAXREG_COUNT
	.align		4
        /*001c*/ 	.byte	0x03, 0x1b
        /*001e*/ 	.short	0x0080


	//----- nvinfo : EIATTR_NUM_BARRIERS
	.align		4
        /*0020*/ 	.byte	0x02, 0x4c
        /*0022*/ 	.byte	0x09
	.zero		1


	//----- nvinfo : EIATTR_EXTERNS
	.align		4
        /*0024*/ 	.byte	0x04, 0x0f
        /*0026*/ 	.short	(.L_193 - .L_192)


	//   ....[0]....
	.align		4
.L_192:
        /*0028*/ 	.word	index@(__assertfail)


	//----- nvinfo : EIATTR_ANNOTATIONS
	.align		4
.L_193:
        /*002c*/ 	.byte	0x04, 0x55
        /*002e*/ 	.short	(.L_195 - .L_194)


	//   ....[0]....
.L_194:
        /*0030*/ 	.word	0x00000001
        /*0034*/ 	.byte	0x60, 0x0c, 0x00, 0x00, 0x01, 0x00, 0x00, 0x00, 0xd0, 0xcd, 0x00, 0x00, 0x01, 0x00, 0x00, 0x00
        /*0044*/ 	.byte	0x40, 0xf6, 0x00, 0x00, 0x01, 0x00, 0x00, 0x00, 0x80, 0xf8, 0x00, 0x00, 0x01, 0x00, 0x00, 0x00
        /*0054*/ 	.byte	0xb0, 0xf8, 0x00, 0x00, 0x01, 0x00, 0x00, 0x00, 0xa0, 0x13, 0x01, 0x00, 0x01, 0x00, 0x00, 0x00
        /*0064*/ 	.byte	0xe0, 0x13, 0x01, 0x00, 0x01, 0x00, 0x00, 0x00, 0x70, 0x20, 0x01, 0x00, 0x01, 0x00, 0x00, 0x00
        /*0074*/ 	.byte	0x10, 0x26, 0x01, 0x00, 0x01, 0x00, 0x00, 0x00, 0x20, 0x36, 0x01, 0x00


	//----- nvinfo : EIATTR_MERCURY_ISA_VERSION
	.align		4
.L_195:
        /*0080*/ 	.byte	0x03, 0x5f
        /*0082*/ 	.short	0x0101


	//----- nvinfo : EIATTR_UNUSED_LOAD_BYTE_OFFSET
	.align		4
        /*0084*/ 	.byte	0x04, 0x44
        /*0086*/ 	.short	(.L_197 - .L_196)


	//   ....[0]....
.L_196:
        /*0088*/ 	.word	0x00000a30
        /*008c*/ 	.word	0x0000fff0


	//   ....[1]....
        /*0090*/ 	.word	0x0000cd60
        /*0094*/ 	.word	0x0000fff0


	//----- nvinfo : EIATTR_INT_WARP_WIDE_INSTR_OFFSETS
	.align		4
.L_197:
        /*0098*/ 	.byte	0x04, 0x31
        /*009a*/ 	.short	(.L_199 - .L_198)


	//   ....[0]....
.L_198:
        /*009c*/ 	.word	0x00000160


	//   ....[1]....
        /*00a0*/ 	.word	0x000001a0


	//   ....[2]....
        /*00a4*/ 	.word	0x00000210


	//   ....[3]....
        /*00a8*/ 	.word	0x00010200


	//   ....[4]....
        /*00ac*/ 	.word	0x00010290


	//   ....[5]....
        /*00b0*/ 	.word	0x000109e0


	//   ....[6]....
        /*00b4*/ 	.word	0x00012460


	//   ....[7]....
        /*00b8*/ 	.word	0x000124f0


	//----- nvinfo : EIATTR_COOP_GROUP_MASK_REGIDS
	.align		4
.L_199:
        /*00bc*/ 	.byte	0x04, 0x29
        /*00be*/ 	.short	(.L_201 - .L_200)


	//   ....[0]....
.L_200:
        /*00c0*/ 	.word	0xffffffff


	//   ....[1]....
        /*00c4*/ 	.word	0xffffffff


	//   ....[2]....
        /*00c8*/ 	.word	0xffffffff


	//   ....[3]....
        /*00cc*/ 	.word	0xffffffff


	//   ....[4]....
        /*00d0*/ 	.word	0xffffffff


	//   ....[5]....
        /*00d4*/ 	.word	0xffffffff


	//   ....[6]....
        /*00d8*/ 	.word	0xffffffff


	//   ....[7]....
        /*00dc*/ 	.word	0xffffffff


	//   ....[8]....
        /*00e0*/ 	.word	0xffffffff


	//   ....[9]....
        /*00e4*/ 	.word	0xffffffff


	//   ....[10]....
        /*00e8*/ 	.word	0xffffffff


	//   ....[11]....
        /*00ec*/ 	.word	0xffffffff


	//   ....[12]....
        /*00f0*/ 	.word	0xffffffff


	//   ....[13]....
        /*00f4*/ 	.word	0xffffffff


	//   ....[14]....
        /*00f8*/ 	.word	0xffffffff


	//   ....[15]....
        /*00fc*/ 	.word	0xffffffff


	//   ....[16]....
        /*0100*/ 	.word	0xffffffff


	//   ....[17]....
        /*0104*/ 	.word	0xffffffff


	//   ....[18]....
        /*0108*/ 	.word	0xffffffff


	//   ....[19]....
        /*010c*/ 	.word	0xffffffff


	//   ....[20]....
        /*0110*/ 	.word	0xffffffff


	//   ....[21]....
        /*0114*/ 	.word	0xffffffff


	//   ....[22]....
        /*0118*/ 	.word	0xffffffff


	//   ....[23]....
        /*011c*/ 	.word	0xffffffff


	//   ....[24]....
        /*0120*/ 	.word	0xffffffff


	//   ....[25]....
        /*0124*/ 	.word	0xffffffff


	//   ....[26]....
        /*0128*/ 	.word	0xffffffff


	//   ....[27]....
        /*012c*/ 	.word	0xffffffff


	//   ....[28]....
        /*0130*/ 	.word	0xffffffff


	//   ....[29]....
        /*0134*/ 	.word	0xffffffff


	//   ....[30]....
        /*0138*/ 	.word	0xffffffff


	//   ....[31]....
        /*013c*/ 	.word	0xffffffff


	//   ....[32]....
        /*0140*/ 	.word	0xffffffff


	//   ....[33]....
        /*0144*/ 	.word	0xffffffff


	//   ....[34]....
        /*0148*/ 	.word	0xffffffff


	//   ....[35]....
        /*014c*/ 	.word	0xffffffff


	//   ....[36]....
        /*0150*/ 	.word	0xffffffff


	//   ....[37]....
        /*0154*/ 	.word	0xffffffff


	//   ....[38]....
        /*0158*/ 	.word	0xffffffff


	//   ....[39]....
        /*015c*/ 	.word	0xffffffff


	//   ....[40]....
        /*0160*/ 	.word	0xffffffff


	//   ....[41]....
        /*0164*/ 	.word	0xffffffff


	//   ....[42]....
        /*0168*/ 	.word	0xffffffff


	//   ....[43]....
        /*016c*/ 	.word	0xffffffff


	//   ....[44]....
        /*0170*/ 	.word	0xffffffff


	//   ....[45]....
        /*0174*/ 	.word	0xffffffff


	//   ....[46]....
        /*0178*/ 	.word	0xffffffff


	//   ....[47]....
        /*017c*/ 	.word	0xffffffff


	//   ....[48]....
        /*0180*/ 	.word	0xffffffff


	//   ....[49]....
        /*0184*/ 	.word	0xffffffff


	//   ....[50]....
        /*0188*/ 	.word	0xffffffff


	//   ....[51]....
        /*018c*/ 	.word	0xffffffff


	//   ....[52]....
        /*0190*/ 	.word	0xffffffff


	//   ....[53]....
        /*0194*/ 	.word	0xffffffff


	//   ....[54]....
        /*0198*/ 	.word	0xffffffff


	//   ....[55]....
        /*019c*/ 	.word	0xffffffff


	//   ....[56]....
        /*01a0*/ 	.word	0xffffffff


	//   ....[57]....
        /*01a4*/ 	.word	0xffffffff


	//   ....[58]....
        /*01a8*/ 	.word	0xffffffff


	//   ....[59]....
        /*01ac*/ 	.word	0xffffffff


	//   ....[60]....
        /*01b0*/ 	.word	0xffffffff


	//   ....[61]....
        /*01b4*/ 	.word	0xffffffff


	//   ....[62]....
        /*01b8*/ 	.word	0xffffffff


	//   ....[63]....
        /*01bc*/ 	.word	0xffffffff


	//   ....[64]....
        /*01c0*/ 	.word	0xffffffff


	//   ....[65]....
        /*01c4*/ 	.word	0xffffffff


	//   ....[66]....
        /*01c8*/ 	.word	0xffffffff


	//   ....[67]....
        /*01cc*/ 	.word	0xffffffff


	//   ....[68]....
        /*01d0*/ 	.word	0xffffffff


	//   ....[69]....
        /*01d4*/ 	.word	0xffffffff


	//   ....[70]....
        /*01d8*/ 	.word	0xffffffff


	//   ....[71]....
        /*01dc*/ 	.word	0xffffffff


	//   ....[72]....
        /*01e0*/ 	.word	0xffffffff


	//   ....[73]....
        /*01e4*/ 	.word	0xffffffff


	//   ....[74]....
        /*01e8*/ 	.word	0xffffffff


	//   ....[75]....
        /*01ec*/ 	.word	0xffffffff


	//   ....[76]....
        /*01f0*/ 	.word	0xffffffff


	//   ....[77]....
        /*01f4*/ 	.word	0xffffffff


	//   ....[78]....
        /*01f8*/ 	.word	0xffffffff


	//   ....[79]....
        /*01fc*/ 	.word	0xffffffff


	//   ....[80]....
        /*0200*/ 	.word	0xffffffff


	//   ....[81]....
        /*0204*/ 	.word	0xffffffff


	//   ....[82]....
        /*0208*/ 	.word	0xffffffff


	//   ....[83]....
        /*020c*/ 	.word	0xffffffff


	//   ....[84]....
        /*0210*/ 	.word	0xffffffff


	//   ....[85]....
        /*0214*/ 	.word	0xffffffff


	//   ....[86]....
        /*0218*/ 	.word	0xffffffff


	//   ....[87]....
        /*021c*/ 	.word	0x0500000f


	//   ....[88]....
        /*0220*/ 	.word	0x0500000f


	//----- nvinfo : EIATTR_COOP_GROUP_INSTR_OFFSETS
	.align		4
.L_201:
        /*0224*/ 	.byte	0x04, 0x28
        /*0226*/ 	.short	(.L_203 - .L_202)


	//   ....[0]....
.L_202:
        /*0228*/ 	.word	0x00000060


	//   ....[1]....
        /*022c*/ 	.word	0x00000170


	//   ....[2]....
        /*0230*/ 	.word	0x000001c0


	//   ....[3]....
        /*0234*/ 	.word	0x000003f0


	//   ....[4]....
        /*0238*/ 	.word	0x00000550


	//   ....[5]....
        /*023c*/ 	.word	0x00000670


	//   ....[6]....
        /*0240*/ 	.word	0x000007d0


	//   ....[7]....
        /*0244*/ 	.word	0x00001ab0


	//   ....[8]....
        /*0248*/ 	.word	0x000034b0


	//   ....[9]....
        /*024c*/ 	.word	0x000035c0


	//   ....[10]....
        /*0250*/ 	.word	0x00003f10


	//   ....[11]....
        /*0254*/ 	.word	0x00003f90


	//   ....[12]....
        /*0258*/ 	.word	0x00006070


	//   ....[13]....
        /*025c*/ 	.word	0x00006110


	//   ....[14]....
        /*0260*/ 	.word	0x00006a40


	//   ....[15]....
        /*0264*/ 	.word	0x00006a90


	//   ....[16]....
        /*0268*/ 	.word	0x00008350


	//   ....[17]....
        /*026c*/ 	.word	0x00008380


	//   ....[18]....
        /*0270*/ 	.word	0x000083e0


	//   ....[19]....
        /*0274*/ 	.word	0x000083f0


	//   ....[20]....
        /*0278*/ 	.word	0x0000aa70


	//   ....[21]....
        /*027c*/ 	.word	0x0000ab20


	//   ....[22]....
        /*0280*/ 	.word	0x0000b3b0


	//   ....[23]....
        /*0284*/ 	.word	0x0000b460


	//   ....[24]....
        /*0288*/ 	.word	0x0000c6c0


	//   ....[25]....
        /*028c*/ 	.word	0x0000c6e0


	//   ....[26]....
        /*0290*/ 	.word	0x0000c750


	//   ....[27]....
        /*0294*/ 	.word	0x0000c760


	//   ....[28]....
        /*0298*/ 	.word	0x0000d390


	//   ....[29]....
        /*029c*/ 	.word	0x0000d3c0


	//   ....[30]....
        /*02a0*/ 	.word	0x0000d3f0


	//   ....[31]....
        /*02a4*/ 	.word	0x0000d420


	//   ....[32]....
        /*02a8*/ 	.word	0x0000d450


	//   ....[33]....
        /*02ac*/ 	.word	0x0000d470


	//   ....[34]....
        /*02b0*/ 	.word	0x0000d480


	//   ....[35]....
        /*02b4*/ 	.word	0x0000d490


	//   ....[36]....
        /*02b8*/ 	.word	0x0000d4c0


	//   ....[37]....
        /*02bc*/ 	.word	0x0000d4d0


	//   ....[38]....
        /*02c0*/ 	.word	0x0000d4f0


	//   ....[39]....
        /*02c4*/ 	.word	0x0000d500


	//   ....[40]....
        /*02c8*/ 	.word	0x0000d530


	//   ....[41]....
        /*02cc*/ 	.word	0x0000d540


	//   ....[42]....
        /*02d0*/ 	.word	0x0000d570


	//   ....[43]....
        /*02d4*/ 	.word	0x0000d580


	//   ....[44]....
        /*02d8*/ 	.word	0x0000d5a0


	//   ....[45]....
        /*02dc*/ 	.word	0x0000d5b0


	//   ....[46]....
        /*02e0*/ 	.word	0x0000d5e0


	//   ....[47]....
        /*02e4*/ 	.word	0x0000d610


	//   ....[48]....
        /*02e8*/ 	.word	0x0000d640


	//   ....[49]....
        /*02ec*/ 	.word	0x0000d650


	//   ....[50]....
        /*02f0*/ 	.word	0x0000d680


	//   ....[51]....
        /*02f4*/ 	.word	0x0000d690


	//   ....[52]....
        /*02f8*/ 	.word	0x0000eaa0


	//   ....[53]....
        /*02fc*/ 	.word	0x0000ec70


	//   ....[54]....
        /*0300*/ 	.word	0x0000eca0


	//   ....[55]....
        /*0304*/ 	.word	0x0000ecd0


	//   ....[56]....
        /*0308*/ 	.word	0x0000ed00


	//   ....[57]....
        /*030c*/ 	.word	0x0000ed30


	//   ....[58]....
        /*0310*/ 	.word	0x0000ed70


	//   ....[59]....
        /*0314*/ 	.word	0x0000eef0


	//   ....[60]....
        /*0318*/ 	.word	0x0000ef20


	//   ....[61]....
        /*031c*/ 	.word	0x0000ef50


	//   ....[62]....
        /*0320*/ 	.word	0x0000ef80


	//   ....[63]....
        /*0324*/ 	.word	0x0000efb0


	//   ....[64]....
        /*0328*/ 	.word	0x0000eff0


	//   ....[65]....
        /*032c*/ 	.word	0x0000f080


	//   ....[66]....
        /*0330*/ 	.word	0x0000f110


	//   ....[67]....
        /*0334*/ 	.word	0x0000f1c0


	//   ....[68]....
        /*0338*/ 	.word	0x00010b30


	//   ....[69]....
        /*033c*/ 	.word	0x00012bd0


	//   ....[70]....
        /*0340*/ 	.word	0x00012c00


	//   ....[71]....
        /*0344*/ 	.word	0x00012c30


	//   ....[72]....
        /*0348*/ 	.word	0x00012c70


	//   ....[73]....
        /*034c*/ 	.word	0x00012c80


	//   ....[74]....
        /*0350*/ 	.word	0x00012cb0


	//   ....[75]....
        /*0354*/ 	.word	0x00012ce0


	//   ....[76]....
        /*0358*/ 	.word	0x00012cf0


	//   ....[77]....
        /*035c*/ 	.word	0x00012e30


	//   ....[78]....
        /*0360*/ 	.word	0x00012e60


	//   ....[79]....
        /*0364*/ 	.word	0x00012e90


	//   ....[80]....
        /*0368*/ 	.word	0x00012ec0


	//   ....[81]....
        /*036c*/ 	.word	0x00012ef0


	//   ....[82]....
        /*0370*/ 	.word	0x00012f30


	//   ....[83]....
        /*0374*/ 	.word	0x00012fe0


	//   ....[84]....
        /*0378*/ 	.word	0x00013080


	//   ....[85]....
        /*037c*/ 	.word	0x00013130


	//   ....[86]....
        /*0380*/ 	.word	0x00013740


	//   ....[87]....
        /*0384*/ 	.word	0x00013dd0


	//   ....[88]....
        /*0388*/ 	.word	0x00014240


	//----- nvinfo : EIATTR_REG_RECONFIG
	.align		4
.L_203:
        /*038c*/ 	.byte	0x01, 0x54
	.zero		2


	//----- nvinfo : EIATTR_SYSCALL_OFFSETS
	.align		4
        /*0390*/ 	.byte	0x04, 0x46
        /*0392*/ 	.short	(.L_205 - .L_204)


	//   ....[0]....
.L_204:
        /*0394*/ 	.word	0x00001c90


	//   ....[1]....
        /*0398*/ 	.word	0x00010420


	//   ....[2]....
        /*039c*/ 	.word	0x00010580


	//   ....[3]....
        /*03a0*/ 	.word	0x000106c0


	//   ....[4]....
        /*03a4*/ 	.word	0x000107e0


	//----- nvinfo : EIATTR_MBARRIER_INSTR_OFFSETS
	.align		4
.L_205:
        /*03a8*/ 	.byte	0x04, 0x39
        /*03aa*/ 	.short	(.L_207 - .L_206)


	//   ....[0]....
.L_206:
        /*03ac*/ 	.word	0x000002a0
        /*03b0*/ 	.word	0x000000ff
        /*03b4*/ 	.word	0x00019c00
        /*03b8*/ 	.short	0x0100
        /*03ba*/ 	.byte	0x08
	.zero		1


	//   ....[1]....
        /*03bc*/ 	.word	0x000002b0
        /*03c0*/ 	.word	0x000000ff
        /*03c4*/ 	.word	0x00019c20
        /*03c8*/ 	.short	0x0100
        /*03ca*/ 	.byte	0x08
	.zero		1


	//   ....[2]....
        /*03cc*/ 	.word	0x000003a0
        /*03d0*/ 	.word	0x000000ff
        /*03d4*/ 	.word	0x00019c30
        /*03d8*/ 	.short	0x0100
        /*03da*/ 	.byte	0x08
	.zero		1


	//   ....[3]....
        /*03dc*/ 	.word	0x000003b0
        /*03e0*/ 	.word	0x000000ff
        /*03e4*/ 	.word	0x00019c40
        /*03e8*/ 	.short	0x0100
        /*03ea*/ 	.byte	0x08
	.zero		1


	//   ....[4]....
        /*03ec*/ 	.word	0x000003c0
        /*03f0*/ 	.word	0x000000ff
        /*03f4*/ 	.word	0x00019c38
        /*03f8*/ 	.short	0x0100
        /*03fa*/ 	.byte	0x08
	.zero		1


	//   ....[5]....
        /*03fc*/ 	.word	0x000003d0
        /*0400*/ 	.word	0x000000ff
        /*0404*/ 	.word	0x00019c48
        /*0408*/ 	.short	0x0100
        /*040a*/ 	.byte	0x08
	.zero		1


	//   ....[6]....
        /*040c*/ 	.word	0x00000500
        /*0410*/ 	.word	0x000000ff
        /*0414*/ 	.word	0x00019c50
        /*0418*/ 	.short	0x0100
        /*041a*/ 	.byte	0x08
	.zero		1


	//   ....[7]....
        /*041c*/ 	.word	0x00000510
        /*0420*/ 	.word	0x000000ff
        /*0424*/ 	.word	0x00019c60
        /*0428*/ 	.short	0x0100
        /*042a*/ 	.byte	0x08
	.zero		1


	//   ....[8]....
        /*042c*/ 	.word	0x00000520
        /*0430*/ 	.word	0x000000ff
        /*0434*/ 	.word	0x00019c58
        /*0438*/ 	.short	0x0100
        /*043a*/ 	.byte	0x08
	.zero		1


	//   ....[9]....
        /*043c*/ 	.word	0x00000530
        /*0440*/ 	.word	0x000000ff
        /*0444*/ 	.word	0x00019c68
        /*0448*/ 	.short	0x0100
        /*044a*/ 	.byte	0x08
	.zero		1


	//   ....[10]....
        /*044c*/ 	.word	0x00000620
        /*0450*/ 	.word	0x000000ff
        /*0454*/ 	.word	0x00019c70
        /*0458*/ 	.short	0x0100
        /*045a*/ 	.byte	0x06
	.zero		1


	//   ....[11]....
        /*045c*/ 	.word	0x00000630
        /*0460*/ 	.word	0x000000ff
        /*0464*/ 	.word	0x00019c80
        /*0468*/ 	.short	0x0100
        /*046a*/ 	.byte	0x06
	.zero		1


	//   ....[12]....
        /*046c*/ 	.word	0x00000640
        /*0470*/ 	.word	0x000000ff
        /*0474*/ 	.word	0x00019c78
        /*0478*/ 	.short	0x0100
        /*047a*/ 	.byte	0x06
	.zero		1


	//   ....[13]....
        /*047c*/ 	.word	0x00000650
        /*0480*/ 	.word	0x000000ff
        /*0484*/ 	.word	0x00019c88
        /*0488*/ 	.short	0x0100
        /*048a*/ 	.byte	0x06
	.zero		1


	//   ....[14]....
        /*048c*/ 	.word	0x00000780
        /*0490*/ 	.word	0x000000ff
        /*0494*/ 	.word	0x00019c90
        /*0498*/ 	.short	0x0100
        /*049a*/ 	.byte	0x08
	.zero		1


	//   ....[15]....
        /*049c*/ 	.word	0x00000790
        /*04a0*/ 	.word	0x000000ff
        /*04a4*/ 	.word	0x00019ca0
        /*04a8*/ 	.short	0x0100
        /*04aa*/ 	.byte	0x08
	.zero		1


	//   ....[16]....
        /*04ac*/ 	.word	0x000007a0
        /*04b0*/ 	.word	0x000000ff
        /*04b4*/ 	.word	0x00019c98
        /*04b8*/ 	.short	0x0100
        /*04ba*/ 	.byte	0x08
	.zero		1


	//   ....[17]....
        /*04bc*/ 	.word	0x000007b0
        /*04c0*/ 	.word	0x000000ff
        /*04c4*/ 	.word	0x00019ca8
        /*04c8*/ 	.short	0x0100
        /*04ca*/ 	.byte	0x08
	.zero		1


	//   ....[18]....
        /*04cc*/ 	.word	0x000008e0
        /*04d0*/ 	.word	0x000000ff
        /*04d4*/ 	.word	0x00019cb0
        /*04d8*/ 	.short	0x0100
        /*04da*/ 	.byte	0x08
	.zero		1


	//   ....[19]....
        /*04dc*/ 	.word	0x000008f0
        /*04e0*/ 	.word	0x000000ff
        /*04e4*/ 	.word	0x00019cc0
        /*04e8*/ 	.short	0x0100
        /*04ea*/ 	.byte	0x08
	.zero		1


	//   ....[20]....
        /*04ec*/ 	.word	0x00000900
        /*04f0*/ 	.word	0x000000ff
        /*04f4*/ 	.word	0x00019cb8
        /*04f8*/ 	.short	0x0100
        /*04fa*/ 	.byte	0x08
	.zero		1


	//   ....[21]....
        /*04fc*/ 	.word	0x00000910
        /*0500*/ 	.word	0x000000ff
        /*0504*/ 	.word	0x00019cc8
        /*0508*/ 	.short	0x0100
        /*050a*/ 	.byte	0x08
	.zero		1


	//   ....[22]....
        /*050c*/ 	.word	0x00001d10
        /*0510*/ 	.word	0x000000ff
        /*0514*/ 	.word	0x00019c00
        /*0518*/ 	.short	0x010a
        /*051a*/ 	.byte	0x2d
	.zero		1


	//   ....[23]....
        /*051c*/ 	.word	0x00001d90
        /*0520*/ 	.word	0x00000005
        /*0524*/ 	.word	0x00019c30
        /*0528*/ 	.short	0x010a
        /*052a*/ 	.byte	0x3f
	.zero		1


	//   ....[24]....
        /*052c*/ 	.word	0x00001df0
        /*0530*/ 	.word	0x00000005
        /*0534*/ 	.word	0x00019c30
        /*0538*/ 	.short	0x010a
        /*053a*/ 	.byte	0x3f
	.zero		1


	//   ....[25]....
        /*053c*/ 	.word	0x000020d0
        /*0540*/ 	.word	0x00000000
        /*0544*/ 	.word	0x00000000
        /*0548*/ 	.short	0x0101
        /*054a*/ 	.byte	0x3f
	.zero		1


	//   ....[26]....
        /*054c*/ 	.word	0x00004ec0
        /*0550*/ 	.word	0x000000ff
        /*0554*/ 	.word	0x00019c30
        /*0558*/ 	.short	0x010a
        /*055a*/ 	.byte	0x17
	.zero		1


	//   ....[27]....
        /*055c*/ 	.word	0x00004f00
        /*0560*/ 	.word	0x000000ff
        /*0564*/ 	.word	0x00019c30
        /*0568*/ 	.short	0x010a
        /*056a*/ 	.byte	0x17
	.zero		1


	//   ....[28]....
        /*056c*/ 	.word	0x00005060
        /*0570*/ 	.word	0x000000ff
        /*0574*/ 	.word	0x00019c50
        /*0578*/ 	.short	0x010a
        /*057a*/ 	.byte	0x0b
	.zero		1


	//   ....[29]....
        /*057c*/ 	.word	0x000050a0
        /*0580*/ 	.word	0x000000ff
        /*0584*/ 	.word	0x00019c50
        /*0588*/ 	.short	0x010a
        /*058a*/ 	.byte	0x0b
	.zero		1


	//   ....[30]....
        /*058c*/ 	.word	0x00005310
        /*0590*/ 	.word	0x0000000a
        /*0594*/ 	.word	0x00000000
        /*0598*/ 	.short	0x0101
        /*059a*/ 	.byte	0x3f
	.zero		1


	//   ....[31]....
        /*059c*/ 	.word	0x000074d0
        /*05a0*/ 	.word	0x000000ff
        /*05a4*/ 	.word	0x00000000
        /*05a8*/ 	.short	0x0101
        /*05aa*/ 	.byte	0x06
	.zero		1


	//   ....[32]....
        /*05ac*/ 	.word	0x00007c90
        /*05b0*/ 	.word	0x000000ff
        /*05b4*/ 	.word	0x00019c30
        /*05b8*/ 	.short	0x010a
        /*05ba*/ 	.byte	0x06
	.zero		1


	//   ....[33]....
        /*05bc*/ 	.word	0x00007cd0
        /*05c0*/ 	.word	0x000000ff
        /*05c4*/ 	.word	0x00019c30
        /*05c8*/ 	.short	0x010a
        /*05ca*/ 	.byte	0x06
	.zero		1


	//   ....[34]....
        /*05cc*/ 	.word	0x00007e30
        /*05d0*/ 	.word	0x000000ff
        /*05d4*/ 	.word	0x00019c50
        /*05d8*/ 	.short	0x010a
        /*05da*/ 	.byte	0x0b
	.zero		1


	//   ....[35]....
        /*05dc*/ 	.word	0x00007e70
        /*05e0*/ 	.word	0x000000ff
        /*05e4*/ 	.word	0x00019c50
        /*05e8*/ 	.short	0x010a
        /*05ea*/ 	.byte	0x0b
	.zero		1


	//   ....[36]....
        /*05ec*/ 	.word	0x00008fe0
        /*05f0*/ 	.word	0x00000004
        /*05f4*/ 	.word	0x00000000
        /*05f8*/ 	.short	0x0101
        /*05fa*/ 	.byte	0x3f
	.zero		1


	//   ....[37]....
        /*05fc*/ 	.word	0x00009290
        /*0600*/ 	.word	0x000000ff
        /*0604*/ 	.word	0x00000000
        /*0608*/ 	.short	0x0101
        /*060a*/ 	.byte	0x06
	.zero		1


	//   ....[38]....
        /*060c*/ 	.word	0x000098e0
        /*0610*/ 	.word	0x000000ff
        /*0614*/ 	.word	0x00019c30
        /*0618*/ 	.short	0x010a
        /*061a*/ 	.byte	0x16
	.zero		1


	//   ....[39]....
        /*061c*/ 	.word	0x00009920
        /*0620*/ 	.word	0x000000ff
        /*0624*/ 	.word	0x00019c30
        /*0628*/ 	.short	0x010a
        /*062a*/ 	.byte	0x16
	.zero		1


	//   ....[40]....
        /*062c*/ 	.word	0x00009a80
        /*0630*/ 	.word	0x000000ff
        /*0634*/ 	.word	0x00019c50
        /*0638*/ 	.short	0x010a
        /*063a*/ 	.byte	0x0b
	.zero		1


	//   ....[41]....
        /*063c*/ 	.word	0x00009ac0
        /*0640*/ 	.word	0x000000ff
        /*0644*/ 	.word	0x00019c50
        /*0648*/ 	.short	0x010a
        /*064a*/ 	.byte	0x0b
	.zero		1


	//   ....[42]....
        /*064c*/ 	.word	0x00009d20
        /*0650*/ 	.word	0x00000002
        /*0654*/ 	.word	0x00000000
        /*0658*/ 	.short	0x0101
        /*065a*/ 	.byte	0x3f
	.zero		1


	//   ....[43]....
        /*065c*/ 	.word	0x0000bed0
        /*0660*/ 	.word	0x000000ff
        /*0664*/ 	.word	0x00000000
        /*0668*/ 	.short	0x0101
        /*066a*/ 	.byte	0x06
	.zero		1


	//   ....[44]....
        /*066c*/ 	.word	0x0000c3f0
        /*0670*/ 	.word	0x000000ff
        /*0674*/ 	.word	0x00019c50
        /*0678*/ 	.short	0x010a
        /*067a*/ 	.byte	0x0e
	.zero		1


	//   ....[45]....
        /*067c*/ 	.word	0x0000c430
        /*0680*/ 	.word	0x000000ff
        /*0684*/ 	.word	0x00019c50
        /*0688*/ 	.short	0x010a
        /*068a*/ 	.byte	0x0e
	.zero		1


	//   ....[46]....
        /*068c*/ 	.word	0x0000ca40
        /*0690*/ 	.word	0x000000ff
        /*0694*/ 	.word	0x00000000
        /*0698*/ 	.short	0x0101
        /*069a*/ 	.byte	0x04
	.zero		1


	//   ....[47]....
        /*069c*/ 	.word	0x0000df00
        /*06a0*/ 	.word	0x00000000
        /*06a4*/ 	.word	0x00000000
        /*06a8*/ 	.short	0x0101
        /*06aa*/ 	.byte	0x3f
	.zero		1


	//   ....[48]....
        /*06ac*/ 	.word	0x00010d50
        /*06b0*/ 	.word	0x00000005
        /*06b4*/ 	.word	0x00019c80
        /*06b8*/ 	.short	0x010a
        /*06ba*/ 	.byte	0x3f
	.zero		1


	//   ....[49]....
        /*06bc*/ 	.word	0x00010f90
        /*06c0*/ 	.word	0x00000005
        /*06c4*/ 	.word	0x00019c40
        /*06c8*/ 	.short	0x010a
        /*06ca*/ 	.byte	0x3f
	.zero		1


	//   ....[50]....
        /*06cc*/ 	.word	0x00011420
        /*06d0*/ 	.word	0x000000ff
        /*06d4*/ 	.word	0x00019c20
        /*06d8*/ 	.short	0x010a
        /*06da*/ 	.byte	0x28
	.zero		1


	//   ....[51]....
        /*06dc*/ 	.word	0x00011700
        /*06e0*/ 	.word	0x00000007
        /*06e4*/ 	.word	0x00019c80
        /*06e8*/ 	.short	0x010a
        /*06ea*/ 	.byte	0x3f
	.zero		1


	//   ....[52]....
        /*06ec*/ 	.word	0x00011b30
        /*06f0*/ 	.word	0x00000007
        /*06f4*/ 	.word	0x00019c40
        /*06f8*/ 	.short	0x010a
        /*06fa*/ 	.byte	0x3f
	.zero		1


	//   ....[53]....
        /*06fc*/ 	.word	0x00011fe0
        /*0700*/ 	.word	0x0000000c
        /*0704*/ 	.word	0x00019c70
        /*0708*/ 	.short	0x010a
        /*070a*/ 	.byte	0x3f
	.zero		1


	//   ....[54]....
        /*070c*/ 	.word	0x00012050
        /*0710*/ 	.word	0x0000000c
        /*0714*/ 	.word	0x00019c60
        /*0718*/ 	.short	0x010a
        /*071a*/ 	.byte	0x3f
	.zero		1


	//   ....[55]....
        /*071c*/ 	.word	0x00012390
        /*0720*/ 	.word	0x0000000c
        /*0724*/ 	.word	0x00019c50
        /*0728*/ 	.short	0x0101
        /*072a*/ 	.byte	0x3f
	.zero		1


	//   ....[56]....
        /*072c*/ 	.word	0x00012400
        /*0730*/ 	.word	0x00000003
        /*0734*/ 	.word	0x00000000
        /*0738*/ 	.short	0x0101
        /*073a*/ 	.byte	0x3f
	.zero		1


	//   ....[57]....
        /*073c*/ 	.word	0x000125c0
        /*0740*/ 	.word	0x00000002
        /*0744*/ 	.word	0x00019c70
        /*0748*/ 	.short	0x010a
        /*074a*/ 	.byte	0x3f
	.zero		1


	//   ....[58]....
        /*074c*/ 	.word	0x00012640
        /*0750*/ 	.word	0x00000002
        /*0754*/ 	.word	0x00019c60
        /*0758*/ 	.short	0x010a
        /*075a*/ 	.byte	0x3f
	.zero		1


	//   ....[59]....
        /*075c*/ 	.word	0x00012970
        /*0760*/ 	.word	0x00000002
        /*0764*/ 	.word	0x00019c50
        /*0768*/ 	.short	0x0101
        /*076a*/ 	.byte	0x3f
	.zero		1


	//   ....[60]....
        /*076c*/ 	.word	0x000129e0
        /*0770*/ 	.word	0x00000000
        /*0774*/ 	.word	0x00000000
        /*0778*/ 	.short	0x0101
        /*077a*/ 	.byte	0x3f
	.zero		1


	//   ....[61]....
        /*077c*/ 	.word	0x000136c0
        /*0780*/ 	.word	0x00000008
        /*0784*/ 	.word	0x00019c20
        /*0788*/ 	.short	0x010a
        /*078a*/ 	.byte	0x3f
	.zero		1


	//   ....[62]....
        /*078c*/ 	.word	0x00013860
        /*0790*/ 	.word	0x00000006
        /*0794*/ 	.word	0x00000000
        /*0798*/ 	.short	0x010a
        /*079a*/ 	.byte	0x3f
	.zero		1


	//   ....[63]....
        /*079c*/ 	.word	0x000138d0
        /*07a0*/ 	.word	0x00000007
        /*07a4*/ 	.word	0x00000000
        /*07a8*/ 	.short	0x010a
        /*07aa*/ 	.byte	0x3f
	.zero		1


	//   ....[64]....
        /*07ac*/ 	.word	0x00013920
        /*07b0*/ 	.word	0x00000002
        /*07b4*/ 	.word	0x00019c60
        /*07b8*/ 	.short	0x010a
        /*07ba*/ 	.byte	0x3f
	.zero		1


	//   ....[65]....
        /*07bc*/ 	.word	0x00013970
        /*07c0*/ 	.word	0x00000005
        /*07c4*/ 	.word	0x00019c60
        /*07c8*/ 	.short	0x010a
        /*07ca*/ 	.byte	0x3f
	.zero		1


	//   ....[66]....
        /*07cc*/ 	.word	0x000139b0
        /*07d0*/ 	.word	0x00000002
        /*07d4*/ 	.word	0x00019c80
        /*07d8*/ 	.short	0x010a
        /*07da*/ 	.byte	0x3f
	.zero		1


	//   ....[67]....
        /*07dc*/ 	.word	0x000139d0
        /*07e0*/ 	.word	0x00000005
        /*07e4*/ 	.word	0x00019c80
        /*07e8*/ 	.short	0x010a
        /*07ea*/ 	.byte	0x3f
	.zero		1


	//   ....[68]....
        /*07ec*/ 	.word	0x00013a40
        /*07f0*/ 	.word	0x00000003
        /*07f4*/ 	.word	0x00019c00
        /*07f8*/ 	.short	0x010a
        /*07fa*/ 	.byte	0x3f
	.zero		1


	//   ....[69]....
        /*07fc*/ 	.word	0x00013a90
        /*0800*/ 	.word	0x00000005
        /*0804*/ 	.word	0x00019c30
        /*0808*/ 	.short	0x010a
        /*080a*/ 	.byte	0x3f
	.zero		1


	//   ....[70]....
        /*080c*/ 	.word	0x00013af0
        /*0810*/ 	.word	0x0000000b
        /*0814*/ 	.word	0x00019c30
        /*0818*/ 	.short	0x010a
        /*081a*/ 	.byte	0x3f
	.zero		1


	//   ....[71]....
        /*081c*/ 	.word	0x00013b50
        /*0820*/ 	.word	0x0000000b
        /*0824*/ 	.word	0x00019c50
        /*0828*/ 	.short	0x010a
        /*082a*/ 	.byte	0x3f
	.zero		1


	//   ....[72]....
        /*082c*/ 	.word	0x00013bb0
        /*0830*/ 	.word	0x0000000d
        /*0834*/ 	.word	0x00019c30
        /*0838*/ 	.short	0x010a
        /*083a*/ 	.byte	0x3f
	.zero		1


	//   ....[73]....
        /*083c*/ 	.word	0x00013c10
        /*0840*/ 	.word	0x0000000d
        /*0844*/ 	.word	0x00019c50
        /*0848*/ 	.short	0x010a
        /*084a*/ 	.byte	0x3f
	.zero		1


	//   ....[74]....
        /*084c*/ 	.word	0x00013c70
        /*0850*/ 	.word	0x0000000f
        /*0854*/ 	.word	0x00019c30
        /*0858*/ 	.short	0x010a
        /*085a*/ 	.byte	0x3f
	.zero		1


	//   ....[75]....
        /*085c*/ 	.word	0x00013cd0
        /*0860*/ 	.word	0x0000000f
        /*0864*/ 	.word	0x00019c50
        /*0868*/ 	.short	0x010a
        /*086a*/ 	.byte	0x3f
	.zero		1


	//   ....[76]....
        /*086c*/ 	.word	0x00013d30
        /*0870*/ 	.word	0x00000006
        /*0874*/ 	.word	0x00019c50
        /*0878*/ 	.short	0x010a
        /*087a*/ 	.byte	0x3f
	.zero		1


	//   ....[77]....
        /*087c*/ 	.word	0x00013e80
        /*0880*/ 	.word	0x00000005
        /*0884*/ 	.word	0x00019c80
        /*0888*/ 	.short	0x010a
        /*088a*/ 	.byte	0x3f
	.zero		1


	//   ....[78]....
        /*088c*/ 	.word	0x00013ed0
        /*0890*/ 	.word	0x00000005
        /*0894*/ 	.word	0x00019c40
        /*0898*/ 	.short	0x010a
        /*089a*/ 	.byte	0x3f
	.zero		1


	//   ....[79]....
        /*089c*/ 	.word	0x00013f30
        /*08a0*/ 	.word	0x00000003
        /*08a4*/ 	.word	0x00019c20
        /*08a8*/ 	.short	0x010a
        /*08aa*/ 	.byte	0x3f
	.zero		1


	//   ....[80]....
        /*08ac*/ 	.word	0x00013f80
        /*08b0*/ 	.word	0x00000007
        /*08b4*/ 	.word	0x00019c80
        /*08b8*/ 	.short	0x010a
        /*08ba*/ 	.byte	0x3f
	.zero		1


	//   ....[81]....
        /*08bc*/ 	.word	0x00013fd0
        /*08c0*/ 	.word	0x00000007
        /*08c4*/ 	.word	0x00019c40
        /*08c8*/ 	.short	0x010a
        /*08ca*/ 	.byte	0x3f
	.zero		1


	//   ....[82]....
        /*08cc*/ 	.word	0x00014020
        /*08d0*/ 	.word	0x0000000c
        /*08d4*/ 	.word	0x00019c70
        /*08d8*/ 	.short	0x010a
        /*08da*/ 	.byte	0x3f
	.zero		1


	//   ....[83]....
        /*08dc*/ 	.word	0x00014070
        /*08e0*/ 	.word	0x0000000c
        /*08e4*/ 	.word	0x00019c60
        /*08e8*/ 	.short	0x010a
        /*08ea*/ 	.byte	0x3f
	.zero		1


	//   ....[84]....
        /*08ec*/ 	.word	0x000140c0
        /*08f0*/ 	.word	0x00000002
        /*08f4*/ 	.word	0x00019c70
        /*08f8*/ 	.short	0x010a
        /*08fa*/ 	.byte	0x3f
	.zero		1


	//   ....[85]....
        /*08fc*/ 	.word	0x00014110
        /*0900*/ 	.word	0x00000002
        /*0904*/ 	.word	0x00019c60
        /*0908*/ 	.short	0x010a
        /*090a*/ 	.byte	0x3f
	.zero		1


	//   ....[86]....
        /*090c*/ 	.word	0x00014160
        /*0910*/ 	.word	0x00000008
        /*0914*/ 	.word	0x00019c20
        /*0918*/ 	.short	0x010a
        /*091a*/ 	.byte	0x3f
	.zero		1


	//   ....[87]....
        /*091c*/ 	.word	0x00014300
        /*0920*/ 	.word	0x00000006
        /*0924*/ 	.word	0x00000000
        /*0928*/ 	.short	0x010a
        /*092a*/ 	.byte	0x3f
	.zero		1


	//   ....[88]....
        /*092c*/ 	.word	0x00014350
        /*0930*/ 	.word	0x00000007
        /*0934*/ 	.word	0x00000000
        /*0938*/ 	.short	0x010a
        /*093a*/ 	.byte	0x3f
	.zero		1


	//   ....[89]....
        /*093c*/ 	.word	0x000143a0
        /*0940*/ 	.word	0x00000002
        /*0944*/ 	.word	0x00019c60
        /*0948*/ 	.short	0x010a
        /*094a*/ 	.byte	0x3f
	.zero		1


	//   ....[90]....
        /*094c*/ 	.word	0x000143f0
        /*0950*/ 	.word	0x00000005
        /*0954*/ 	.word	0x00019c60
        /*0958*/ 	.short	0x010a
        /*095a*/ 	.byte	0x3f
	.zero		1


	//   ....[91]....
        /*095c*/ 	.word	0x00014440
        /*0960*/ 	.word	0x00000002
        /*0964*/ 	.word	0x00019c80
        /*0968*/ 	.short	0x010a
        /*096a*/ 	.byte	0x3f
	.zero		1


	//----- nvinfo : EIATTR_NUM_MBARRIERS
	.align		4
.L_207:
        /*096c*/ 	.byte	0x03, 0x38
        /*096e*/ 	.short	0x0016


	//----- nvinfo : EIATTR_EXIT_INSTR_OFFSETS
	.align		4
        /*0970*/ 	.byte	0x04, 0x1c
        /*0972*/ 	.short	(.L_209 - .L_208)


	//   ....[0]....
.L_208:
        /*0974*/ 	.word	0x00000a70


	//   ....[1]....
        /*0978*/ 	.word	0x0000ea40


	//   ....[2]....
        /*097c*/ 	.word	0x00013a20


	//----- nvinfo : EIATTR_MAX_THREADS
	.align		4
.L_209:
        /*0980*/ 	.byte	0x04, 0x05
        /*0982*/ 	.short	(.L_211 - .L_210)
.L_210:
        /*0984*/ 	.word	0x00000200
        /*0988*/ 	.word	0x00000001
        /*098c*/ 	.word	0x00000001


	//----- nvinfo : EIATTR_CRS_STACK_SIZE
	.align		4
.L_211:
        /*0990*/ 	.byte	0x04, 0x1e
        /*0992*/ 	.short	(.L_213 - .L_212)
.L_212:
        /*0994*/ 	.word	0x00000000


	//----- nvinfo : EIATTR_CBANK_PARAM_SIZE
	.align		4
.L_213:
        /*0998*/ 	.byte	0x03, 0x19
        /*099a*/ 	.short	0x0a70


	//----- nvinfo : EIATTR_PARAM_CBANK
	.align		4
        /*099c*/ 	.byte	0x04, 0x0a
        /*099e*/ 	.short	(.L_215 - .L_214)
	.align		4
.L_214:
        /*09a0*/ 	.word	index@(.nv.constant0._ZN7cutlass13device_kernelIN5flash11enable_sm90INS1_16FlashAttnFwdSm90INS1_25CollectiveMainloopFwdSm90ILi2EN4cute5tupleIJNS5_1CILi1EEES8_S8_EEENS6_IJNS7_ILi192EEENS7_ILi128EEENS7_ILi96EEEEEELi96ENS_12float_e4m3_tEfNS_4arch4Sm90ELb0ELb1ELb0ELb1ELb0ELb0ELb0ELb1ELb1ELb0ELb0ELb0EEENS1_21CollectiveEpilogueFwdINS6_IJSA_SC_SB_EEES9_NS_10bfloat16_tESG_Li384ELb1ELb0ELb0ELb1EEENS1_36VarlenDynamicPersistentTileSchedulerILi192ELi128ELi384ELi128ELb0ELb0ELb1ELb1ELb0ELb1EEEEEEEEEvNT_6ParamsE)
        /*09a4*/ 	.short	0x0210
        /*09a6*/ 	.short	0x0a70


	//----- nvinfo : EIATTR_SW_WAR
	.align		4
.L_215:
        /*09a8*/ 	.byte	0x04, 0x36
        /*09aa*/ 	.short	(.L_217 - .L_216)
.L_216:
        /*09ac*/ 	.word	0x00000008
.L_217:


//--------------------- .nv.info._ZN7cutlass13device_kernelIN5flash11enable_sm90INS1_16FlashAttnFwdSm90INS1_25CollectiveMainloopFwdSm90ILi2EN4cute5tupleIJNS5_1CILi1EEES8_S8_EEENS6_IJNS7_ILi192EEENS7_ILi128EEENS7_ILi96EEEEEELi96ENS_12float_e4m3_tEfNS_4arch4Sm90ELb0ELb1ELb0ELb1ELb0ELb1ELb0ELb1ELb1ELb0ELb0ELb0EEENS1_21CollectiveEpilogueFwdINS6_IJSA_SC_SB_EEES9_NS_10bfloat16_tESG_Li384ELb1ELb0ELb0ELb1EEENS1_36VarlenDynamicPersistentTileSchedulerILi192ELi128ELi384ELi128ELb0ELb0ELb1ELb1ELb0ELb1EEEEEEEEEvNT_6ParamsE --------------------------
	.section	.nv.info._ZN7cutlass13device_kernelIN5flash11enable_sm90INS1_16FlashAttnFwdSm90INS1_25CollectiveMainloopFwdSm90ILi2EN4cute5tupleIJNS5_1CILi1EEES8_S8_EEENS6_IJNS7_ILi192EEENS7_ILi128EEENS7_ILi96EEEEEELi96ENS_12float_e4m3_tEfNS_4arch4Sm90ELb0ELb1ELb0ELb1ELb0ELb1ELb0ELb1ELb1ELb0ELb0ELb0EEENS1_21CollectiveEpilogueFwdINS6_IJSA_SC_SB_EEES9_NS_10bfloat16_tESG_Li384ELb1ELb0ELb0ELb1EEENS1_36VarlenDynamicPersistentTileSchedulerILi192ELi128ELi384ELi128ELb0ELb0ELb1ELb1ELb0ELb1EEEEEEEEEvNT_6ParamsE,"",@"SHT_CUDA_INFO"
	.sectionflags	@""
	.align	4


	//----- nvinfo : EIATTR_CUDA_API_VERSION
	.align		4
        /*0000*/ 	.byte	0x04, 0x37
        /*0002*/ 	.short	(.L_219 - .L_218)
.L_218:
        /*0004*/ 	.word	0x00000082


	//----- nvinfo : EIATTR_KPARAM_INFO
	.align		4
.L_219:
        /*0008*/ 	.byte	0x04, 0x17
        /*000a*/ 	.short	(.L_221 - .L_220)
.L_220:
        /*000c*/ 	.word	0x00000000
        /*0010*/ 	.short	0x0000
        /*0012*/ 	.short	0x0070
        /*0014*/ 	.byte	0x00, 0xf0, 0x01, 0x28


	//----- nvinfo : EIATTR_SPARSE_MMA_MASK
	.align		4
.L_221:
        /*0018*/ 	.byte	0x03, 0x50
        /*001a*/ 	.short	0x0000


	//----- nvinfo : EIATTR_MAXREG_COUNT
	.align		4
        /*001c*/ 	.byte	0x03, 0x1b
        /*001e*/ 	.short	0x0080


	//----- nvinfo : EIATTR_NUM_BARRIERS
	.align		4
        /*0020*/ 	.byte	0x02, 0x4c
        /*0022*/ 	.byte	0x10
	.zero		1


	//----- nvinfo : EIATTR_EXTERNS
	.align		4
        /*0024*/ 	.byte	0x04, 0x0f
        /*0026*/ 	.short	(.L_223 - .L_222)


	//   ....[0]....
	.align		4
.L_222:
        /*0028*/ 	.word	index@(__assertfail)


	//----- nvinfo : EIATTR_ANNOTATIONS
	.align		4
.L_223:
        /*002c*/ 	.byte	0x04, 0x55
        /*002e*/ 	.short	(.L_225 - .L_224)


	//   ....[0]....
.L_224:
        /* <DEDUP_REMOVED lines=75> */


	//----- nvinfo : EIATTR_MERCURY_ISA_VERSION
	.align		4
.L_225:
        /*04d0*/ 	.byte	0x03, 0x5f
        /*04d2*/ 	.short	0x0101


	//----- nvinfo : EIATTR_UNUSED_LOAD_BYTE_OFFSET
	.align		4
        /*04d4*/ 	.byte	0x04, 0x44
        /*04d6*/ 	.short	(.L_227 - .L_226)


	//   ....[0]....
.L_226:
        /*04d8*/ 	.word	0x00000ac0
        /*04dc*/ 	.word	0x0000fff0


	//   ....[1]....
        /*04e0*/ 	.word	0x00017a50
        /*04e4*/ 	.word	0x0000fff0


	//----- nvinfo : EIATTR_INT_WARP_WIDE_INSTR_OFFSETS
	.align		4
.L_227:
        /*04e8*/ 	.byte	0x04, 0x31
        /*04ea*/ 	.short	(.L_229 - .L_228)


	//   ....[0]....
.L_228:
        /*04ec*/ 	.word	0x000001b0


	//   ....[1]....
        /*04f0*/ 	.word	0x000001f0


	//   ....[2]....
        /*04f4*/ 	.word	0x000002b0


	//   ....[3]....
        /*04f8*/ 	.word	0x0001c7d0


	//   ....[4]....
        /*04fc*/ 	.word	0x0001c860


	//   ....[5]....
        /*0500*/ 	.word	0x0001cfb0


	//   ....[6]....
        /*0504*/ 	.word	0x0001cfe0


	//   ....[7]....
        /*0508*/ 	.word	0x0001d0a0


	//   ....[8]....
        /*050c*/ 	.word	0x0001d160


	//   ....[9]....
        /*0510*/ 	.word	0x0001edd0


	//   ....[10]....
        /*0514*/ 	.word	0x0001ee60


	//----- nvinfo : EIATTR_COOP_GROUP_MASK_REGIDS
	.align		4
.L_229:
        /*0518*/ 	.byte	0x04, 0x29
        /*051a*/ 	.short	(.L_231 - .L_230)


	//   ....[0]....
.L_230:
        /*051c*/ 	.word	0xffffffff


	//   ....[1]....
        /*0520*/ 	.word	0xffffffff


	//   ....[2]....
        /*0524*/ 	.word	0xffffffff


	//   ....[3]....
        /*0528*/ 	.word	0xffffffff


	//   ....[4]....
        /*052c*/ 	.word	0xffffffff


	//   ....[5]....
        /*0530*/ 	.word	0xffffffff


	//   ....[6]....
        /*0534*/ 	.word	0xffffffff


	//   ....[7]....
        /*0538*/ 	.word	0xffffffff


	//   ....[8]....
        /*053c*/ 	.word	0xffffffff


	//   ....[9]....
        /*0540*/ 	.word	0xffffffff


	//   ....[10]....
        /*0544*/ 	.word	0xffffffff


	//   ....[11]....
        /*0548*/ 	.word	0xffffffff


	//   ....[12]....
        /*054c*/ 	.word	0xffffffff


	//   ....[13]....
        /*0550*/ 	.word	0xffffffff


	//   ....[14]....
        /*0554*/ 	.word	0xffffffff


	//   ....[15]....
        /*0558*/ 	.word	0xffffffff


	//   ....[16]....
        /*055c*/ 	.word	0xffffffff


	//   ....[17]....
        /*0560*/ 	.word	0xffffffff


	//   ....[18]....
        /*0564*/ 	.word	0xffffffff


	//   ....[19]....
        /*0568*/ 	.word	0xffffffff


	//   ....[20]....
        /*056c*/ 	.word	0xffffffff


	//   ....[21]....
        /*0570*/ 	.word	0xffffffff


	//   ....[22]....
        /*0574*/ 	.word	0xffffffff


	//   ....[23]....
        /*0578*/ 	.word	0xffffffff


	//   ....[24]....
        /*057c*/ 	.word	0xffffffff


	//   ....[25]....
        /*0580*/ 	.word	0xffffffff


	//   ....[26]....
        /*0584*/ 	.word	0xffffffff


	//   ....[27]....
        /*0588*/ 	.word	0xffffffff


	//   ....[28]....
        /*058c*/ 	.word	0xffffffff


	//   ....[29]....
        /*0590*/ 	.word	0xffffffff


	//   ....[30]....
        /*0594*/ 	.word	0xffffffff


	//   ....[31]....
        /*0598*/ 	.word	0xffffffff


	//   ....[32]....
        /*059c*/ 	.word	0xffffffff


	//   ....[33]....
        /*05a0*/ 	.word	0xffffffff


	//   ....[34]....
        /*05a4*/ 	.word	0xffffffff


	//   ....[35]....
        /*05a8*/ 	.word	0xffffffff


	//   ....[36]....
        /*05ac*/ 	.word	0xffffffff


	//   ....[37]....
        /*05b0*/ 	.word	0xffffffff


	//   ....[38]....
        /*05b4*/ 	.word	0xffffffff


	//   ....[39]....
        /*05b8*/ 	.word	0xffffffff


	//   ....[40]....
        /*05bc*/ 	.word	0xffffffff


	//   ....[41]....
        /*05c0*/ 	.word	0xffffffff


	//   ....[42]....
        /*05c4*/ 	.word	0xffffffff


	//   ....[43]....
        /*05c8*/ 	.word	0xffffffff


	//   ....[44]....
        /*05cc*/ 	.word	0xffffffff


	//   ....[45]....
        /*05d0*/ 	.word	0xffffffff


	//   ....[46]....
        /*05d4*/ 	.word	0xffffffff


	//   ....[47]....
        /*05d8*/ 	.word	0xffffffff


	//   ....[48]....
        /*05dc*/ 	.word	0xffffffff


	//   ....[49]....
        /*05e0*/ 	.word	0xffffffff


	//   ....[50]....
        /*05e4*/ 	.word	0xffffffff


	//   ....[51]....
        /*05e8*/ 	.word	0xffffffff


	//   ....[52]....
        /*05ec*/ 	.word	0xffffffff


	//   ....[53]....
        /*05f0*/ 	.word	0xffffffff


	//   ....[54]....
        /*05f4*/ 	.word	0xffffffff


	//   ....[55]....
        /*05f8*/ 	.word	0xffffffff


	//   ....[56]....
        /*05fc*/ 	.word	0xffffffff


	//   ....[57]....
        /*0600*/ 	.word	0xffffffff


	//   ....[58]....
        /*0604*/ 	.word	0xffffffff


	//   ....[59]....
        /*0608*/ 	.word	0xffffffff


	//   ....[60]....
        /*060c*/ 	.word	0xffffffff


	//   ....[61]....
        /*0610*/ 	.word	0xffffffff


	//   ....[62]....
        /*0614*/ 	.word	0xffffffff


	//   ....[63]....
        /*0618*/ 	.word	0xffffffff


	//   ....[64]....
        /*061c*/ 	.word	0xffffffff


	//   ....[65]....
        /*0620*/ 	.word	0xffffffff


	//   ....[66]....
        /*0624*/ 	.word	0xffffffff


	//   ....[67]....
        /*0628*/ 	.word	0xffffffff


	//   ....[68]....
        /*062c*/ 	.word	0xffffffff


	//   ....[69]....
        /*0630*/ 	.word	0xffffffff


	//   ....[70]....
        /*0634*/ 	.word	0xffffffff


	//   ....[71]....
        /*0638*/ 	.word	0xffffffff


	//   ....[72]....
        /*063c*/ 	.word	0xffffffff


	//   ....[73]....
        /*0640*/ 	.word	0xffffffff


	//   ....[74]....
        /*0644*/ 	.word	0xffffffff


	//   ....[75]....
        /*0648*/ 	.word	0xffffffff


	//   ....[76]....
        /*064c*/ 	.word	0xffffffff


	//   ....[77]....
        /*0650*/ 	.word	0xffffffff


	//   ....[78]....
        /*0654*/ 	.word	0xffffffff


	//   ....[79]....
        /*0658*/ 	.word	0xffffffff


	//   ....[80]....
        /*065c*/ 	.word	0xffffffff


	//   ....[81]....
        /*0660*/ 	.word	0xffffffff


	//   ....[82]....
        /*0664*/ 	.word	0xffffffff


	//   ....[83]....
        /*0668*/ 	.word	0xffffffff


	//   ....[84]....
        /*066c*/ 	.word	0xffffffff


	//   ....[85]....
        /*0670*/ 	.word	0xffffffff


	//   ....[86]....
        /*0674*/ 	.word	0xffffffff


	//   ....[87]....
        /*0678*/ 	.word	0xffffffff


	//   ....[88]....
        /*067c*/ 	.word	0x0500000f


	//   ....[89]....
        /*0680*/ 	.word	0x0500000f


	//   ....[90]....
        /*0684*/ 	.word	0x0500000f


	//   ....[91]....
        /*0688*/ 	.word	0x0500000f


	//   ....[92]....
        /*068c*/ 	.word	0x0500000f


	//   ....[93]....
        /*0690*/ 	.word	0x0500000f


	//   ....[94]....
        /*0694*/ 	.word	0x0500000f


	//   ....[95]....
        /*0698*/ 	.word	0x0500000f


	//   ....[96]....
        /*069c*/ 	.word	0x0500000f


	//   ....[97]....
        /*06a0*/ 	.word	0x0500000f


	//   ....[98]....
        /*06a4*/ 	.word	0x0500000f


	//   ....[99]....
        /*06a8*/ 	.word	0x0500000f


	//   ....[100]....
        /*06ac*/ 	.word	0x0500000f


	//   ....[101]....
        /*06b0*/ 	.word	0x0500000f


	//   ....[102]....
        /*06b4*/ 	.word	0x0500000f


	//   ....[103]....
        /*06b8*/ 	.word	0x0500000f


	//   ....[104]....
        /*06bc*/ 	.word	0x0500000f


	//   ....[105]....
        /*06c0*/ 	.word	0x0500000f


	//   ....[106]....
        /*06c4*/ 	.word	0x0500000f


	//   ....[107]....
        /*06c8*/ 	.word	0x0500000f


	//   ....[108]....
        /*06cc*/ 	.word	0x0500000f


	//   ....[109]....
        /*06d0*/ 	.word	0x0500000f


	//   ....[110]....
        /*06d4*/ 	.word	0x0500000f


	//   ....[111]....
        /*06d8*/ 	.word	0x0500000f


	//   ....[112]....
        /*06dc*/ 	.word	0x0500000f


	//   ....[113]....
        /*06e0*/ 	.word	0x0500000f


	//   ....[114]....
        /*06e4*/ 	.word	0x0500000f


	//   ....[115]....
        /*06e8*/ 	.word	0x0500000f


	//----- nvinfo : EIATTR_COOP_GROUP_INSTR_OFFSETS
	.align		4
.L_231:
        /*06ec*/ 	.byte	0x04, 0x28
        /*06ee*/ 	.short	(.L_233 - .L_232)


	//   ....[0]....
.L_232:
        /*06f0*/ 	.word	0x00000060


	//   ....[1]....
        /*06f4*/ 	.word	0x000001c0


	//   ....[2]....
        /*06f8*/ 	.word	0x000002c0


	//   ....[3]....
        /*06fc*/ 	.word	0x00000430


	//   ....[4]....
        /*0700*/ 	.word	0x00000590


	//   ....[5]....
        /*0704*/ 	.word	0x000006b0


	//   ....[6]....
        /*0708*/ 	.word	0x00000810


	//   ....[7]....
        /*070c*/ 	.word	0x000073d0


	//   ....[8]....
        /*0710*/ 	.word	0x0000d7e0


	//   ....[9]....
        /*0714*/ 	.word	0x0000d8f0


	//   ....[10]....
        /*0718*/ 	.word	0x0000e070


	//   ....[11]....
        /*071c*/ 	.word	0x0000e170


	//   ....[12]....
        /*0720*/ 	.word	0x000109d0


	//   ....[13]....
        /*0724*/ 	.word	0x00010ad0


	//   ....[14]....
        /*0728*/ 	.word	0x00010eb0


	//   ....[15]....
        /*072c*/ 	.word	0x00011050


	//   ....[16]....
        /*0730*/ 	.word	0x00012bf0


	//   ....[17]....
        /*0734*/ 	.word	0x00012c20


	//   ....[18]....
        /*0738*/ 	.word	0x00012c70


	//   ....[19]....
        /*073c*/ 	.word	0x00012cd0


	//   ....[20]....
        /*0740*/ 	.word	0x000155a0


	//   ....[21]....
        /*0744*/ 	.word	0x00015810


	//   ....[22]....
        /*0748*/ 	.word	0x00015fd0


	//   ....[23]....
        /*074c*/ 	.word	0x00016020


	//   ....[24]....
        /*0750*/ 	.word	0x00017370


	//   ....[25]....
        /*0754*/ 	.word	0x00017380


	//   ....[26]....
        /*0758*/ 	.word	0x000173d0


	//   ....[27]....
        /*075c*/ 	.word	0x000174a0


	//   ....[28]....
        /*0760*/ 	.word	0x00018210


	//   ....[29]....
        /*0764*/ 	.word	0x00018220


	//   ....[30]....
        /*0768*/ 	.word	0x00018230


	//   ....[31]....
        /*076c*/ 	.word	0x00018240


	//   ....[32]....
        /*0770*/ 	.word	0x00018250


	//   ....[33]....
        /*0774*/ 	.word	0x00018260


	//   ....[34]....
        /*0778*/ 	.word	0x00018270


	//   ....[35]....
        /*077c*/ 	.word	0x00018280


	//   ....[36]....
        /*0780*/ 	.word	0x000182b0


	//   ....[37]....
        /*0784*/ 	.word	0x000182c0


	//   ....[38]....
        /*0788*/ 	.word	0x000182d0


	//   ....[39]....
        /*078c*/ 	.word	0x00018300


	//   ....[40]....
        /*0790*/ 	.word	0x00018320


	//   ....[41]....
        /*0794*/ 	.word	0x00018330


	//   ....[42]....
        /*0798*/ 	.word	0x00018340


	//   ....[43]....
        /*079c*/ 	.word	0x00018350


	//   ....[44]....
        /*07a0*/ 	.word	0x00018380


	//   ....[45]....
        /*07a4*/ 	.word	0x00018390


	//   ....[46]....
        /*07a8*/ 	.word	0x000183b0


	//   ....[47]....
        /*07ac*/ 	.word	0x000183c0


	//   ....[48]....
        /*07b0*/ 	.word	0x000183f0


	//   ....[49]....
        /*07b4*/ 	.word	0x00018400


	//   ....[50]....
        /*07b8*/ 	.word	0x00018410


	//   ....[51]....
        /*07bc*/ 	.word	0x00018440


	//   ....[52]....
        /*07c0*/ 	.word	0x00019840


	//   ....[53]....
        /*07c4*/ 	.word	0x00019a00


	//   ....[54]....
        /*07c8*/ 	.word	0x00019a30


	//   ....[55]....
        /*07cc*/ 	.word	0x00019a60


	//   ....[56]....
        /*07d0*/ 	.word	0x00019a90


	//   ....[57]....
        /*07d4*/ 	.word	0x00019ac0


	//   ....[58]....
        /*07d8*/ 	.word	0x00019af0


	//   ....[59]....
        /*07dc*/ 	.word	0x00019c60


	//   ....[60]....
        /*07e0*/ 	.word	0x00019c90


	//   ....[61]....
        /*07e4*/ 	.word	0x00019cc0


	//   ....[62]....
        /*07e8*/ 	.word	0x00019cf0


	//   ....[63]....
        /*07ec*/ 	.word	0x00019d20


	//   ....[64]....
        /*07f0*/ 	.word	0x00019d50


	//   ....[65]....
        /*07f4*/ 	.word	0x00019df0


	//   ....[66]....
        /*07f8*/ 	.word	0x00019e50


	//   ....[67]....
        /*07fc*/ 	.word	0x00019ef0


	//   ....[68]....
        /*0800*/ 	.word	0x0001aff0


	//   ....[69]....
        /*0804*/ 	.word	0x0001d2c0


	//   ....[70]....
        /*0808*/ 	.word	0x0001f570


	//   ....[71]....
        /*080c*/ 	.word	0x0001f5c0


	//   ....[72]....
        /*0810*/ 	.word	0x0001f5f0


	//   ....[73]....
        /*0814*/ 	.word	0x0001f620


	//   ....[74]....
        /*0818*/ 	.word	0x0001f630


	//   ....[75]....
        /*081c*/ 	.word	0x0001f660


	//   ....[76]....
        /*0820*/ 	.word	0x0001f690


	//   ....[77]....
        /*0824*/ 	.word	0x0001f6c0


	//   ....[78]....
        /*0828*/ 	.word	0x0001f840


	//   ....[79]....
        /*082c*/ 	.word	0x0001f870


	//   ....[80]....
        /*0830*/ 	.word	0x0001f8a0


	//   ....[81]....
        /*0834*/ 	.word	0x0001f8d0


	//   ....[82]....
        /*0838*/ 	.word	0x0001f900


	//   ....[83]....
        /*083c*/ 	.word	0x0001f930


	//   ....[84]....
        /*0840*/ 	.word	0x0001f9f0


	//   ....[85]....
        /*0844*/ 	.word	0x0001fa10


	//   ....[86]....
        /*0848*/ 	.word	0x0001fa80


	//   ....[87]....
        /*084c*/ 	.word	0x00020120


	//   ....[88]....
        /*0850*/ 	.word	0x00020590


	//   ....[89]....
        /*0854*/ 	.word	0x00020630


	//   ....[90]....
        /*0858*/ 	.word	0x000206d0


	//   ....[91]....
        /*085c*/ 	.word	0x00020770


	//   ....[92]....
        /*0860*/ 	.word	0x00020850


	//   ....[93]....
        /*0864*/ 	.word	0x000208f0


	//   ....[94]....
        /*0868*/ 	.word	0x00020990


	//   ....[95]....
        /*086c*/ 	.word	0x00020a30


	//   ....[96]....
        /*0870*/ 	.word	0x00020dd0


	//   ....[97]....
        /*0874*/ 	.word	0x000210b0


	//   ....[98]....
        /*0878*/ 	.word	0x000214d0


	//   ....[99]....
        /*087c*/ 	.word	0x00021570


	//   ....[100]....
        /*0880*/ 	.word	0x00021690


	//   ....[101]....
        /*0884*/ 	.word	0x00021700


	//   ....[102]....
        /*0888*/ 	.word	0x00021770


	//   ....[103]....
        /*088c*/ 	.word	0x000217e0


	//   ....[104]....
        /*0890*/ 	.word	0x00021850


	//   ....[105]....
        /*0894*/ 	.word	0x000218d0


	//   ....[106]....
        /*0898*/ 	.word	0x00021960


	//   ....[107]....
        /*089c*/ 	.word	0x000219f0


	//   ....[108]....
        /*08a0*/ 	.word	0x00021a60


	//   ....[109]....
        /*08a4*/ 	.word	0x00021ad0


	//   ....[110]....
        /*08a8*/ 	.word	0x00021b40


	//   ....[111]....
        /*08ac*/ 	.word	0x00021bc0


	//   ....[112]....
        /*08b0*/ 	.word	0x00021c30


	//   ....[113]....
        /*08b4*/ 	.word	0x00021cd0


	//   ....[114]....
        /*08b8*/ 	.word	0x00021d60


	//   ....[115]....
        /*08bc*/ 	.word	0x00021e80


	//----- nvinfo : EIATTR_REG_RECONFIG
	.align		4
.L_233:
        /*08c0*/ 	.byte	0x01, 0x54
	.zero		2


	//----- nvinfo : EIATTR_SYSCALL_OFFSETS
	.align		4
        /*08c4*/ 	.byte	0x04, 0x46
        /*08c6*/ 	.short	(.L_235 - .L_234)


	//   ....[0]....
.L_234:
        /*08c8*/ 	.word	0x00001a40


	//   ....[1]....
        /*08cc*/ 	.word	0x00001b90


	//   ....[2]....
        /*08d0*/ 	.word	0x00007540


	//   ....[3]....
        /*08d4*/ 	.word	0x00007920


	//   ....[4]....
        /*08d8*/ 	.word	0x0001c9e0


	//   ....[5]....
        /*08dc*/ 	.word	0x0001cb60


	//   ....[6]....
        /*08e0*/ 	.word	0x0001ccc0


	//   ....[7]....
        /*08e4*/ 	.word	0x0001ce20


	//----- nvinfo : EIATTR_MBARRIER_INSTR_OFFSETS
	.align		4
.L_235:
        /*08e8*/ 	.byte	0x04, 0x39
        /*08ea*/ 	.short	(.L_237 - .L_236)


	//   ....[0]....
.L_236:
        /*08ec*/ 	.word	0x000002e0
        /*08f0*/ 	.word	0x000000ff
        /*08f4*/ 	.word	0x00019c00
        /*08f8*/ 	.short	0x0100
        /*08fa*/ 	.byte	0x08
	.zero		1


	//   ....[1]....
        /*08fc*/ 	.word	0x000002f0
        /*0900*/ 	.word	0x000000ff
        /*0904*/ 	.word	0x00019c20
        /*0908*/ 	.short	0x0100
        /*090a*/ 	.byte	0x08
	.zero		1


	//   ....[2]....
        /*090c*/ 	.word	0x000003e0
        /*0910*/ 	.word	0x000000ff
        /*0914*/ 	.word	0x00019c30
        /*0918*/ 	.short	0x0100
        /*091a*/ 	.byte	0x08
	.zero		1


	//   ....[3]....
        /*091c*/ 	.word	0x000003f0
        /*0920*/ 	.word	0x000000ff
        /*0924*/ 	.word	0x00019c40
        /*0928*/ 	.short	0x0100
        /*092a*/ 	.byte	0x08
	.zero		1


	//   ....[4]....
        /*092c*/ 	.word	0x00000400
        /*0930*/ 	.word	0x000000ff
        /*0934*/ 	.word	0x00019c38
        /*0938*/ 	.short	0x0100
        /*093a*/ 	.byte	0x08
	.zero		1


	//   ....[5]....
        /*093c*/ 	.word	0x00000410
        /*0940*/ 	.word	0x000000ff
        /*0944*/ 	.word	0x00019c48
        /*0948*/ 	.short	0x0100
        /*094a*/ 	.byte	0x08
	.zero		1


	//   ....[6]....
        /*094c*/ 	.word	0x00000540
        /*0950*/ 	.word	0x000000ff
        /*0954*/ 	.word	0x00019c50
        /*0958*/ 	.short	0x0100
        /*095a*/ 	.byte	0x08
	.zero		1


	//   ....[7]....
        /*095c*/ 	.word	0x00000550
        /*0960*/ 	.word	0x000000ff
        /*0964*/ 	.word	0x00019c60
        /*0968*/ 	.short	0x0100
        /*096a*/ 	.byte	0x08
	.zero		1


	//   ....[8]....
        /*096c*/ 	.word	0x00000560
        /*0970*/ 	.word	0x000000ff
        /*0974*/ 	.word	0x00019c58
        /*0978*/ 	.short	0x0100
        /*097a*/ 	.byte	0x08
	.zero		1


	//   ....[9]....
        /*097c*/ 	.word	0x00000570
        /*0980*/ 	.word	0x000000ff
        /*0984*/ 	.word	0x00019c68
        /*0988*/ 	.short	0x0100
        /*098a*/ 	.byte	0x08
	.zero		1


	//   ....[10]....
        /*098c*/ 	.word	0x00000660
        /*0990*/ 	.word	0x000000ff
        /*0994*/ 	.word	0x00019c70
        /*0998*/ 	.short	0x0100
        /*099a*/ 	.byte	0x06
	.zero		1


	//   ....[11]....
        /*099c*/ 	.word	0x00000670
        /*09a0*/ 	.word	0x000000ff
        /*09a4*/ 	.word	0x00019c80
        /*09a8*/ 	.short	0x0100
        /*09aa*/ 	.byte	0x06
	.zero		1


	//   ....[12]....
        /*09ac*/ 	.word	0x00000680
        /*09b0*/ 	.word	0x000000ff
        /*09b4*/ 	.word	0x00019c78
        /*09b8*/ 	.short	0x0100
        /*09ba*/ 	.byte	0x06
	.zero		1


	//   ....[13]....
        /*09bc*/ 	.word	0x00000690
        /*09c0*/ 	.word	0x000000ff
        /*09c4*/ 	.word	0x00019c88
        /*09c8*/ 	.short	0x0100
        /*09ca*/ 	.byte	0x06
	.zero		1


	//   ....[14]....
        /*09cc*/ 	.word	0x000007c0
        /*09d0*/ 	.word	0x000000ff
        /*09d4*/ 	.word	0x00019c90
        /*09d8*/ 	.short	0x0100
        /*09da*/ 	.byte	0x08
	.zero		1


	//   ....[15]....
        /*09dc*/ 	.word	0x000007d0
        /*09e0*/ 	.word	0x000000ff
        /*09e4*/ 	.word	0x00019ca0
        /*09e8*/ 	.short	0x0100
        /*09ea*/ 	.byte	0x08
	.zero		1


	//   ....[16]....
        /*09ec*/ 	.word	0x000007e0
        /*09f0*/ 	.word	0x000000ff
        /*09f4*/ 	.word	0x00019c98
        /*09f8*/ 	.short	0x0100
        /*09fa*/ 	.byte	0x08
	.zero		1


	//   ....[17]....
        /*09fc*/ 	.word	0x000007f0
        /*0a00*/ 	.word	0x000000ff
        /*0a04*/ 	.word	0x00019ca8
        /*0a08*/ 	.short	0x0100
        /*0a0a*/ 	.byte	0x08
	.zero		1


	//   ....[18]....
        /*0a0c*/ 	.word	0x00000920
        /*0a10*/ 	.word	0x000000ff
        /*0a14*/ 	.word	0x00019cb0
        /*0a18*/ 	.short	0x0100
        /*0a1a*/ 	.byte	0x08
	.zero		1


	//   ....[19]....
        /*0a1c*/ 	.word	0x00000930
        /*0a20*/ 	.word	0x000000ff
        /*0a24*/ 	.word	0x00019cc0
        /*0a28*/ 	.short	0x0100
        /*0a2a*/ 	.byte	0x08
	.zero		1


	//   ....[20]....
        /*0a2c*/ 	.word	0x00000940
        /*0a30*/ 	.word	0x000000ff
        /*0a34*/ 	.word	0x00019cb8
        /*0a38*/ 	.short	0x0100
        /*0a3a*/ 	.byte	0x08
	.zero		1


	//   ....[21]....
        /*0a3c*/ 	.word	0x00000950
        /*0a40*/ 	.word	0x000000ff
        /*0a44*/ 	.word	0x00019cc8
        /*0a48*/ 	.short	0x0100
        /*0a4a*/ 	.byte	0x08
	.zero		1


	//   ....[22]....
        /*0a4c*/ 	.word	0x00002a40
        /*0a50*/ 	.word	0x00000057
        /*0a54*/ 	.word	0x00019c90
        /*0a58*/ 	.short	0x010a
        /*0a5a*/ 	.byte	0x3f
	.zero		1


	//   ....[23]....
        /*0a5c*/ 	.word	0x000043f0
        /*0a60*/ 	.word	0x00000057
        /*0a64*/ 	.word	0x00019c90
        /*0a68*/ 	.short	0x010a
        /*0a6a*/ 	.byte	0x3f
	.zero		1


	//   ....[24]....
        /*0a6c*/ 	.word	0x00006480
        /*0a70*/ 	.word	0x00000057
        /*0a74*/ 	.word	0x00019c90
        /*0a78*/ 	.short	0x010a
        /*0a7a*/ 	.byte	0x3f
	.zero		1


	//   ....[25]....
        /*0a7c*/ 	.word	0x00006630
        /*0a80*/ 	.word	0x00000008
        /*0a84*/ 	.word	0x00000000
        /*0a88*/ 	.short	0x0101
        /*0a8a*/ 	.byte	0x3f
	.zero		1


	//   ....[26]....
        /*0a8c*/ 	.word	0x00006670
        /*0a90*/ 	.word	0x00000057
        /*0a94*/ 	.word	0x00019cb0
        /*0a98*/ 	.short	0x010a
        /*0a9a*/ 	.byte	0x3f
	.zero		1


	//   ....[27]....
        /*0a9c*/ 	.word	0x00006960
        /*0aa0*/ 	.word	0x00000057
        /*0aa4*/ 	.word	0x00000000
        /*0aa8*/ 	.short	0x0101
        /*0aaa*/ 	.byte	0x3f
	.zero		1


	//   ....[28]....
        /*0aac*/ 	.word	0x000075e0
        /*0ab0*/ 	.word	0x00000011
        /*0ab4*/ 	.word	0x00019c00
        /*0ab8*/ 	.short	0x010a
        /*0aba*/ 	.byte	0x3f
	.zero		1


	//   ....[29]....
        /*0abc*/ 	.word	0x00007630
        /*0ac0*/ 	.word	0x00000011
        /*0ac4*/ 	.word	0x00019c00
        /*0ac8*/ 	.short	0x010a
        /*0aca*/ 	.byte	0x3f
	.zero		1


	//   ....[30]....
        /*0acc*/ 	.word	0x00008010
        /*0ad0*/ 	.word	0x00000011
        /*0ad4*/ 	.word	0x00019c00
        /*0ad8*/ 	.short	0x010a
        /*0ada*/ 	.byte	0x3f
	.zero		1


	//   ....[31]....
        /*0adc*/ 	.word	0x00009de0
        /*0ae0*/ 	.word	0x00000011
        /*0ae4*/ 	.word	0x00019c00
        /*0ae8*/ 	.short	0x010a
        /*0aea*/ 	.byte	0x3f
	.zero		1


	//   ....[32]....
        /*0aec*/ 	.word	0x0000bfb0
        /*0af0*/ 	.word	0x00000003
        /*0af4*/ 	.word	0x00019c30
        /*0af8*/ 	.short	0x010a
        /*0afa*/ 	.byte	0x3f
	.zero		1


	//   ....[33]....
        /*0afc*/ 	.word	0x0000c020
        /*0b00*/ 	.word	0x00000003
        /*0b04*/ 	.word	0x00019c30
        /*0b08*/ 	.short	0x010a
        /*0b0a*/ 	.byte	0x3f
	.zero		1


	//   ....[34]....
        /*0b0c*/ 	.word	0x0000c440
        /*0b10*/ 	.word	0x00000000
        /*0b14*/ 	.word	0x00000000
        /*0b18*/ 	.short	0x0101
        /*0b1a*/ 	.byte	0x3f
	.zero		1


	//   ....[35]....
        /*0b1c*/ 	.word	0x0000f220
        /*0b20*/ 	.word	0x00000007
        /*0b24*/ 	.word	0x00019c30
        /*0b28*/ 	.short	0x010a
        /*0b2a*/ 	.byte	0x3f
	.zero		1


	//   ....[36]....
        /*0b2c*/ 	.word	0x0000f2a0
        /*0b30*/ 	.word	0x00000007
        /*0b34*/ 	.word	0x00019c30
        /*0b38*/ 	.short	0x010a
        /*0b3a*/ 	.byte	0x3f
	.zero		1


	//   ....[37]....
        /*0b3c*/ 	.word	0x0000f4a0
        /*0b40*/ 	.word	0x00000016
        /*0b44*/ 	.word	0x00019c50
        /*0b48*/ 	.short	0x010a
        /*0b4a*/ 	.byte	0x3f
	.zero		1


	//   ....[38]....
        /*0b4c*/ 	.word	0x0000f4f0
        /*0b50*/ 	.word	0x00000016
        /*0b54*/ 	.word	0x00019c50
        /*0b58*/ 	.short	0x010a
        /*0b5a*/ 	.byte	0x3f
	.zero		1


	//   ....[39]....
        /*0b5c*/ 	.word	0x0000f7d0
        /*0b60*/ 	.word	0x00000007
        /*0b64*/ 	.word	0x00000000
        /*0b68*/ 	.short	0x0101
        /*0b6a*/ 	.byte	0x3f
	.zero		1


	//   ....[40]....
        /*0b6c*/ 	.word	0x00011ac0
        /*0b70*/ 	.word	0x00000016
        /*0b74*/ 	.word	0x00000000
        /*0b78*/ 	.short	0x0101
        /*0b7a*/ 	.byte	0x3f
	.zero		1


	//   ....[41]....
        /*0b7c*/ 	.word	0x000123c0
        /*0b80*/ 	.word	0x00000000
        /*0b84*/ 	.word	0x00019c30
        /*0b88*/ 	.short	0x010a
        /*0b8a*/ 	.byte	0x3f
	.zero		1


	//   ....[42]....
        /*0b8c*/ 	.word	0x00012440
        /*0b90*/ 	.word	0x00000000
        /*0b94*/ 	.word	0x00019c30
        /*0b98*/ 	.short	0x010a
        /*0b9a*/ 	.byte	0x3f
	.zero		1


	//   ....[43]....
        /*0b9c*/ 	.word	0x00012640
        /*0ba0*/ 	.word	0x00000099
        /*0ba4*/ 	.word	0x00019c50
        /*0ba8*/ 	.short	0x010a
        /*0baa*/ 	.byte	0x3f
	.zero		1


	//   ....[44]....
        /*0bac*/ 	.word	0x00012690
        /*0bb0*/ 	.word	0x00000099
        /*0bb4*/ 	.word	0x00019c50
        /*0bb8*/ 	.short	0x010a
        /*0bba*/ 	.byte	0x3f
	.zero		1


	//   ....[45]....
        /*0bbc*/ 	.word	0x000134d0
        /*0bc0*/ 	.word	0x00000054
        /*0bc4*/ 	.word	0x00000000
        /*0bc8*/ 	.short	0x0101
        /*0bca*/ 	.byte	0x3f
	.zero		1


	//   ....[46]....
        /*0bcc*/ 	.word	0x00013fb0
        /*0bd0*/ 	.word	0x00000099
        /*0bd4*/ 	.word	0x00000000
        /*0bd8*/ 	.short	0x0101
        /*0bda*/ 	.byte	0x3f
	.zero		1


	//   ....[47]....
        /*0bdc*/ 	.word	0x000141c0
        /*0be0*/ 	.word	0x00000000
        /*0be4*/ 	.word	0x00019c30
        /*0be8*/ 	.short	0x010a
        /*0bea*/ 	.byte	0x3f
	.zero		1


	//   ....[48]....
        /*0bec*/ 	.word	0x00014240
        /*0bf0*/ 	.word	0x00000000
        /*0bf4*/ 	.word	0x00019c30
        /*0bf8*/ 	.short	0x010a
        /*0bfa*/ 	.byte	0x3f
	.zero		1


	//   ....[49]....
        /*0bfc*/ 	.word	0x00014440
        /*0c00*/ 	.word	0x0000009b
        /*0c04*/ 	.word	0x00019c50
        /*0c08*/ 	.short	0x010a
        /*0c0a*/ 	.byte	0x3f
	.zero		1


	//   ....[50]....
        /*0c0c*/ 	.word	0x00014490
        /*0c10*/ 	.word	0x0000009b
        /*0c14*/ 	.word	0x00019c50
        /*0c18*/ 	.short	0x010a
        /*0c1a*/ 	.byte	0x3f
	.zero		1


	//   ....[51]....
        /*0c1c*/ 	.word	0x00014730
        /*0c20*/ 	.word	0x00000000
        /*0c24*/ 	.word	0x00000000
        /*0c28*/ 	.short	0x0101
        /*0c2a*/ 	.byte	0x3f
	.zero		1


	//   ....[52]....
        /*0c2c*/ 	.word	0x00016a60
        /*0c30*/ 	.word	0x0000009b
        /*0c34*/ 	.word	0x00000000
        /*0c38*/ 	.short	0x0101
        /*0c3a*/ 	.byte	0x3f
	.zero		1


	//   ....[53]....
        /*0c3c*/ 	.word	0x00017030
        /*0c40*/ 	.word	0x0000000f
        /*0c44*/ 	.word	0x00019c50
        /*0c48*/ 	.short	0x010a
        /*0c4a*/ 	.byte	0x3f
	.zero		1


	//   ....[54]....
        /*0c4c*/ 	.word	0x00017080
        /*0c50*/ 	.word	0x0000000f
        /*0c54*/ 	.word	0x00019c50
        /*0c58*/ 	.short	0x010a
        /*0c5a*/ 	.byte	0x3f
	.zero		1


	//   ....[55]....
        /*0c5c*/ 	.word	0x00017990
        /*0c60*/ 	.word	0x00000000
        /*0c64*/ 	.word	0x00000000
        /*0c68*/ 	.short	0x0101
        /*0c6a*/ 	.byte	0x3f
	.zero		1


	//   ....[56]....
        /*0c6c*/ 	.word	0x00018cb0
        /*0c70*/ 	.word	0x00000003
        /*0c74*/ 	.word	0x00000000
        /*0c78*/ 	.short	0x0101
        /*0c7a*/ 	.byte	0x3f
	.zero		1


	//   ....[57]....
        /*0c7c*/ 	.word	0x0001b100
        /*0c80*/ 	.word	0x0000000d
        /*0c84*/ 	.word	0x00019c20
        /*0c88*/ 	.short	0x010a
        /*0c8a*/ 	.byte	0x3f
	.zero		1


	//   ....[58]....
        /*0c8c*/ 	.word	0x0001b190
        /*0c90*/ 	.word	0x0000000c
        /*0c94*/ 	.word	0x00019ca0
        /*0c98*/ 	.short	0x010a
        /*0c9a*/ 	.byte	0x3f
	.zero		1


	//   ....[59]....
        /*0c9c*/ 	.word	0x0001b5e0
        /*0ca0*/ 	.word	0x0000000c
        /*0ca4*/ 	.word	0x00019cc0
        /*0ca8*/ 	.short	0x010a
        /*0caa*/ 	.byte	0x3f
	.zero		1


	//   ....[60]....
        /*0cac*/ 	.word	0x0001bb00
        /*0cb0*/ 	.word	0x0000000b
        /*0cb4*/ 	.word	0x00019ca0
        /*0cb8*/ 	.short	0x010a
        /*0cba*/ 	.byte	0x3f
	.zero		1


	//   ....[61]....
        /*0cbc*/ 	.word	0x0001bf40
        /*0cc0*/ 	.word	0x0000000b
        /*0cc4*/ 	.word	0x00019cc0
        /*0cc8*/ 	.short	0x010a
        /*0cca*/ 	.byte	0x3f
	.zero		1


	//   ....[62]....
        /*0ccc*/ 	.word	0x0001d520
        /*0cd0*/ 	.word	0x00000005
        /*0cd4*/ 	.word	0x00019c80
        /*0cd8*/ 	.short	0x010a
        /*0cda*/ 	.byte	0x3f
	.zero		1


	//   ....[63]....
        /*0cdc*/ 	.word	0x0001d780
        /*0ce0*/ 	.word	0x00000005
        /*0ce4*/ 	.word	0x00019c40
        /*0ce8*/ 	.short	0x010a
        /*0cea*/ 	.byte	0x3f
	.zero		1


	//   ....[64]....
        /*0cec*/ 	.word	0x0001dce0
        /*0cf0*/ 	.word	0x00000005
        /*0cf4*/ 	.word	0x00019c20
        /*0cf8*/ 	.short	0x010a
        /*0cfa*/ 	.byte	0x3f
	.zero		1


	//   ....[65]....
        /*0cfc*/ 	.word	0x0001dfb0
        /*0d00*/ 	.word	0x00000005
        /*0d04*/ 	.word	0x00019c80
        /*0d08*/ 	.short	0x010a
        /*0d0a*/ 	.byte	0x3f
	.zero		1


	//   ....[66]....
        /*0d0c*/ 	.word	0x0001e400
        /*0d10*/ 	.word	0x00000005
        /*0d14*/ 	.word	0x00019c40
        /*0d18*/ 	.short	0x010a
        /*0d1a*/ 	.byte	0x3f
	.zero		1


	//   ....[67]....
        /*0d1c*/ 	.word	0x0001e8c0
        /*0d20*/ 	.word	0x0000000d
        /*0d24*/ 	.word	0x00019c70
        /*0d28*/ 	.short	0x010a
        /*0d2a*/ 	.byte	0x3f
	.zero		1


	//   ....[68]....
        /*0d2c*/ 	.word	0x0001e950
        /*0d30*/ 	.word	0x0000000d
        /*0d34*/ 	.word	0x00019c60
        /*0d38*/ 	.short	0x010a
        /*0d3a*/ 	.byte	0x3f
	.zero		1


	//   ....[69]....
        /*0d3c*/ 	.word	0x0001ece0
        /*0d40*/ 	.word	0x0000000d
        /*0d44*/ 	.word	0x00019c50
        /*0d48*/ 	.short	0x0101
        /*0d4a*/ 	.byte	0x3f
	.zero		1


	//   ....[70]....
        /*0d4c*/ 	.word	0x0001ed60
        /*0d50*/ 	.word	0x00000003
        /*0d54*/ 	.word	0x00000000
        /*0d58*/ 	.short	0x0101
        /*0d5a*/ 	.byte	0x3f
	.zero		1


	//   ....[71]....
        /*0d5c*/ 	.word	0x0001ef20
        /*0d60*/ 	.word	0x00000003
        /*0d64*/ 	.word	0x00019c70
        /*0d68*/ 	.short	0x010a
        /*0d6a*/ 	.byte	0x3f
	.zero		1


	//   ....[72]....
        /*0d6c*/ 	.word	0x0001efa0
        /*0d70*/ 	.word	0x00000003
        /*0d74*/ 	.word	0x00019c60
        /*0d78*/ 	.short	0x010a
        /*0d7a*/ 	.byte	0x3f
	.zero		1


	//   ....[73]....
        /*0d7c*/ 	.word	0x0001f340
        /*0d80*/ 	.word	0x00000003
        /*0d84*/ 	.word	0x00019c50
        /*0d88*/ 	.short	0x0101
        /*0d8a*/ 	.byte	0x3f
	.zero		1


	//   ....[74]....
        /*0d8c*/ 	.word	0x0001f3b0
        /*0d90*/ 	.word	0x00000000
        /*0d94*/ 	.word	0x00000000
        /*0d98*/ 	.short	0x0101
        /*0d9a*/ 	.byte	0x3f
	.zero		1


	//   ....[75]....
        /*0d9c*/ 	.word	0x000200a0
        /*0da0*/ 	.word	0x00000008
        /*0da4*/ 	.word	0x00019c20
        /*0da8*/ 	.short	0x010a
        /*0daa*/ 	.byte	0x3f
	.zero		1


	//   ....[76]....
        /*0dac*/ 	.word	0x00020230
        /*0db0*/ 	.word	0x00000006
        /*0db4*/ 	.word	0x00000000
        /*0db8*/ 	.short	0x010a
        /*0dba*/ 	.byte	0x3f
	.zero		1


	//   ....[77]....
        /*0dbc*/ 	.word	0x000202a0
        /*0dc0*/ 	.word	0x00000007
        /*0dc4*/ 	.word	0x00000000
        /*0dc8*/ 	.short	0x010a
        /*0dca*/ 	.byte	0x3f
	.zero		1


	//   ....[78]....
        /*0dcc*/ 	.word	0x000202f0
        /*0dd0*/ 	.word	0x00000002
        /*0dd4*/ 	.word	0x00019c60
        /*0dd8*/ 	.short	0x010a
        /*0dda*/ 	.byte	0x3f
	.zero		1


	//   ....[79]....
        /*0ddc*/ 	.word	0x00020340
        /*0de0*/ 	.word	0x00000005
        /*0de4*/ 	.word	0x00019c60
        /*0de8*/ 	.short	0x010a
        /*0dea*/ 	.byte	0x3f
	.zero		1


	//   ....[80]....
        /*0dec*/ 	.word	0x00020380
        /*0df0*/ 	.word	0x00000002
        /*0df4*/ 	.word	0x00019c80
        /*0df8*/ 	.short	0x010a
        /*0dfa*/ 	.byte	0x3f
	.zero		1


	//   ....[81]....
        /*0dfc*/ 	.word	0x000203a0
        /*0e00*/ 	.word	0x00000005
        /*0e04*/ 	.word	0x00019c80
        /*0e08*/ 	.short	0x010a
        /*0e0a*/ 	.byte	0x3f
	.zero		1


	//   ....[82]....
        /*0e0c*/ 	.word	0x00020400
        /*0e10*/ 	.word	0x00000057
        /*0e14*/ 	.word	0x00019c90
        /*0e18*/ 	.short	0x010a
        /*0e1a*/ 	.byte	0x3f
	.zero		1


	//   ....[83]....
        /*0e1c*/ 	.word	0x00020450
        /*0e20*/ 	.word	0x00000057
        /*0e24*/ 	.word	0x00019c90
        /*0e28*/ 	.short	0x010a
        /*0e2a*/ 	.byte	0x3f
	.zero		1


	//   ....[84]....
        /*0e2c*/ 	.word	0x000204a0
        /*0e30*/ 	.word	0x00000057
        /*0e34*/ 	.word	0x00019c90
        /*0e38*/ 	.short	0x010a
        /*0e3a*/ 	.byte	0x3f
	.zero		1


	//   ....[85]....
        /*0e3c*/ 	.word	0x000204f0
        /*0e40*/ 	.word	0x00000057
        /*0e44*/ 	.word	0x00019cb0
        /*0e48*/ 	.short	0x010a
        /*0e4a*/ 	.byte	0x3f
	.zero		1


	//   ....[86]....
        /*0e4c*/ 	.word	0x000207b0
        /*0e50*/ 	.word	0x00000011
        /*0e54*/ 	.word	0x00019c00
        /*0e58*/ 	.short	0x010a
        /*0e5a*/ 	.byte	0x3f
	.zero		1


	//   ....[87]....
        /*0e5c*/ 	.word	0x00020a70
        /*0e60*/ 	.word	0x00000011
        /*0e64*/ 	.word	0x00019c00
        /*0e68*/ 	.short	0x010a
        /*0e6a*/ 	.byte	0x3f
	.zero		1


	//   ....[88]....
        /*0e6c*/ 	.word	0x00020ac0
        /*0e70*/ 	.word	0x00000003
        /*0e74*/ 	.word	0x00019c30
        /*0e78*/ 	.short	0x010a
        /*0e7a*/ 	.byte	0x3f
	.zero		1


	//   ....[89]....
        /*0e7c*/ 	.word	0x00020b10
        /*0e80*/ 	.word	0x00000007
        /*0e84*/ 	.word	0x00019c30
        /*0e88*/ 	.short	0x010a
        /*0e8a*/ 	.byte	0x3f
	.zero		1


	//   ....[90]....
        /*0e8c*/ 	.word	0x00020b60
        /*0e90*/ 	.word	0x00000016
        /*0e94*/ 	.word	0x00019c50
        /*0e98*/ 	.short	0x010a
        /*0e9a*/ 	.byte	0x3f
	.zero		1


	//   ....[91]....
        /*0e9c*/ 	.word	0x00020bb0
        /*0ea0*/ 	.word	0x00000000
        /*0ea4*/ 	.word	0x00019c30
        /*0ea8*/ 	.short	0x010a
        /*0eaa*/ 	.byte	0x3f
	.zero		1


	//   ....[92]....
        /*0eac*/ 	.word	0x00020c00
        /*0eb0*/ 	.word	0x00000099
        /*0eb4*/ 	.word	0x00019c50
        /*0eb8*/ 	.short	0x010a
        /*0eba*/ 	.byte	0x3f
	.zero		1


	//   ....[93]....
        /*0ebc*/ 	.word	0x00020c50
        /*0ec0*/ 	.word	0x00000000
        /*0ec4*/ 	.word	0x00019c30
        /*0ec8*/ 	.short	0x010a
        /*0eca*/ 	.byte	0x3f
	.zero		1


	//   ....[94]....
        /*0ecc*/ 	.word	0x00020ca0
        /*0ed0*/ 	.word	0x0000009b
        /*0ed4*/ 	.word	0x00019c50
        /*0ed8*/ 	.short	0x010a
        /*0eda*/ 	.byte	0x3f
	.zero		1


	//   ....[95]....
        /*0edc*/ 	.word	0x00020cf0
        /*0ee0*/ 	.word	0x0000000f
        /*0ee4*/ 	.word	0x00019c50
        /*0ee8*/ 	.short	0x010a
        /*0eea*/ 	.byte	0x3f
	.zero		1


	//   ....[96]....
        /*0eec*/ 	.word	0x00020e90
        /*0ef0*/ 	.word	0x0000000d
        /*0ef4*/ 	.word	0x00019c20
        /*0ef8*/ 	.short	0x010a
        /*0efa*/ 	.byte	0x3f
	.zero		1


	//   ....[97]....
        /*0efc*/ 	.word	0x00020ee0
        /*0f00*/ 	.word	0x0000000c
        /*0f04*/ 	.word	0x00019ca0
        /*0f08*/ 	.short	0x010a
        /*0f0a*/ 	.byte	0x3f
	.zero		1


	//   ....[98]....
        /*0f0c*/ 	.word	0x00020f30
        /*0f10*/ 	.word	0x0000000c
        /*0f14*/ 	.word	0x00019cc0
        /*0f18*/ 	.short	0x010a
        /*0f1a*/ 	.byte	0x3f
	.zero		1


	//   ....[99]....
        /*0f1c*/ 	.word	0x00020f80
        /*0f20*/ 	.word	0x0000000b
        /*0f24*/ 	.word	0x00019ca0
        /*0f28*/ 	.short	0x010a
        /*0f2a*/ 	.byte	0x3f
	.zero		1


	//   ....[100]....
        /*0f2c*/ 	.word	0x00020fd0
        /*0f30*/ 	.word	0x0000000b
        /*0f34*/ 	.word	0x00019cc0
        /*0f38*/ 	.short	0x010a
        /*0f3a*/ 	.byte	0x3f
	.zero		1


	//   ....[101]....
        /*0f3c*/ 	.word	0x00021170
        /*0f40*/ 	.word	0x00000005
        /*0f44*/ 	.word	0x00019c80
        /*0f48*/ 	.short	0x010a
        /*0f4a*/ 	.byte	0x3f
	.zero		1


	//   ....[102]....
        /*0f4c*/ 	.word	0x000211c0
        /*0f50*/ 	.word	0x00000005
        /*0f54*/ 	.word	0x00019c40
        /*0f58*/ 	.short	0x010a
        /*0f5a*/ 	.byte	0x3f
	.zero		1


	//   ....[103]....
        /*0f5c*/ 	.word	0x00021240
        /*0f60*/ 	.word	0x00000004
        /*0f64*/ 	.word	0x00019c20
        /*0f68*/ 	.short	0x010a
        /*0f6a*/ 	.byte	0x3f
	.zero		1


	//   ....[104]....
        /*0f6c*/ 	.word	0x00021290
        /*0f70*/ 	.word	0x00000005
        /*0f74*/ 	.word	0x00019c80
        /*0f78*/ 	.short	0x010a
        /*0f7a*/ 	.byte	0x3f
	.zero		1


	//   ....[105]....
        /*0f7c*/ 	.word	0x000212e0
        /*0f80*/ 	.word	0x00000005
        /*0f84*/ 	.word	0x00019c40
        /*0f88*/ 	.short	0x010a
        /*0f8a*/ 	.byte	0x3f
	.zero		1


	//   ....[106]....
        /*0f8c*/ 	.word	0x00021330
        /*0f90*/ 	.word	0x0000000d
        /*0f94*/ 	.word	0x00019c70
        /*0f98*/ 	.short	0x010a
        /*0f9a*/ 	.byte	0x3f
	.zero		1


	//   ....[107]....
        /*0f9c*/ 	.word	0x00021380
        /*0fa0*/ 	.word	0x0000000d
        /*0fa4*/ 	.word	0x00019c60
        /*0fa8*/ 	.short	0x010a
        /*0faa*/ 	.byte	0x3f
	.zero		1


	//   ....[108]....
        /*0fac*/ 	.word	0x000213d0
        /*0fb0*/ 	.word	0x00000003
        /*0fb4*/ 	.word	0x00019c70
        /*0fb8*/ 	.short	0x010a
        /*0fba*/ 	.byte	0x3f
	.zero		1


	//   ....[109]....
        /*0fbc*/ 	.word	0x00021420
        /*0fc0*/ 	.word	0x00000003
        /*0fc4*/ 	.word	0x00019c60
        /*0fc8*/ 	.short	0x010a
        /*0fca*/ 	.byte	0x3f
	.zero		1


	//   ....[110]....
        /*0fcc*/ 	.word	0x00021da0
        /*0fd0*/ 	.word	0x00000008
        /*0fd4*/ 	.word	0x00019c20
        /*0fd8*/ 	.short	0x010a
        /*0fda*/ 	.byte	0x3f
	.zero		1


	//   ....[111]....
        /*0fdc*/ 	.word	0x00021f40
        /*0fe0*/ 	.word	0x00000006
        /*0fe4*/ 	.word	0x00000000
        /*0fe8*/ 	.short	0x010a
        /*0fea*/ 	.byte	0x3f
	.zero		1


	//   ....[112]....
        /*0fec*/ 	.word	0x00021f90
        /*0ff0*/ 	.word	0x00000007
        /*0ff4*/ 	.word	0x00000000
        /*0ff8*/ 	.short	0x010a
        /*0ffa*/ 	.byte	0x3f
	.zero		1


	//   ....[113]....
        /*0ffc*/ 	.word	0x00021fe0
        /*1000*/ 	.word	0x00000002
        /*1004*/ 	.word	0x00019c60
        /*1008*/ 	.short	0x010a
        /*100a*/ 	.byte	0x3f
	.zero		1


	//   ....[114]....
        /*100c*/ 	.word	0x00022030
        /*1010*/ 	.word	0x00000005
        /*1014*/ 	.word	0x00019c60
        /*1018*/ 	.short	0x010a
        /*101a*/ 	.byte	0x3f
	.zero		1


	//   ....[115]....
        /*101c*/ 	.word	0x00022080
        /*1020*/ 	.word	0x00000002
        /*1024*/ 	.word	0x00019c80
        /*1028*/ 	.short	0x010a
        /*102a*/ 	.byte	0x3f
	.zero		1


	//----- nvinfo : EIATTR_NUM_MBARRIERS
	.align		4
.L_237:
        /*102c*/ 	.byte	0x03, 0x38
        /*102e*/ 	.short	0x0016


	//----- nvinfo : EIATTR_EXIT_INSTR_OFFSETS
	.align		4
        /*1030*/ 	.byte	0x04, 0x1c
        /*1032*/ 	.short	(.L_239 - .L_238)


	//   ....[0]....
.L_238:
        /*1034*/ 	.word	0x000203f0


	//----- nvinfo : EIATTR_MAX_THREADS
	.align		4
.L_239:
        /*1038*/ 	.byte	0x04, 0x05
        /*103a*/ 	.short	(.L_241 - .L_240)
.L_240:
        /*103c*/ 	.word	0x00000200
        /*1040*/ 	.word	0x00000001
        /*1044*/ 	.word	0x00000001


	//----- nvinfo : EIATTR_CRS_STACK_SIZE
	.align		4
.L_241:
        /*1048*/ 	.byte	0x04, 0x1e
        /*104a*/ 	.short	(.L_243 - .L_242)
.L_242:
        /*104c*/ 	.word	0x00000000


	//----- nvinfo : EIATTR_CBANK_PARAM_SIZE
	.align		4
.L_243:
        /*1050*/ 	.byte	0x03, 0x19
        /*1052*/ 	.short	0x0a70


	//----- nvinfo : EIATTR_PARAM_CBANK
	.align		4
        /*1054*/ 	.byte	0x04, 0x0a
        /*1056*/ 	.short	(.L_245 - .L_244)
	.align		4
.L_244:
        /*1058*/ 	.word	index@(.nv.constant0._ZN7cutlass13device_kernelIN5flash11enable_sm90INS1_16FlashAttnFwdSm90INS1_25CollectiveMainloopFwdSm90ILi2EN4cute5tupleIJNS5_1CILi1EEES8_S8_EEENS6_IJNS7_ILi192EEENS7_ILi128EEENS7_ILi96EEEEEELi96ENS_12float_e4m3_tEfNS_4arch4Sm90ELb0ELb1ELb0ELb1ELb0ELb1ELb0ELb1ELb1ELb0ELb0ELb0EEENS1_21CollectiveEpilogueFwdINS6_IJSA_SC_SB_EEES9_NS_10bfloat16_tESG_Li384ELb1ELb0ELb0ELb1EEENS1_36VarlenDynamicPersistentTileSchedulerILi192ELi128ELi384ELi128ELb0ELb0ELb1ELb1ELb0ELb1EEEEEEEEEvNT_6ParamsE)
        /*105c*/ 	.short	0x0210
        /*105e*/ 	.short	0x0a70


	//----- nvinfo : EIATTR_SW_WAR
	.align		4
.L_245:
        /*1060*/ 	.byte	0x04, 0x36
        /*1062*/ 	.short	(.L_247 - .L_246)
.L_246:
        /*1064*/ 	.word	0x00000008
.L_247:


//--------------------- .nv.info._ZN7cutlass13device_kernelIN5flash11enable_sm90INS1_16FlashAttnFwdSm90INS1_25CollectiveMainloopFwdSm90ILi2EN4cute5tupleIJNS5_1CILi1EEES8_S8_EEENS6_IJNS7_ILi192EEENS7_ILi128EEENS7_ILi96EEEEEELi96ENS_12float_e4m3_tEfNS_4arch4Sm90ELb1ELb0ELb0ELb0ELb0ELb0ELb0ELb1ELb1ELb0ELb0ELb0EEENS1_21CollectiveEpilogueFwdINS6_IJSA_SC_SB_EEES9_NS_10bfloat16_tESG_Li384ELb0ELb0ELb0ELb1EEENS1_30DynamicPersistentTileSchedulerILi384ELi128ELb0ELb0ELb1EEEEEEEEEvNT_6ParamsE --------------------------
	.section	.nv.info._ZN7cutlass13device_kernelIN5flash11enable_sm90INS1_16FlashAttnFwdSm90INS1_25CollectiveMainloopFwdSm90ILi2EN4cute5tupleIJNS5_1CILi1EEES8_S8_EEENS6_IJNS7_ILi192EEENS7_ILi128EEENS7_ILi96EEEEEELi96ENS_12float_e4m3_tEfNS_4arch4Sm90ELb1ELb0ELb0ELb0ELb0ELb0ELb0ELb1ELb1ELb0ELb0ELb0EEENS1_21CollectiveEpilogueFwdINS6_IJSA_SC_SB_EEES9_NS_10bfloat16_tESG_Li384ELb0ELb0ELb0ELb1EEENS1_30DynamicPersistentTileSchedulerILi384ELi128ELb0ELb0ELb1EEEEEEEEEvNT_6ParamsE,"",@"SHT_CUDA_INFO"
	.sectionflags	@""
	.align	4


	//----- nvinfo : EIATTR_CUDA_API_VERSION
	.align		4
        /*0000*/ 	.byte	0x04, 0x37
        /*0002*/ 	.short	(.L_249 - .L_248)
.L_248:
        /*0004*/ 	.word	0x00000082


	//----- nvinfo : EIATTR_KPARAM_INFO
	.align		4
.L_249:
        /*0008*/ 	.byte	0x04, 0x17
        /*000a*/ 	.short	(.L_251 - .L_250)
.L_250:
        /*000c*/ 	.word	0x00000000
        /*0010*/ 	.short	0x0000
        /*0012*/ 	.short	0x0070
        /*0014*/ 	.byte	0x00, 0xf0, 0x01, 0x2e


	//----- nvinfo : EIATTR_SPARSE_MMA_MASK
	.align		4
.L_251:
        /*0018*/ 	.byte	0x03, 0x50
        /*001a*/ 	.short	0x0000


	//----- nvinfo : EIATTR_MAXREG_COUNT
	.align		4
        /*001c*/ 	.byte	0x03, 0x1b
        /*001e*/ 	.short	0x0080


	//----- nvinfo : EIATTR_NUM_BARRIERS
	.align		4
        /*0020*/ 	.byte	0x02, 0x4c
        /*0022*/ 	.byte	0x09
	.zero		1


	//----- nvinfo : EIATTR_EXTERNS
	.align		4
        /*0024*/ 	.byte	0x04, 0x0f
        /*0026*/ 	.short	(.L_253 - .L_252)


	//   ....[0]....
	.align		4
.L_252:
        /*0028*/ 	.word	index@(__assertfail)


	//----- nvinfo : EIATTR_ANNOTATIONS
	.align		4
.L_253:
        /*002c*/ 	.byte	0x04, 0x55
        /*002e*/ 	.short	(.L_255 - .L_254)


	//   ....[0]....
.L_254:
        /*0030*/ 	.word	0x00000001
        /*0034*/ 	.byte	0x00, 0x9b, 0x00, 0x00, 0x01, 0x00, 0x00, 0x00, 0x80, 0xc8, 0x00, 0x00


	//----- nvinfo : EIATTR_MERCURY_ISA_VERSION
	.align		4
.L_255:
        /*0040*/ 	.byte	0x03, 0x5f
        /*0042*/ 	.short	0x0101


	//----- nvinfo : EIATTR_INT_WARP_WIDE_INSTR_OFFSETS
	.align		4
        /*0044*/ 	.byte	0x04, 0x31
        /*0046*/ 	.short	(.L_257 - .L_256)


	//   ....[0]....
.L_256:
        /*0048*/ 	.word	0x00000180


	//   ....[1]....
        /*004c*/ 	.word	0x000001b0


	//   ....[2]....
        /*0050*/ 	.word	0x00000240


	//   ....[3]....
        /*0054*/ 	.word	0x0000a1c0


	//   ....[4]....
        /*0058*/ 	.word	0x0000a250


	//   ....[5]....
        /*005c*/ 	.word	0x0000a930


	//   ....[6]....
        /*0060*/ 	.word	0x0000c300


	//   ....[7]....
        /*0064*/ 	.word	0x0000c390


	//----- nvinfo : EIATTR_COOP_GROUP_MASK_REGIDS
	.align		4
.L_257:
        /*0068*/ 	.byte	0x04, 0x29
        /*006a*/ 	.short	(.L_259 - .L_258)


	//   ....[0]....
.L_258:
        /*006c*/ 	.word	0xffffffff


	//   ....[1]....
        /*0070*/ 	.word	0xffffffff


	//   ....[2]....
        /*0074*/ 	.word	0xffffffff


	//   ....[3]....
        /*0078*/ 	.word	0xffffffff


	//   ....[4]....
        /*007c*/ 	.word	0xffffffff


	//   ....[5]....
        /*0080*/ 	.word	0xffffffff


	//   ....[6]....
        /*0084*/ 	.word	0xffffffff


	//   ....[7]....
        /*0088*/ 	.word	0xffffffff


	//   ....[8]....
        /*008c*/ 	.word	0xffffffff


	//   ....[9]....
        /*0090*/ 	.word	0xffffffff


	//   ....[10]....
        /*0094*/ 	.word	0xffffffff


	//   ....[11]....
        /*0098*/ 	.word	0xffffffff


	//   ....[12]....
        /*009c*/ 	.word	0xffffffff


	//   ....[13]....
        /*00a0*/ 	.word	0xffffffff


	//   ....[14]....
        /*00a4*/ 	.word	0xffffffff


	//   ....[15]....
        /*00a8*/ 	.word	0xffffffff


	//   ....[16]....
        /*00ac*/ 	.word	0xffffffff


	//   ....[17]....
        /*00b0*/ 	.word	0xffffffff


	//   ....[18]....
        /*00b4*/ 	.word	0xffffffff


	//   ....[19]....
        /*00b8*/ 	.word	0xffffffff


	//   ....[20]....
        /*00bc*/ 	.word	0xffffffff


	//   ....[21]....
        /*00c0*/ 	.word	0xffffffff


	//   ....[22]....
        /*00c4*/ 	.word	0xffffffff


	//   ....[23]....
        /*00c8*/ 	.word	0xffffffff


	//   ....[24]....
        /*00cc*/ 	.word	0xffffffff


	//   ....[25]....
        /*00d0*/ 	.word	0xffffffff


	//   ....[26]....
        /*00d4*/ 	.word	0xffffffff


	//   ....[27]....
        /*00d8*/ 	.word	0xffffffff


	//   ....[28]....
        /*00dc*/ 	.word	0xffffffff


	//   ....[29]....
        /*00e0*/ 	.word	0xffffffff


	//   ....[30]....
        /*00e4*/ 	.word	0xffffffff


	//   ....[31]....
        /*00e8*/ 	.word	0xffffffff


	//   ....[32]....
        /*00ec*/ 	.word	0xffffffff


	//   ....[33]....
        /*00f0*/ 	.word	0xffffffff


	//   ....[34]....
        /*00f4*/ 	.word	0xffffffff


	//   ....[35]....
        /*00f8*/ 	.word	0xffffffff


	//   ....[36]....
        /*00fc*/ 	.word	0xffffffff


	//   ....[37]....
        /*0100*/ 	.word	0xffffffff


	//   ....[38]....
        /*0104*/ 	.word	0xffffffff


	//   ....[39]....
        /*0108*/ 	.word	0xffffffff


	//   ....[40]....
        /*010c*/ 	.word	0xffffffff


	//   ....[41]....
        /*0110*/ 	.word	0xffffffff


	//   ....[42]....
        /*0114*/ 	.word	0xffffffff


	//   ....[43]....
        /*0118*/ 	.word	0xffffffff


	//   ....[44]....
        /*011c*/ 	.word	0xffffffff


	//   ....[45]....
        /*0120*/ 	.word	0xffffffff


	//   ....[46]....
        /*0124*/ 	.word	0xffffffff


	//   ....[47]....
        /*0128*/ 	.word	0xffffffff


	//   ....[48]....
        /*012c*/ 	.word	0xffffffff


	//   ....[49]....
        /*0130*/ 	.word	0xffffffff


	//   ....[50]....
        /*0134*/ 	.word	0xffffffff


	//   ....[51]....
        /*0138*/ 	.word	0xffffffff


	//   ....[52]....
        /*013c*/ 	.word	0xffffffff


	//   ....[53]....
        /*0140*/ 	.word	0x0500000f


	//   ....[54]....
        /*0144*/ 	.word	0x0500000f


	//----- nvinfo : EIATTR_COOP_GROUP_INSTR_OFFSETS
	.align		4
.L_259:
        /*0148*/ 	.byte	0x04, 0x28
        /*014a*/ 	.short	(.L_261 - .L_260)


	//   ....[0]....
.L_260:
        /*014c*/ 	.word	0x00000060


	//   ....[1]....
        /*0150*/ 	.word	0x00000190


	//   ....[2]....
        /*0154*/ 	.word	0x00000250


	//   ....[3]....
        /*0158*/ 	.word	0x000003c0


	//   ....[4]....
        /*015c*/ 	.word	0x00000520


	//   ....[5]....
        /*0160*/ 	.word	0x00000640


	//   ....[6]....
        /*0164*/ 	.word	0x000007a0


	//   ....[7]....
        /*0168*/ 	.word	0x000016d0


	//   ....[8]....
        /*016c*/ 	.word	0x000024a0


	//   ....[9]....
        /*0170*/ 	.word	0x000024e0


	//   ....[10]....
        /*0174*/ 	.word	0x00002e30


	//   ....[11]....
        /*0178*/ 	.word	0x00002ec0


	//   ....[12]....
        /*017c*/ 	.word	0x00004720


	//   ....[13]....
        /*0180*/ 	.word	0x00004850


	//   ....[14]....
        /*0184*/ 	.word	0x00005150


	//   ....[15]....
        /*0188*/ 	.word	0x000051b0


	//   ....[16]....
        /*018c*/ 	.word	0x00006880


	//   ....[17]....
        /*0190*/ 	.word	0x00006890


	//   ....[18]....
        /*0194*/ 	.word	0x00006900


	//   ....[19]....
        /*0198*/ 	.word	0x00006910


	//   ....[20]....
        /*019c*/ 	.word	0x00007f50


	//   ....[21]....
        /*01a0*/ 	.word	0x00007f70


	//   ....[22]....
        /*01a4*/ 	.word	0x00007ff0


	//   ....[23]....
        /*01a8*/ 	.word	0x00008000


	//   ....[24]....
        /*01ac*/ 	.word	0x00008dd0


	//   ....[25]....
        /*01b0*/ 	.word	0x00008de0


	//   ....[26]....
        /*01b4*/ 	.word	0x00008df0


	//   ....[27]....
        /*01b8*/ 	.word	0x00008e00


	//   ....[28]....
        /*01bc*/ 	.word	0x00008e10


	//   ....[29]....
        /*01c0*/ 	.word	0x00008e20


	//   ....[30]....
        /*01c4*/ 	.word	0x00008e30


	//   ....[31]....
        /*01c8*/ 	.word	0x00008e40


	//   ....[32]....
        /*01cc*/ 	.word	0x00008e70


	//   ....[33]....
        /*01d0*/ 	.word	0x00008e80


	//   ....[34]....
        /*01d4*/ 	.word	0x00008eb0


	//   ....[35]....
        /*01d8*/ 	.word	0x00008ec0


	//   ....[36]....
        /*01dc*/ 	.word	0x00008ef0


	//   ....[37]....
        /*01e0*/ 	.word	0x00008f00


	//   ....[38]....
        /*01e4*/ 	.word	0x00008f30


	//   ....[39]....
        /*01e8*/ 	.word	0x00008f40


	//   ....[40]....
        /*01ec*/ 	.word	0x00008f70


	//   ....[41]....
        /*01f0*/ 	.word	0x00008f80


	//   ....[42]....
        /*01f4*/ 	.word	0x00008fa0


	//   ....[43]....
        /*01f8*/ 	.word	0x00008fc0


	//   ....[44]....
        /*01fc*/ 	.word	0x00008fd0


	//   ....[45]....
        /*0200*/ 	.word	0x00008fe0


	//   ....[46]....
        /*0204*/ 	.word	0x00009010


	//   ....[47]....
        /*0208*/ 	.word	0x00009030


	//   ....[48]....
        /*020c*/ 	.word	0x000091f0


	//   ....[49]....
        /*0210*/ 	.word	0x00009ab0


	//   ....[50]....
        /*0214*/ 	.word	0x0000aa30


	//   ....[51]....
        /*0218*/ 	.word	0x0000c990


	//   ....[52]....
        /*021c*/ 	.word	0x0000cb10


	//   ....[53]....
        /*0220*/ 	.word	0x0000d0d0


	//   ....[54]....
        /*0224*/ 	.word	0x0000d540


	//----- nvinfo : EIATTR_REG_RECONFIG
	.align		4
.L_261:
        /*0228*/ 	.byte	0x01, 0x54
	.zero		2


	//----- nvinfo : EIATTR_SYSCALL_OFFSETS
	.align		4
        /*022c*/ 	.byte	0x04, 0x46
        /*022e*/ 	.short	(.L_263 - .L_262)


	//   ....[0]....
.L_262:
        /*0230*/ 	.word	0x00001880


	//   ....[1]....
        /*0234*/ 	.word	0x0000a3e0


	//   ....[2]....
        /*0238*/ 	.word	0x0000a520


	//   ....[3]....
        /*023c*/ 	.word	0x0000a660


	//   ....[4]....
        /*0240*/ 	.word	0x0000a780


	//----- nvinfo : EIATTR_MBARRIER_INSTR_OFFSETS
	.align		4
.L_263:
        /*0244*/ 	.byte	0x04, 0x39
        /*0246*/ 	.short	(.L_265 - .L_264)


	//   ....[0]....
.L_264:
        /*0248*/ 	.word	0x00000270
        /*024c*/ 	.word	0x000000ff
        /*0250*/ 	.word	0x00019c00
        /*0254*/ 	.short	0x0100
        /*0256*/ 	.byte	0x06
	.zero		1


	//   ....[1]....
        /*0258*/ 	.word	0x00000280
        /*025c*/ 	.word	0x000000ff
        /*0260*/ 	.word	0x00019c20
        /*0264*/ 	.short	0x0100
        /*0266*/ 	.byte	0x06
	.zero		1


	//   ....[2]....
        /*0268*/ 	.word	0x00000370
        /*026c*/ 	.word	0x000000ff
        /*0270*/ 	.word	0x00019c30
        /*0274*/ 	.short	0x0100
        /*0276*/ 	.byte	0x08
	.zero		1


	//   ....[3]....
        /*0278*/ 	.word	0x00000380
        /*027c*/ 	.word	0x000000ff
        /*0280*/ 	.word	0x00019c40
        /*0284*/ 	.short	0x0100
        /*0286*/ 	.byte	0x08
	.zero		1


	//   ....[4]....
        /*0288*/ 	.word	0x00000390
        /*028c*/ 	.word	0x000000ff
        /*0290*/ 	.word	0x00019c38
        /*0294*/ 	.short	0x0100
        /*0296*/ 	.byte	0x08
	.zero		1


	//   ....[5]....
        /*0298*/ 	.word	0x000003a0
        /*029c*/ 	.word	0x000000ff
        /*02a0*/ 	.word	0x00019c48
        /*02a4*/ 	.short	0x0100
        /*02a6*/ 	.byte	0x08
	.zero		1


	//   ....[6]....
        /*02a8*/ 	.word	0x000004d0
        /*02ac*/ 	.word	0x000000ff
        /*02b0*/ 	.word	0x00019c50
        /*02b4*/ 	.short	0x0100
        /*02b6*/ 	.byte	0x08
	.zero		1


	//   ....[7]....
        /*02b8*/ 	.word	0x000004e0
        /*02bc*/ 	.word	0x000000ff
        /*02c0*/ 	.word	0x00019c60
        /*02c4*/ 	.short	0x0100
        /*02c6*/ 	.byte	0x08
	.zero		1


	//   ....[8]....
        /*02c8*/ 	.word	0x000004f0
        /*02cc*/ 	.word	0x000000ff
        /*02d0*/ 	.word	0x00019c58
        /*02d4*/ 	.short	0x0100
        /*02d6*/ 	.byte	0x08
	.zero		1


	//   ....[9]....
        /*02d8*/ 	.word	0x00000500
        /*02dc*/ 	.word	0x000000ff
        /*02e0*/ 	.word	0x00019c68
        /*02e4*/ 	.short	0x0100
        /*02e6*/ 	.byte	0x08
	.zero		1


	//   ....[10]....
        /*02e8*/ 	.word	0x000005f0
        /*02ec*/ 	.word	0x000000ff
        /*02f0*/ 	.word	0x00019c70
        /*02f4*/ 	.short	0x0100
        /*02f6*/ 	.byte	0x06
	.zero		1


	//   ....[11]....
        /*02f8*/ 	.word	0x00000600
        /*02fc*/ 	.word	0x000000ff
        /*0300*/ 	.word	0x00019c80
        /*0304*/ 	.short	0x0100
        /*0306*/ 	.byte	0x06
	.zero		1


	//   ....[12]....
        /*0308*/ 	.word	0x00000610
        /*030c*/ 	.word	0x000000ff
        /*0310*/ 	.word	0x00019c78
        /*0314*/ 	.short	0x0100
        /*0316*/ 	.byte	0x06
	.zero		1


	//   ....[13]....
        /*0318*/ 	.word	0x00000620
        /*031c*/ 	.word	0x000000ff
        /*0320*/ 	.word	0x00019c88
        /*0324*/ 	.short	0x0100
        /*0326*/ 	.byte	0x06
	.zero		1


	//   ....[14]....
        /*0328*/ 	.word	0x00000750
        /*032c*/ 	.word	0x000000ff
        /*0330*/ 	.word	0x00019c90
        /*0334*/ 	.short	0x0100
        /*0336*/ 	.byte	0x08
	.zero		1


	//   ....[15]....
        /*0338*/ 	.word	0x00000760
        /*033c*/ 	.word	0x000000ff
        /*0340*/ 	.word	0x00019ca0
        /*0344*/ 	.short	0x0100
        /*0346*/ 	.byte	0x08
	.zero		1


	//   ....[16]....
        /*0348*/ 	.word	0x00000770
        /*034c*/ 	.word	0x000000ff
        /*0350*/ 	.word	0x00019c98
        /*0354*/ 	.short	0x0100
        /*0356*/ 	.byte	0x08
	.zero		1


	//   ....[17]....
        /*0358*/ 	.word	0x00000780
        /*035c*/ 	.word	0x000000ff
        /*0360*/ 	.word	0x00019ca8
        /*0364*/ 	.short	0x0100
        /*0366*/ 	.byte	0x08
	.zero		1


	//   ....[18]....
        /*0368*/ 	.word	0x000008b0
        /*036c*/ 	.word	0x000000ff
        /*0370*/ 	.word	0x00019cb0
        /*0374*/ 	.short	0x0100
        /*0376*/ 	.byte	0x08
	.zero		1


	//   ....[19]....
        /*0378*/ 	.word	0x000008c0
        /*037c*/ 	.word	0x000000ff
        /*0380*/ 	.word	0x00019cc0
        /*0384*/ 	.short	0x0100
        /*0386*/ 	.byte	0x08
	.zero		1


	//   ....[20]....
        /*0388*/ 	.word	0x000008d0
        /*038c*/ 	.word	0x000000ff
        /*0390*/ 	.word	0x00019cb8
        /*0394*/ 	.short	0x0100
        /*0396*/ 	.byte	0x08
	.zero		1


	//   ....[21]....
        /*0398*/ 	.word	0x000008e0
        /*039c*/ 	.word	0x000000ff
        /*03a0*/ 	.word	0x00019cc8
        /*03a4*/ 	.short	0x0100
        /*03a6*/ 	.byte	0x08
	.zero		1


	//   ....[22]....
        /*03a8*/ 	.word	0x000018e0
        /*03ac*/ 	.word	0x000000ff
        /*03b0*/ 	.word	0x00019c00
        /*03b4*/ 	.short	0x010a
        /*03b6*/ 	.byte	0x27
	.zero		1


	//   ....[23]....
        /*03b8*/ 	.word	0x00001950
        /*03bc*/ 	.word	0x00000004
        /*03c0*/ 	.word	0x00019c30
        /*03c4*/ 	.short	0x010a
        /*03c6*/ 	.byte	0x3f
	.zero		1


	//   ....[24]....
        /*03c8*/ 	.word	0x000019c0
        /*03cc*/ 	.word	0x00000004
        /*03d0*/ 	.word	0x00019c30
        /*03d4*/ 	.short	0x010a
        /*03d6*/ 	.byte	0x3f
	.zero		1


	//   ....[25]....
        /*03d8*/ 	.word	0x00001ea0
        /*03dc*/ 	.word	0x00000004
        /*03e0*/ 	.word	0x00000000
        /*03e4*/ 	.short	0x0101
        /*03e6*/ 	.byte	0x3f
	.zero		1


	//   ....[26]....
        /*03e8*/ 	.word	0x00003d20
        /*03ec*/ 	.word	0x000000ff
        /*03f0*/ 	.word	0x00019c30
        /*03f4*/ 	.short	0x010a
        /*03f6*/ 	.byte	0x16
	.zero		1


	//   ....[27]....
        /*03f8*/ 	.word	0x00003d60
        /*03fc*/ 	.word	0x000000ff
        /*0400*/ 	.word	0x00019c30
        /*0404*/ 	.short	0x010a
        /*0406*/ 	.byte	0x16
	.zero		1


	//   ....[28]....
        /*0408*/ 	.word	0x00003eb0
        /*040c*/ 	.word	0x000000ff
        /*0410*/ 	.word	0x00019c50
        /*0414*/ 	.short	0x010a
        /*0416*/ 	.byte	0x07
	.zero		1


	//   ....[29]....
        /*0418*/ 	.word	0x00003ef0
        /*041c*/ 	.word	0x000000ff
        /*0420*/ 	.word	0x00019c50
        /*0424*/ 	.short	0x010a
        /*0426*/ 	.byte	0x07
	.zero		1


	//   ....[30]....
        /*0428*/ 	.word	0x000059d0
        /*042c*/ 	.word	0x00000004
        /*0430*/ 	.word	0x00000000
        /*0434*/ 	.short	0x0101
        /*0436*/ 	.byte	0x3f
	.zero		1


	//   ....[31]....
        /*0438*/ 	.word	0x00005c10
        /*043c*/ 	.word	0x000000ff
        /*0440*/ 	.word	0x00000000
        /*0444*/ 	.short	0x0101
        /*0446*/ 	.byte	0x06
	.zero		1


	//   ....[32]....
        /*0448*/ 	.word	0x000061c0
        /*044c*/ 	.word	0x000000ff
        /*0450*/ 	.word	0x00019c30
        /*0454*/ 	.short	0x010a
        /*0456*/ 	.byte	0x06
	.zero		1


	//   ....[33]....
        /*0458*/ 	.word	0x00006200
        /*045c*/ 	.word	0x000000ff
        /*0460*/ 	.word	0x00019c30
        /*0464*/ 	.short	0x010a
        /*0466*/ 	.byte	0x06
	.zero		1


	//   ....[34]....
        /*0468*/ 	.word	0x00006350
        /*046c*/ 	.word	0x000000ff
        /*0470*/ 	.word	0x00019c50
        /*0474*/ 	.short	0x010a
        /*0476*/ 	.byte	0x07
	.zero		1


	//   ....[35]....
        /*0478*/ 	.word	0x00006390
        /*047c*/ 	.word	0x000000ff
        /*0480*/ 	.word	0x00019c50
        /*0484*/ 	.short	0x010a
        /*0486*/ 	.byte	0x07
	.zero		1


	//   ....[36]....
        /*0488*/ 	.word	0x000074d0
        /*048c*/ 	.word	0x00000004
        /*0490*/ 	.word	0x00000000
        /*0494*/ 	.short	0x0101
        /*0496*/ 	.byte	0x3f
	.zero		1


	//   ....[37]....
        /*0498*/ 	.word	0x000077a0
        /*049c*/ 	.word	0x000000ff
        /*04a0*/ 	.word	0x00000000
        /*04a4*/ 	.short	0x0101
        /*04a6*/ 	.byte	0x06
	.zero		1


	//   ....[38]....
        /*04a8*/ 	.word	0x00007cb0
        /*04ac*/ 	.word	0x000000ff
        /*04b0*/ 	.word	0x00019c50
        /*04b4*/ 	.short	0x010a
        /*04b6*/ 	.byte	0x05
	.zero		1


	//   ....[39]....
        /*04b8*/ 	.word	0x00007d40
        /*04bc*/ 	.word	0x000000ff
        /*04c0*/ 	.word	0x00019c50
        /*04c4*/ 	.short	0x010a
        /*04c6*/ 	.byte	0x05
	.zero		1


	//   ....[40]....
        /*04c8*/ 	.word	0x000082c0
        /*04cc*/ 	.word	0x000000ff
        /*04d0*/ 	.word	0x00000000
        /*04d4*/ 	.short	0x0101
        /*04d6*/ 	.byte	0x04
	.zero		1


	//   ....[41]....
        /*04d8*/ 	.word	0x000093d0
        /*04dc*/ 	.word	0x000000ff
        /*04e0*/ 	.word	0x00000000
        /*04e4*/ 	.short	0x0101
        /*04e6*/ 	.byte	0x05
	.zero		1


	//   ....[42]....
        /*04e8*/ 	.word	0x0000ac40
        /*04ec*/ 	.word	0x00000005
        /*04f0*/ 	.word	0x00019c80
        /*04f4*/ 	.short	0x010a
        /*04f6*/ 	.byte	0x3f
	.zero		1


	//   ....[43]....
        /*04f8*/ 	.word	0x0000ae80
        /*04fc*/ 	.word	0x00000005
        /*0500*/ 	.word	0x00019c40
        /*0504*/ 	.short	0x010a
        /*0506*/ 	.byte	0x3f
	.zero		1


	//   ....[44]....
        /*0508*/ 	.word	0x0000b2f0
        /*050c*/ 	.word	0x000000ff
        /*0510*/ 	.word	0x00019c20
        /*0514*/ 	.short	0x010a
        /*0516*/ 	.byte	0x28
	.zero		1


	//   ....[45]....
        /*0518*/ 	.word	0x0000b5c0
        /*051c*/ 	.word	0x0000000a
        /*0520*/ 	.word	0x00019c80
        /*0524*/ 	.short	0x010a
        /*0526*/ 	.byte	0x3f
	.zero		1


	//   ....[46]....
        /*0528*/ 	.word	0x0000b9f0
        /*052c*/ 	.word	0x0000000a
        /*0530*/ 	.word	0x00019c40
        /*0534*/ 	.short	0x010a
        /*0536*/ 	.byte	0x3f
	.zero		1


	//   ....[47]....
        /*0538*/ 	.word	0x0000be80
        /*053c*/ 	.word	0x0000000c
        /*0540*/ 	.word	0x00019c70
        /*0544*/ 	.short	0x010a
        /*0546*/ 	.byte	0x3f
	.zero		1


	//   ....[48]....
        /*0548*/ 	.word	0x0000bef0
        /*054c*/ 	.word	0x0000000c
        /*0550*/ 	.word	0x00019c60
        /*0554*/ 	.short	0x010a
        /*0556*/ 	.byte	0x3f
	.zero		1


	//   ....[49]....
        /*0558*/ 	.word	0x0000c220
        /*055c*/ 	.word	0x0000000c
        /*0560*/ 	.word	0x00019c50
        /*0564*/ 	.short	0x0101
        /*0566*/ 	.byte	0x3f
	.zero		1


	//   ....[50]....
        /*0568*/ 	.word	0x0000c290
        /*056c*/ 	.word	0x00000003
        /*0570*/ 	.word	0x00000000
        /*0574*/ 	.short	0x0101
        /*0576*/ 	.byte	0x3f
	.zero		1


	//   ....[51]....
        /*0578*/ 	.word	0x0000c430
        /*057c*/ 	.word	0x00000002
        /*0580*/ 	.word	0x00019c70
        /*0584*/ 	.short	0x010a
        /*0586*/ 	.byte	0x3f
	.zero		1


	//   ....[52]....
        /*0588*/ 	.word	0x0000c4a0
        /*058c*/ 	.word	0x00000002
        /*0590*/ 	.word	0x00019c60
        /*0594*/ 	.short	0x010a
        /*0596*/ 	.byte	0x3f
	.zero		1


	//   ....[53]....
        /*0598*/ 	.word	0x0000c7d0
        /*059c*/ 	.word	0x00000002
        /*05a0*/ 	.word	0x00019c50
        /*05a4*/ 	.short	0x0101
        /*05a6*/ 	.byte	0x3f
	.zero		1


	//   ....[54]....
        /*05a8*/ 	.word	0x0000c860
        /*05ac*/ 	.word	0x00000000
        /*05b0*/ 	.word	0x00000000
        /*05b4*/ 	.short	0x0101
        /*05b6*/ 	.byte	0x3f
	.zero		1


	//   ....[55]....
        /*05b8*/ 	.word	0x0000ca90
        /*05bc*/ 	.word	0x00000006
        /*05c0*/ 	.word	0x00019c20
        /*05c4*/ 	.short	0x010a
        /*05c6*/ 	.byte	0x3f
	.zero		1


	//   ....[56]....
        /*05c8*/ 	.word	0x0000cc20
        /*05cc*/ 	.word	0x00000005
        /*05d0*/ 	.word	0x00000000
        /*05d4*/ 	.short	0x010a
        /*05d6*/ 	.byte	0x3f
	.zero		1


	//   ....[57]....
        /*05d8*/ 	.word	0x0000cc90
        /*05dc*/ 	.word	0x00000009
        /*05e0*/ 	.word	0x00000000
        /*05e4*/ 	.short	0x010a
        /*05e6*/ 	.byte	0x3f
	.zero		1


	//   ....[58]....
        /*05e8*/ 	.word	0x0000cce0
        /*05ec*/ 	.word	0x00000011
        /*05f0*/ 	.word	0x00019c60
        /*05f4*/ 	.short	0x010a
        /*05f6*/ 	.byte	0x3f
	.zero		1


	//   ....[59]....
        /*05f8*/ 	.word	0x0000cd30
        /*05fc*/ 	.word	0x00000007
        /*0600*/ 	.word	0x00019c60
        /*0604*/ 	.short	0x010a
        /*0606*/ 	.byte	0x3f
	.zero		1


	//   ....[60]....
        /*0608*/ 	.word	0x0000cd70
        /*060c*/ 	.word	0x00000011
        /*0610*/ 	.word	0x00019c80
        /*0614*/ 	.short	0x010a
        /*0616*/ 	.byte	0x3f
	.zero		1


	//   ....[61]....
        /*0618*/ 	.word	0x0000cd90
        /*061c*/ 	.word	0x00000007
        /*0620*/ 	.word	0x00019c80
        /*0624*/ 	.short	0x010a
        /*0626*/ 	.byte	0x3f
	.zero		1


	//   ....[62]....
        /*0628*/ 	.word	0x0000ce00
        /*062c*/ 	.word	0x00000003
        /*0630*/ 	.word	0x00019c00
        /*0634*/ 	.short	0x010a
        /*0636*/ 	.byte	0x3f
	.zero		1


	//   ....[63]....
        /*0638*/ 	.word	0x0000ce50
        /*063c*/ 	.word	0x00000004
        /*0640*/ 	.word	0x00019c30
        /*0644*/ 	.short	0x010a
        /*0646*/ 	.byte	0x3f
	.zero		1


	//   ....[64]....
        /*0648*/ 	.word	0x0000ceb0
        /*064c*/ 	.word	0x00000003
        /*0650*/ 	.word	0x00019c30
        /*0654*/ 	.short	0x010a
        /*0656*/ 	.byte	0x3f
	.zero		1


	//   ....[65]....
        /*0658*/ 	.word	0x0000cf10
        /*065c*/ 	.word	0x00000003
        /*0660*/ 	.word	0x00019c50
        /*0664*/ 	.short	0x010a
        /*0666*/ 	.byte	0x3f
	.zero		1


	//   ....[66]....
        /*0668*/ 	.word	0x0000cf70
        /*066c*/ 	.word	0x00000003
        /*0670*/ 	.word	0x00019c30
        /*0674*/ 	.short	0x010a
        /*0676*/ 	.byte	0x3f
	.zero		1


	//   ....[67]....
        /*0678*/ 	.word	0x0000cfd0
        /*067c*/ 	.word	0x00000003
        /*0680*/ 	.word	0x00019c50
        /*0684*/ 	.short	0x010a
        /*0686*/ 	.byte	0x3f
	.zero		1


	//   ....[68]....
        /*0688*/ 	.word	0x0000d030
        /*068c*/ 	.word	0x00000007
        /*0690*/ 	.word	0x00019c50
        /*0694*/ 	.short	0x010a
        /*0696*/ 	.byte	0x3f
	.zero		1


	//   ....[69]....
        /*0698*/ 	.word	0x0000d180
        /*069c*/ 	.word	0x00000005
        /*06a0*/ 	.word	0x00019c80
        /*06a4*/ 	.short	0x010a
        /*06a6*/ 	.byte	0x3f
	.zero		1


	//   ....[70]....
        /*06a8*/ 	.word	0x0000d1d0
        /*06ac*/ 	.word	0x00000005
        /*06b0*/ 	.word	0x00019c40
        /*06b4*/ 	.short	0x010a
        /*06b6*/ 	.byte	0x3f
	.zero		1


	//   ....[71]....
        /*06b8*/ 	.word	0x0000d230
        /*06bc*/ 	.word	0x00000003
        /*06c0*/ 	.word	0x00019c20
        /*06c4*/ 	.short	0x010a
        /*06c6*/ 	.byte	0x3f
	.zero		1


	//   ....[72]....
        /*06c8*/ 	.word	0x0000d280
        /*06cc*/ 	.word	0x0000000a
        /*06d0*/ 	.word	0x00019c80
        /*06d4*/ 	.short	0x010a
        /*06d6*/ 	.byte	0x3f
	.zero		1


	//   ....[73]....
        /*06d8*/ 	.word	0x0000d2d0
        /*06dc*/ 	.word	0x0000000a
        /*06e0*/ 	.word	0x00019c40
        /*06e4*/ 	.short	0x010a
        /*06e6*/ 	.byte	0x3f
	.zero		1


	//   ....[74]....
        /*06e8*/ 	.word	0x0000d320
        /*06ec*/ 	.word	0x0000000c
        /*06f0*/ 	.word	0x00019c70
        /*06f4*/ 	.short	0x010a
        /*06f6*/ 	.byte	0x3f
	.zero		1


	//   ....[75]....
        /*06f8*/ 	.word	0x0000d370
        /*06fc*/ 	.word	0x0000000c
        /*0700*/ 	.word	0x00019c60
        /*0704*/ 	.short	0x010a
        /*0706*/ 	.byte	0x3f
	.zero		1


	//   ....[76]....
        /*0708*/ 	.word	0x0000d3c0
        /*070c*/ 	.word	0x00000002
        /*0710*/ 	.word	0x00019c70
        /*0714*/ 	.short	0x010a
        /*0716*/ 	.byte	0x3f
	.zero		1


	//   ....[77]....
        /*0718*/ 	.word	0x0000d410
        /*071c*/ 	.word	0x00000002
        /*0720*/ 	.word	0x00019c60
        /*0724*/ 	.short	0x010a
        /*0726*/ 	.byte	0x3f
	.zero		1


	//   ....[78]....
        /*0728*/ 	.word	0x0000d460
        /*072c*/ 	.word	0x00000006
        /*0730*/ 	.word	0x00019c20
        /*0734*/ 	.short	0x010a
        /*0736*/ 	.byte	0x3f
	.zero		1


	//   ....[79]....
        /*0738*/ 	.word	0x0000d600
        /*073c*/ 	.word	0x00000005
        /*0740*/ 	.word	0x00000000
        /*0744*/ 	.short	0x010a
        /*0746*/ 	.byte	0x3f
	.zero		1


	//   ....[80]....
        /*0748*/ 	.word	0x0000d650
        /*074c*/ 	.word	0x00000009
        /*0750*/ 	.word	0x00000000
        /*0754*/ 	.short	0x010a
        /*0756*/ 	.byte	0x3f
	.zero		1


	//   ....[81]....
        /*0758*/ 	.word	0x0000d6a0
        /*075c*/ 	.word	0x00000011
        /*0760*/ 	.word	0x00019c60
        /*0764*/ 	.short	0x010a
        /*0766*/ 	.byte	0x3f
	.zero		1


	//   ....[82]....
        /*0768*/ 	.word	0x0000d6f0
        /*076c*/ 	.word	0x00000007
        /*0770*/ 	.word	0x00019c60
        /*0774*/ 	.short	0x010a
        /*0776*/ 	.byte	0x3f
	.zero		1


	//   ....[83]....
        /*0778*/ 	.word	0x0000d740
        /*077c*/ 	.word	0x00000011
        /*0780*/ 	.word	0x00019c80
        /*0784*/ 	.short	0x010a
        /*0786*/ 	.byte	0x3f
	.zero		1


	//----- nvinfo : EIATTR_NUM_MBARRIERS
	.align		4
.L_265:
        /*0788*/ 	.byte	0x03, 0x38
        /*078a*/ 	.short	0x0016


	//----- nvinfo : EIATTR_EXIT_INSTR_OFFSETS
	.align		4
        /*078c*/ 	.byte	0x04, 0x1c
        /*078e*/ 	.short	(.L_267 - .L_266)


	//   ....[0]....
.L_266:
        /*0790*/ 	.word	0x00000a00


	//   ....[1]....
        /*0794*/ 	.word	0x00009a40


	//   ....[2]....
        /*0798*/ 	.word	0x0000cde0


	//----- nvinfo : EIATTR_MAX_THREADS
	.align		4
.L_267:
        /*079c*/ 	.byte	0x04, 0x05
        /*079e*/ 	.short	(.L_269 - .L_268)
.L_268:
        /*07a0*/ 	.word	0x00000200
        /*07a4*/ 	.word	0x00000001
        /*07a8*/ 	.word	0x00000001


	//----- nvinfo : EIATTR_CRS_STACK_SIZE
	.align		4
.L_269:
        /*07ac*/ 	.byte	0x04, 0x1e
        /*07ae*/ 	.short	(.L_271 - .L_270)
.L_270:
        /*07b0*/ 	.word	0x00000000


	//----- nvinfo : EIATTR_CBANK_PARAM_SIZE
	.align		4
.L_271:
        /*07b4*/ 	.byte	0x03, 0x19
        /*07b6*/ 	.short	0x0bf0


	//----- nvinfo : EIATTR_PARAM_CBANK
	.align		4
        /*07b8*/ 	.byte	0x04, 0x0a
        /*07ba*/ 	.short	(.L_273 - .L_272)
	.align		4
.L_272:
        /*07bc*/ 	.word	index@(.nv.constant0._ZN7cutlass13device_kernelIN5flash11enable_sm90INS1_16FlashAttnFwdSm90INS1_25CollectiveMainloopFwdSm90ILi2EN4cute5tupleIJNS5_1CILi1EEES8_S8_EEENS6_IJNS7_ILi192EEENS7_ILi128EEENS7_ILi96EEEEEELi96ENS_12float_e4m3_tEfNS_4arch4Sm90ELb1ELb0ELb0ELb0ELb0ELb0ELb0ELb1ELb1ELb0ELb0ELb0EEENS1_21CollectiveEpilogueFwdINS6_IJSA_SC_SB_EEES9_NS_10bfloat16_tESG_Li384ELb0ELb0ELb0ELb1EEENS1_30DynamicPersistentTileSchedulerILi384ELi128ELb0ELb0ELb1EEEEEEEEEvNT_6ParamsE)
        /*07c0*/ 	.short	0x0210
        /*07c2*/ 	.short	0x0bf0


	//----- nvinfo : EIATTR_SW_WAR
	.align		4
.L_273:
        /*07c4*/ 	.byte	0x04, 0x36
        /*07c6*/ 	.short	(.L_275 - .L_274)
.L_274:
        /*07c8*/ 	.word	0x00000008
.L_275:


//--------------------- .nv.info._ZN7cutlass13device_kernelIN5flash11enable_sm90INS1_16FlashAttnFwdSm90INS1_25CollectiveMainloopFwdSm90ILi2EN4cute5tupleIJNS5_1CILi1EEES8_S8_EEENS6_IJNS7_ILi192EEENS7_ILi128EEENS7_ILi96EEEEEELi96ENS_12float_e4m3_tEfNS_4arch4Sm90ELb1ELb0ELb0ELb1ELb0ELb0ELb0ELb1ELb1ELb0ELb0ELb0EEENS1_21CollectiveEpilogueFwdINS6_IJSA_SC_SB_EEES9_NS_10bfloat16_tESG_Li384ELb1ELb0ELb0ELb1EEENS1_36VarlenDynamicPersistentTileSchedulerILi192ELi128ELi384ELi128ELb0ELb0ELb1ELb1ELb1ELb1EEEEEEEEEvNT_6ParamsE --------------------------
	.section	.nv.info._ZN7cutlass13device_kernelIN5flash11enable_sm90INS1_16FlashAttnFwdSm90INS1_25CollectiveMainloopFwdSm90ILi2EN4cute5tupleIJNS5_1CILi1EEES8_S8_EEENS6_IJNS7_ILi192EEENS7_ILi128EEENS7_ILi96EEEEEELi96ENS_12float_e4m3_tEfNS_4arch4Sm90ELb1ELb0ELb0ELb1ELb0ELb0ELb0ELb1ELb1ELb0ELb0ELb0EEENS1_21CollectiveEpilogueFwdINS6_IJSA_SC_SB_EEES9_NS_10bfloat16_tESG_Li384ELb1ELb0ELb0ELb1EEENS1_36VarlenDynamicPersistentTileSchedulerILi192ELi128ELi384ELi128ELb0ELb0ELb1ELb1ELb1ELb1EEEEEEEEEvNT_6ParamsE,"",@"SHT_CUDA_INFO"
	.sectionflags	@""
	.align	4


	//----- nvinfo : EIATTR_CUDA_API_VERSION
	.align		4
        /*0000*/ 	.byte	0x04, 0x37
        /*0002*/ 	.short	(.L_277 - .L_276)
.L_276:
        /*0004*/ 	.word	0x00000082


	//----- nvinfo : EIATTR_KPARAM_INFO
	.align		4
.L_277:
        /*0008*/ 	.byte	0x04, 0x17
        /*000a*/ 	.short	(.L_279 - .L_278)
.L_278:
        /*000c*/ 	.word	0x00000000
        /*0010*/ 	.short	0x0000
        /*0012*/ 	.short	0x0070
        /*0014*/ 	.byte	0x00, 0xf0, 0x01, 0x28


	//----- nvinfo : EIATTR_SPARSE_MMA_MASK
	.align		4
.L_279:
        /*0018*/ 	.byte	0x03, 0x50
        /*001a*/ 	.short	0x0000


	//----- nvinfo : EIATTR_MAXREG_COUNT
	.align		4
        /*001c*/ 	.byte	0x03, 0x1b
        /*001e*/ 	.short	0x0080


	//----- nvinfo : EIATTR_NUM_BARRIERS
	.align		4
        /*0020*/ 	.byte	0x02, 0x4c
        /*0022*/ 	.byte	0x09
	.zero		1


	//----- nvinfo : EIATTR_EXTERNS
	.align		4
        /*0024*/ 	.byte	0x04, 0x0f
        /*0026*/ 	.short	(.L_281 - .L_280)


	//   ....[0]....
	.align		4
.L_280:
        /*0028*/ 	.word	index@(__assertfail)


	//----- nvinfo : EIATTR_ANNOTATIONS
	.align		4
.L_281:
        /*002c*/ 	.byte	0x04, 0x55
        /*002e*/ 	.short	(.L_283 - .L_282)


	//   ....[0]....
.L_282:
        /*0030*/ 	.word	0x00000001
        /*0034*/ 	.byte	0x40, 0xa6, 0x00, 0x00, 0x01, 0x00, 0x00, 0x00, 0xe0, 0xe1, 0x00, 0x00


	//----- nvinfo : EIATTR_MERCURY_ISA_VERSION
	.align		4
.L_283:
        /*0040*/ 	.byte	0x03, 0x5f
        /*0042*/ 	.short	0x0101


	//----- nvinfo : EIATTR_UNUSED_LOAD_BYTE_OFFSET
	.align		4
        /*0044*/ 	.byte	0x04, 0x44
        /*0046*/ 	.short	(.L_285 - .L_284)


	//   ....[0]....
.L_284:
        /*0048*/ 	.word	0x00000a30
        /*004c*/ 	.word	0x0000fff0


	//   ....[1]....
        /*0050*/ 	.word	0x00008850
        /*0054*/ 	.word	0x0000fff0


	//----- nvinfo : EIATTR_INT_WARP_WIDE_INSTR_OFFSETS
	.align		4
.L_285:
        /*0058*/ 	.byte	0x04, 0x31
        /*005a*/ 	.short	(.L_287 - .L_286)


	//   ....[0]....
.L_286:
        /*005c*/ 	.word	0x00000160


	//   ....[1]....
        /*0060*/ 	.word	0x000001a0


	//   ....[2]....
        /*0064*/ 	.word	0x00000210


	//   ....[3]....
        /*0068*/ 	.word	0x0000ba40


	//   ....[4]....
        /*006c*/ 	.word	0x0000bad0


	//   ....[5]....
        /*0070*/ 	.word	0x0000c210


	//   ....[6]....
        /*0074*/ 	.word	0x0000dc30


	//   ....[7]....
        /*0078*/ 	.word	0x0000dcc0


	//----- nvinfo : EIATTR_COOP_GROUP_MASK_REGIDS
	.align		4
.L_287:
        /*007c*/ 	.byte	0x04, 0x29
        /*007e*/ 	.short	(.L_289 - .L_288)


	//   ....[0]....
.L_288:
        /*0080*/ 	.word	0xffffffff


	//   ....[1]....
        /*0084*/ 	.word	0xffffffff


	//   ....[2]....
        /*0088*/ 	.word	0xffffffff


	//   ....[3]....
        /*008c*/ 	.word	0xffffffff


	//   ....[4]....
        /*0090*/ 	.word	0xffffffff


	//   ....[5]....
        /*0094*/ 	.word	0xffffffff


	//   ....[6]....
        /*0098*/ 	.word	0xffffffff


	//   ....[7]....
        /*009c*/ 	.word	0xffffffff


	//   ....[8]....
        /*00a0*/ 	.word	0xffffffff


	//   ....[9]....
        /*00a4*/ 	.word	0xffffffff


	//   ....[10]....
        /*00a8*/ 	.word	0xffffffff


	//   ....[11]....
        /*00ac*/ 	.word	0xffffffff


	//   ....[12]....
        /*00b0*/ 	.word	0xffffffff


	//   ....[13]....
        /*00b4*/ 	.word	0xffffffff


	//   ....[14]....
        /*00b8*/ 	.word	0xffffffff


	//   ....[15]....
        /*00bc*/ 	.word	0xffffffff


	//   ....[16]....
        /*00c0*/ 	.word	0xffffffff


	//   ....[17]....
        /*00c4*/ 	.word	0xffffffff


	//   ....[18]....
        /*00c8*/ 	.word	0xffffffff


	//   ....[19]....
        /*00cc*/ 	.word	0xffffffff


	//   ....[20]....
        /*00d0*/ 	.word	0xffffffff


	//   ....[21]....
        /*00d4*/ 	.word	0xffffffff


	//   ....[22]....
        /*00d8*/ 	.word	0xffffffff


	//   ....[23]....
        /*00dc*/ 	.word	0xffffffff


	//   ....[24]....
        /*00e0*/ 	.word	0xffffffff


	//   ....[25]....
        /*00e4*/ 	.word	0xffffffff


	//   ....[26]....
        /*00e8*/ 	.word	0xffffffff


	//   ....[27]....
        /*00ec*/ 	.word	0xffffffff


	//   ....[28]....
        /*00f0*/ 	.word	0xffffffff


	//   ....[29]....
        /*00f4*/ 	.word	0xffffffff


	//   ....[30]....
        /*00f8*/ 	.word	0xffffffff


	//   ....[31]....
        /*00fc*/ 	.word	0xffffffff


	//   ....[32]....
        /*0100*/ 	.word	0xffffffff


	//   ....[33]....
        /*0104*/ 	.word	0xffffffff


	//   ....[34]....
        /*0108*/ 	.word	0xffffffff


	//   ....[35]....
        /*010c*/ 	.word	0xffffffff


	//   ....[36]....
        /*0110*/ 	.word	0xffffffff


	//   ....[37]....
        /*0114*/ 	.word	0xffffffff


	//   ....[38]....
        /*0118*/ 	.word	0xffffffff


	//   ....[39]....
        /*011c*/ 	.word	0xffffffff


	//   ....[40]....
        /*0120*/ 	.word	0xffffffff


	//   ....[41]....
        /*0124*/ 	.word	0xffffffff


	//   ....[42]....
        /*0128*/ 	.word	0xffffffff


	//   ....[43]....
        /*012c*/ 	.word	0xffffffff


	//   ....[44]....
        /*0130*/ 	.word	0xffffffff


	//   ....[45]....
        /*0134*/ 	.word	0xffffffff


	//   ....[46]....
        /*0138*/ 	.word	0xffffffff


	//   ....[47]....
        /*013c*/ 	.word	0xffffffff


	//   ....[48]....
        /*0140*/ 	.word	0xffffffff


	//   ....[49]....
        /*0144*/ 	.word	0xffffffff


	//   ....[50]....
        /*0148*/ 	.word	0xffffffff


	//   ....[51]....
        /*014c*/ 	.word	0xffffffff


	//   ....[52]....
        /*0150*/ 	.word	0xffffffff


	//   ....[53]....
        /*0154*/ 	.word	0xffffffff


	//   ....[54]....
        /*0158*/ 	.word	0xffffffff


	//   ....[55]....
        /*015c*/ 	.word	0xffffffff


	//   ....[56]....
        /*0160*/ 	.word	0xffffffff


	//   ....[57]....
        /*0164*/ 	.word	0xffffffff


	//   ....[58]....
        /*0168*/ 	.word	0xffffffff


	//   ....[59]....
        /*016c*/ 	.word	0xffffffff


	//   ....[60]....
        /*0170*/ 	.word	0xffffffff


	//   ....[61]....
        /*0174*/ 	.word	0xffffffff


	//   ....[62]....
        /*0178*/ 	.word	0xffffffff


	//   ....[63]....
        /*017c*/ 	.word	0xffffffff


	//   ....[64]....
        /*0180*/ 	.word	0xffffffff


	//   ....[65]....
        /*0184*/ 	.word	0xffffffff


	//   ....[66]....
        /*0188*/ 	.word	0xffffffff


	//   ....[67]....
        /*018c*/ 	.word	0xffffffff


	//   ....[68]....
        /*0190*/ 	.word	0xffffffff


	//   ....[69]....
        /*0194*/ 	.word	0xffffffff


	//   ....[70]....
        /*0198*/ 	.word	0xffffffff


	//   ....[71]....
        /*019c*/ 	.word	0xffffffff


	//   ....[72]....
        /*01a0*/ 	.word	0xffffffff


	//   ....[73]....
        /*01a4*/ 	.word	0xffffffff


	//   ....[74]....
        /*01a8*/ 	.word	0xffffffff


	//   ....[75]....
        /*01ac*/ 	.word	0xffffffff


	//   ....[76]....
        /*01b0*/ 	.word	0xffffffff


	//   ....[77]....
        /*01b4*/ 	.word	0xffffffff


	//   ....[78]....
        /*01b8*/ 	.word	0xffffffff


	//   ....[79]....
        /*01bc*/ 	.word	0xffffffff


	//   ....[80]....
        /*01c0*/ 	.word	0xffffffff


	//   ....[81]....
        /*01c4*/ 	.word	0xffffffff


	//   ....[82]....
        /*01c8*/ 	.word	0xffffffff


	//   ....[83]....
        /*01cc*/ 	.word	0x0500000f


	//   ....[84]....
        /*01d0*/ 	.word	0x0500000f


	//----- nvinfo : EIATTR_COOP_GROUP_INSTR_OFFSETS
	.align		4
.L_289:
        /*01d4*/ 	.byte	0x04, 0x28
        /*01d6*/ 	.short	(.L_291 - .L_290)


	//   ....[0]....
.L_290:
        /*01d8*/ 	.word	0x00000060


	//   ....[1]....
        /*01dc*/ 	.word	0x00000170


	//   ....[2]....
        /*01e0*/ 	.word	0x000001c0


	//   ....[3]....
        /*01e4*/ 	.word	0x000003f0


	//   ....[4]....
        /*01e8*/ 	.word	0x00000550


	//   ....[5]....
        /*01ec*/ 	.word	0x00000670


	//   ....[6]....
        /*01f0*/ 	.word	0x000007d0


	//   ....[7]....
        /*01f4*/ 	.word	0x00001840


	//   ....[8]....
        /*01f8*/ 	.word	0x00002750


	//   ....[9]....
        /*01fc*/ 	.word	0x00002820


	//   ....[10]....
        /*0200*/ 	.word	0x000030e0


	//   ....[11]....
        /*0204*/ 	.word	0x00003160


	//   ....[12]....
        /*0208*/ 	.word	0x000048d0


	//   ....[13]....
        /*020c*/ 	.word	0x000049d0


	//   ....[14]....
        /*0210*/ 	.word	0x00005270


	//   ....[15]....
        /*0214*/ 	.word	0x00005300


	//   ....[16]....
        /*0218*/ 	.word	0x00006a00


	//   ....[17]....
        /*021c*/ 	.word	0x00006a30


	//   ....[18]....
        /*0220*/ 	.word	0x00006ac0


	//   ....[19]....
        /*0224*/ 	.word	0x00006ad0


	//   ....[20]....
        /*0228*/ 	.word	0x000081b0


	//   ....[21]....
        /*022c*/ 	.word	0x000081d0


	//   ....[22]....
        /*0230*/ 	.word	0x00008240


	//   ....[23]....
        /*0234*/ 	.word	0x00008250


	//   ....[24]....
        /*0238*/ 	.word	0x00008f70


	//   ....[25]....
        /*023c*/ 	.word	0x00008f80


	//   ....[26]....
        /*0240*/ 	.word	0x00008f90


	//   ....[27]....
        /*0244*/ 	.word	0x00008fa0


	//   ....[28]....
        /*0248*/ 	.word	0x00008fb0


	//   ....[29]....
        /*024c*/ 	.word	0x00008fc0


	//   ....[30]....
        /*0250*/ 	.word	0x00008fd0


	//   ....[31]....
        /*0254*/ 	.word	0x00008fe0


	//   ....[32]....
        /*0258*/ 	.word	0x00009010


	//   ....[33]....
        /*025c*/ 	.word	0x00009020


	//   ....[34]....
        /*0260*/ 	.word	0x00009050


	//   ....[35]....
        /*0264*/ 	.word	0x00009060


	//   ....[36]....
        /*0268*/ 	.word	0x00009090


	//   ....[37]....
        /*026c*/ 	.word	0x000090a0


	//   ....[38]....
        /*0270*/ 	.word	0x000090d0


	//   ....[39]....
        /*0274*/ 	.word	0x000090e0


	//   ....[40]....
        /*0278*/ 	.word	0x000090f0


	//   ....[41]....
        /*027c*/ 	.word	0x00009110


	//   ....[42]....
        /*0280*/ 	.word	0x00009120


	//   ....[43]....
        /*0284*/ 	.word	0x00009150


	//   ....[44]....
        /*0288*/ 	.word	0x00009180


	//   ....[45]....
        /*028c*/ 	.word	0x00009190


	//   ....[46]....
        /*0290*/ 	.word	0x000091a0


	//   ....[47]....
        /*0294*/ 	.word	0x000091c0


	//   ....[48]....
        /*0298*/ 	.word	0x0000a610


	//   ....[49]....
        /*029c*/ 	.word	0x0000a7f0


	//   ....[50]....
        /*02a0*/ 	.word	0x0000a820


	//   ....[51]....
        /*02a4*/ 	.word	0x0000a850


	//   ....[52]....
        /*02a8*/ 	.word	0x0000a880


	//   ....[53]....
        /*02ac*/ 	.word	0x0000a8b0


	//   ....[54]....
        /*02b0*/ 	.word	0x0000a8f0


	//   ....[55]....
        /*02b4*/ 	.word	0x0000aa70


	//   ....[56]....
        /*02b8*/ 	.word	0x0000aaa0


	//   ....[57]....
        /*02bc*/ 	.word	0x0000aad0


	//   ....[58]....
        /*02c0*/ 	.word	0x0000ab00


	//   ....[59]....
        /*02c4*/ 	.word	0x0000ab30


	//   ....[60]....
        /*02c8*/ 	.word	0x0000ab70


	//   ....[61]....
        /*02cc*/ 	.word	0x0000ac00


	//   ....[62]....
        /*02d0*/ 	.word	0x0000ac90


	//   ....[63]....
        /*02d4*/ 	.word	0x0000ad40


	//   ....[64]....
        /*02d8*/ 	.word	0x0000c350


	//   ....[65]....
        /*02dc*/ 	.word	0x0000e3a0


	//   ....[66]....
        /*02e0*/ 	.word	0x0000e3d0


	//   ....[67]....
        /*02e4*/ 	.word	0x0000e400


	//   ....[68]....
        /*02e8*/ 	.word	0x0000e440


	//   ....[69]....
        /*02ec*/ 	.word	0x0000e450


	//   ....[70]....
        /*02f0*/ 	.word	0x0000e480


	//   ....[71]....
        /*02f4*/ 	.word	0x0000e4b0


	//   ....[72]....
        /*02f8*/ 	.word	0x0000e4c0


	//   ....[73]....
        /*02fc*/ 	.word	0x0000e600


	//   ....[74]....
        /*0300*/ 	.word	0x0000e630


	//   ....[75]....
        /*0304*/ 	.word	0x0000e660


	//   ....[76]....
        /*0308*/ 	.word	0x0000e690


	//   ....[77]....
        /*030c*/ 	.word	0x0000e6c0


	//   ....[78]....
        /*0310*/ 	.word	0x0000e700


	//   ....[79]....
        /*0314*/ 	.word	0x0000e7b0


	//   ....[80]....
        /*0318*/ 	.word	0x0000e850


	//   ....[81]....
        /*031c*/ 	.word	0x0000e900


	//   ....[82]....
        /*0320*/ 	.word	0x0000ef00


	//   ....[83]....
        /*0324*/ 	.word	0x0000f4d0


	//   ....[84]....
        /*0328*/ 	.word	0x0000f940


	//----- nvinfo : EIATTR_REG_RECONFIG
	.align		4
.L_291:
        /*032c*/ 	.byte	0x01, 0x54
	.zero		2


	//----- nvinfo : EIATTR_SYSCALL_OFFSETS
	.align		4
        /*0330*/ 	.byte	0x04, 0x46
        /*0332*/ 	.short	(.L_293 - .L_292)


	//   ....[0]....
.L_292:
        /*0334*/ 	.word	0x00001a20


	//   ....[1]....
        /*0338*/ 	.word	0x0000bc60


	//   ....[2]....
        /*033c*/ 	.word	0x0000bda0


	//   ....[3]....
        /*0340*/ 	.word	0x0000bee0


	//   ....[4]....
        /*0344*/ 	.word	0x0000c000


	//----- nvinfo : EIATTR_MBARRIER_INSTR_OFFSETS
	.align		4
.L_293:
        /*0348*/ 	.byte	0x04, 0x39
        /*034a*/ 	.short	(.L_295 - .L_294)


	//   ....[0]....
.L_294:
        /*034c*/ 	.word	0x000002a0
        /*0350*/ 	.word	0x000000ff
        /*0354*/ 	.word	0x00019c00
        /*0358*/ 	.short	0x0100
        /*035a*/ 	.byte	0x08
	.zero		1


	//   ....[1]....
        /*035c*/ 	.word	0x000002b0
        /*0360*/ 	.word	0x000000ff
        /*0364*/ 	.word	0x00019c20
        /*0368*/ 	.short	0x0100
        /*036a*/ 	.byte	0x08
	.zero		1


	//   ....[2]....
        /*036c*/ 	.word	0x000003a0
        /*0370*/ 	.word	0x000000ff
        /*0374*/ 	.word	0x00019c30
        /*0378*/ 	.short	0x0100
        /*037a*/ 	.byte	0x08
	.zero		1


	//   ....[3]....
        /*037c*/ 	.word	0x000003b0
        /*0380*/ 	.word	0x000000ff
        /*0384*/ 	.word	0x00019c40
        /*0388*/ 	.short	0x0100
        /*038a*/ 	.byte	0x08
	.zero		1


	//   ....[4]....
        /*038c*/ 	.word	0x000003c0
        /*0390*/ 	.word	0x000000ff
        /*0394*/ 	.word	0x00019c38
        /*0398*/ 	.short	0x0100
        /*039a*/ 	.byte	0x08
	.zero		1


	//   ....[5]....
        /*039c*/ 	.word	0x000003d0
        /*03a0*/ 	.word	0x000000ff
        /*03a4*/ 	.word	0x00019c48
        /*03a8*/ 	.short	0x0100
        /*03aa*/ 	.byte	0x08
	.zero		1


	//   ....[6]....
        /*03ac*/ 	.word	0x00000500
        /*03b0*/ 	.word	0x000000ff
        /*03b4*/ 	.word	0x00019c50
        /*03b8*/ 	.short	0x0100
        /*03ba*/ 	.byte	0x08
	.zero		1


	//   ....[7]....
        /*03bc*/ 	.word	0x00000510
        /*03c0*/ 	.word	0x000000ff
        /*03c4*/ 	.word	0x00019c60
        /*03c8*/ 	.short	0x0100
        /*03ca*/ 	.byte	0x08
	.zero		1


	//   ....[8]....
        /*03cc*/ 	.word	0x00000520
        /*03d0*/ 	.word	0x000000ff
        /*03d4*/ 	.word	0x00019c58
        /*03d8*/ 	.short	0x0100
        /*03da*/ 	.byte	0x08
	.zero		1


	//   ....[9]....
        /*03dc*/ 	.word	0x00000530
        /*03e0*/ 	.word	0x000000ff
        /*03e4*/ 	.word	0x00019c68
        /*03e8*/ 	.short	0x0100
        /*03ea*/ 	.byte	0x08
	.zero		1


	//   ....[10]....
        /*03ec*/ 	.word	0x00000620
        /*03f0*/ 	.word	0x000000ff
        /*03f4*/ 	.word	0x00019c70
        /*03f8*/ 	.short	0x0100
        /*03fa*/ 	.byte	0x06
	.zero		1


	//   ....[11]....
        /*03fc*/ 	.word	0x00000630
        /*0400*/ 	.word	0x000000ff
        /*0404*/ 	.word	0x00019c80
        /*0408*/ 	.short	0x0100
        /*040a*/ 	.byte	0x06
	.zero		1


	//   ....[12]....
        /*040c*/ 	.word	0x00000640
        /*0410*/ 	.word	0x000000ff
        /*0414*/ 	.word	0x00019c78
        /*0418*/ 	.short	0x0100
        /*041a*/ 	.byte	0x06
	.zero		1


	//   ....[13]....
        /*041c*/ 	.word	0x00000650
        /*0420*/ 	.word	0x000000ff
        /*0424*/ 	.word	0x00019c88
        /*0428*/ 	.short	0x0100
        /*042a*/ 	.byte	0x06
	.zero		1


	//   ....[14]....
        /*042c*/ 	.word	0x00000780
        /*0430*/ 	.word	0x000000ff
        /*0434*/ 	.word	0x00019c90
        /*0438*/ 	.short	0x0100
        /*043a*/ 	.byte	0x08
	.zero		1


	//   ....[15]....
        /*043c*/ 	.word	0x00000790
        /*0440*/ 	.word	0x000000ff
        /*0444*/ 	.word	0x00019ca0
        /*0448*/ 	.short	0x0100
        /*044a*/ 	.byte	0x08
	.zero		1


	//   ....[16]....
        /*044c*/ 	.word	0x000007a0
        /*0450*/ 	.word	0x000000ff
        /*0454*/ 	.word	0x00019c98
        /*0458*/ 	.short	0x0100
        /*045a*/ 	.byte	0x08
	.zero		1


	//   ....[17]....
        /*045c*/ 	.word	0x000007b0
        /*0460*/ 	.word	0x000000ff
        /*0464*/ 	.word	0x00019ca8
        /*0468*/ 	.short	0x0100
        /*046a*/ 	.byte	0x08
	.zero		1


	//   ....[18]....
        /*046c*/ 	.word	0x000008e0
        /*0470*/ 	.word	0x000000ff
        /*0474*/ 	.word	0x00019cb0
        /*0478*/ 	.short	0x0100
        /*047a*/ 	.byte	0x08
	.zero		1


	//   ....[19]....
        /*047c*/ 	.word	0x000008f0
        /*0480*/ 	.word	0x000000ff
        /*0484*/ 	.word	0x00019cc0
        /*0488*/ 	.short	0x0100
        /*048a*/ 	.byte	0x08
	.zero		1


	//   ....[20]....
        /*048c*/ 	.word	0x00000900
        /*0490*/ 	.word	0x000000ff
        /*0494*/ 	.word	0x00019cb8
        /*0498*/ 	.short	0x0100
        /*049a*/ 	.byte	0x08
	.zero		1


	//   ....[21]....
        /*049c*/ 	.word	0x00000910
        /*04a0*/ 	.word	0x000000ff
        /*04a4*/ 	.word	0x00019cc8
        /*04a8*/ 	.short	0x0100
        /*04aa*/ 	.byte	0x08
	.zero		1


	//   ....[22]....
        /*04ac*/ 	.word	0x00001aa0
        /*04b0*/ 	.word	0x000000ff
        /*04b4*/ 	.word	0x00019c00
        /*04b8*/ 	.short	0x010a
        /*04ba*/ 	.byte	0x2c
	.zero		1


	//   ....[23]....
        /*04bc*/ 	.word	0x00001b20
        /*04c0*/ 	.word	0x00000003
        /*04c4*/ 	.word	0x00019c30
        /*04c8*/ 	.short	0x010a
        /*04ca*/ 	.byte	0x3f
	.zero		1


	//   ....[24]....
        /*04cc*/ 	.word	0x00001b90
        /*04d0*/ 	.word	0x00000003
        /*04d4*/ 	.word	0x00019c30
        /*04d8*/ 	.short	0x010a
        /*04da*/ 	.byte	0x3f
	.zero		1


	//   ....[25]....
        /*04dc*/ 	.word	0x00003410
        /*04e0*/ 	.word	0x00000029
        /*04e4*/ 	.word	0x00000000
        /*04e8*/ 	.short	0x0101
        /*04ea*/ 	.byte	0x3f
	.zero		1


	//   ....[26]....
        /*04ec*/ 	.word	0x00003f20
        /*04f0*/ 	.word	0x000000ff
        /*04f4*/ 	.word	0x00019c30
        /*04f8*/ 	.short	0x010a
        /*04fa*/ 	.byte	0x15
	.zero		1


	//   ....[27]....
        /*04fc*/ 	.word	0x00003f60
        /*0500*/ 	.word	0x000000ff
        /*0504*/ 	.word	0x00019c30
        /*0508*/ 	.short	0x010a
        /*050a*/ 	.byte	0x15
	.zero		1


	//   ....[28]....
        /*050c*/ 	.word	0x000040c0
        /*0510*/ 	.word	0x000000ff
        /*0514*/ 	.word	0x00019c50
        /*0518*/ 	.short	0x010a
        /*051a*/ 	.byte	0x0b
	.zero		1


	//   ....[29]....
        /*051c*/ 	.word	0x00004100
        /*0520*/ 	.word	0x000000ff
        /*0524*/ 	.word	0x00019c50
        /*0528*/ 	.short	0x010a
        /*052a*/ 	.byte	0x0b
	.zero		1


	//   ....[30]....
        /*052c*/ 	.word	0x00005b50
        /*0530*/ 	.word	0x00000003
        /*0534*/ 	.word	0x00000000
        /*0538*/ 	.short	0x0101
        /*053a*/ 	.byte	0x3f
	.zero		1


	//   ....[31]....
        /*053c*/ 	.word	0x00005e10
        /*0540*/ 	.word	0x000000ff
        /*0544*/ 	.word	0x00000000
        /*0548*/ 	.short	0x0101
        /*054a*/ 	.byte	0x06
	.zero		1


	//   ....[32]....
        /*054c*/ 	.word	0x000063c0
        /*0550*/ 	.word	0x000000ff
        /*0554*/ 	.word	0x00019c30
        /*0558*/ 	.short	0x010a
        /*055a*/ 	.byte	0x06
	.zero		1


	//   ....[33]....
        /*055c*/ 	.word	0x00006400
        /*0560*/ 	.word	0x000000ff
        /*0564*/ 	.word	0x00019c30
        /*0568*/ 	.short	0x010a
        /*056a*/ 	.byte	0x06
	.zero		1


	//   ....[34]....
        /*056c*/ 	.word	0x00006560
        /*0570*/ 	.word	0x000000ff
        /*0574*/ 	.word	0x00019c50
        /*0578*/ 	.short	0x010a
        /*057a*/ 	.byte	0x0b
	.zero		1


	//   ....[35]....
        /*057c*/ 	.word	0x00006990
        /*0580*/ 	.word	0x000000ff
        /*0584*/ 	.word	0x00019c50
        /*0588*/ 	.short	0x010a
        /*058a*/ 	.byte	0x0b
	.zero		1


	//   ....[36]....
        /*058c*/ 	.word	0x00007710
        /*0590*/ 	.word	0x00000003
        /*0594*/ 	.word	0x00000000
        /*0598*/ 	.short	0x0101
        /*059a*/ 	.byte	0x3f
	.zero		1


	//   ....[37]....
        /*059c*/ 	.word	0x000079c0
        /*05a0*/ 	.word	0x000000ff
        /*05a4*/ 	.word	0x00000000
        /*05a8*/ 	.short	0x0101
        /*05aa*/ 	.byte	0x06
	.zero		1


	//   ....[38]....
        /*05ac*/ 	.word	0x00007ef0
        /*05b0*/ 	.word	0x000000ff
        /*05b4*/ 	.word	0x00019c50
        /*05b8*/ 	.short	0x010a
        /*05ba*/ 	.byte	0x0e
	.zero		1


	//   ....[39]....
        /*05bc*/ 	.word	0x00007f30
        /*05c0*/ 	.word	0x000000ff
        /*05c4*/ 	.word	0x00019c50
        /*05c8*/ 	.short	0x010a
        /*05ca*/ 	.byte	0x0e
	.zero		1


	//   ....[40]....
        /*05cc*/ 	.word	0x00008530
        /*05d0*/ 	.word	0x000000ff
        /*05d4*/ 	.word	0x00000000
        /*05d8*/ 	.short	0x0101
        /*05da*/ 	.byte	0x04
	.zero		1


	//   ....[41]....
        /*05dc*/ 	.word	0x00009a20
        /*05e0*/ 	.word	0x00000000
        /*05e4*/ 	.word	0x00000000
        /*05e8*/ 	.short	0x0101
        /*05ea*/ 	.byte	0x3f
	.zero		1


	//   ....[42]....
        /*05ec*/ 	.word	0x0000c560
        /*05f0*/ 	.word	0x00000005
        /*05f4*/ 	.word	0x00019c80
        /*05f8*/ 	.short	0x010a
        /*05fa*/ 	.byte	0x3f
	.zero		1


	//   ....[43]....
        /*05fc*/ 	.word	0x0000c7a0
        /*0600*/ 	.word	0x00000005
        /*0604*/ 	.word	0x00019c40
        /*0608*/ 	.short	0x010a
        /*060a*/ 	.byte	0x3f
	.zero		1


	//   ....[44]....
        /*060c*/ 	.word	0x0000cc20
        /*0610*/ 	.word	0x000000ff
        /*0614*/ 	.word	0x00019c20
        /*0618*/ 	.short	0x010a
        /*061a*/ 	.byte	0x28
	.zero		1


	//   ....[45]....
        /*061c*/ 	.word	0x0000cea0
        /*0620*/ 	.word	0x00000009
        /*0624*/ 	.word	0x00019c80
        /*0628*/ 	.short	0x010a
        /*062a*/ 	.byte	0x3f
	.zero		1


	//   ....[46]....
        /*062c*/ 	.word	0x0000d310
        /*0630*/ 	.word	0x00000009
        /*0634*/ 	.word	0x00019c40
        /*0638*/ 	.short	0x010a
        /*063a*/ 	.byte	0x3f
	.zero		1


	//   ....[47]....
        /*063c*/ 	.word	0x0000d7c0
        /*0640*/ 	.word	0x0000000c
        /*0644*/ 	.word	0x00019c70
        /*0648*/ 	.short	0x010a
        /*064a*/ 	.byte	0x3f
	.zero		1


	//   ....[48]....
        /*064c*/ 	.word	0x0000d830
        /*0650*/ 	.word	0x0000000c
        /*0654*/ 	.word	0x00019c60
        /*0658*/ 	.short	0x010a
        /*065a*/ 	.byte	0x3f
	.zero		1


	//   ....[49]....
        /*065c*/ 	.word	0x0000db60
        /*0660*/ 	.word	0x0000000c
        /*0664*/ 	.word	0x00019c50
        /*0668*/ 	.short	0x0101
        /*066a*/ 	.byte	0x3f
	.zero		1


	//   ....[50]....
        /*066c*/ 	.word	0x0000dbd0
        /*0670*/ 	.word	0x00000003
        /*0674*/ 	.word	0x00000000
        /*0678*/ 	.short	0x0101
        /*067a*/ 	.byte	0x3f
	.zero		1


	//   ....[51]....
        /*067c*/ 	.word	0x0000dd90
        /*0680*/ 	.word	0x00000002
        /*0684*/ 	.word	0x00019c70
        /*0688*/ 	.short	0x010a
        /*068a*/ 	.byte	0x3f
	.zero		1


	//   ....[52]....
        /*068c*/ 	.word	0x0000de00
        /*0690*/ 	.word	0x00000002
        /*0694*/ 	.word	0x00019c60
        /*0698*/ 	.short	0x010a
        /*069a*/ 	.byte	0x3f
	.zero		1


	//   ....[53]....
        /*069c*/ 	.word	0x0000e130
        /*06a0*/ 	.word	0x00000002
        /*06a4*/ 	.word	0x00019c50
        /*06a8*/ 	.short	0x0101
        /*06aa*/ 	.byte	0x3f
	.zero		1


	//   ....[54]....
        /*06ac*/ 	.word	0x0000e1c0
        /*06b0*/ 	.word	0x00000000
        /*06b4*/ 	.word	0x00000000
        /*06b8*/ 	.short	0x0101
        /*06ba*/ 	.byte	0x3f
	.zero		1


	//   ....[55]....
        /*06bc*/ 	.word	0x0000ee80
        /*06c0*/ 	.word	0x00000006
        /*06c4*/ 	.word	0x00019c20
        /*06c8*/ 	.short	0x010a
        /*06ca*/ 	.byte	0x3f
	.zero		1


	//   ....[56]....
        /*06cc*/ 	.word	0x0000f020
        /*06d0*/ 	.word	0x00000005
        /*06d4*/ 	.word	0x00000000
        /*06d8*/ 	.short	0x010a
        /*06da*/ 	.byte	0x3f
	.zero		1


	//   ....[57]....
        /*06dc*/ 	.word	0x0000f090
        /*06e0*/ 	.word	0x00000009
        /*06e4*/ 	.word	0x00000000
        /*06e8*/ 	.short	0x010a
        /*06ea*/ 	.byte	0x3f
	.zero		1


	//   ....[58]....
        /*06ec*/ 	.word	0x0000f0e0
        /*06f0*/ 	.word	0x00000011
        /*06f4*/ 	.word	0x00019c60
        /*06f8*/ 	.short	0x010a
        /*06fa*/ 	.byte	0x3f
	.zero		1


	//   ....[59]....
        /*06fc*/ 	.word	0x0000f130
        /*0700*/ 	.word	0x00000007
        /*0704*/ 	.word	0x00019c60
        /*0708*/ 	.short	0x010a
        /*070a*/ 	.byte	0x3f
	.zero		1


	//   ....[60]....
        /*070c*/ 	.word	0x0000f170
        /*0710*/ 	.word	0x00000011
        /*0714*/ 	.word	0x00019c80
        /*0718*/ 	.short	0x010a
        /*071a*/ 	.byte	0x3f
	.zero		1


	//   ....[61]....
        /*071c*/ 	.word	0x0000f190
        /*0720*/ 	.word	0x00000007
        /*0724*/ 	.word	0x00019c80
        /*0728*/ 	.short	0x010a
        /*072a*/ 	.byte	0x3f
	.zero		1


	//   ....[62]....
        /*072c*/ 	.word	0x0000f200
        /*0730*/ 	.word	0x00000003
        /*0734*/ 	.word	0x00019c00
        /*0738*/ 	.short	0x010a
        /*073a*/ 	.byte	0x3f
	.zero		1


	//   ....[63]....
        /*073c*/ 	.word	0x0000f250
        /*0740*/ 	.word	0x00000003
        /*0744*/ 	.word	0x00019c30
        /*0748*/ 	.short	0x010a
        /*074a*/ 	.byte	0x3f
	.zero		1


	//   ....[64]....
        /*074c*/ 	.word	0x0000f2b0
        /*0750*/ 	.word	0x00000007
        /*0754*/ 	.word	0x00019c30
        /*0758*/ 	.short	0x010a
        /*075a*/ 	.byte	0x3f
	.zero		1


	//   ....[65]....
        /*075c*/ 	.word	0x0000f310
        /*0760*/ 	.word	0x00000007
        /*0764*/ 	.word	0x00019c50
        /*0768*/ 	.short	0x010a
        /*076a*/ 	.byte	0x3f
	.zero		1


	//   ....[66]....
        /*076c*/ 	.word	0x0000f370
        /*0770*/ 	.word	0x00000009
        /*0774*/ 	.word	0x00019c30
        /*0778*/ 	.short	0x010a
        /*077a*/ 	.byte	0x3f
	.zero		1


	//   ....[67]....
        /*077c*/ 	.word	0x0000f3d0
        /*0780*/ 	.word	0x00000009
        /*0784*/ 	.word	0x00019c50
        /*0788*/ 	.short	0x010a
        /*078a*/ 	.byte	0x3f
	.zero		1


	//   ....[68]....
        /*078c*/ 	.word	0x0000f430
        /*0790*/ 	.word	0x00000006
        /*0794*/ 	.word	0x00019c50
        /*0798*/ 	.short	0x010a
        /*079a*/ 	.byte	0x3f
	.zero		1


	//   ....[69]....
        /*079c*/ 	.word	0x0000f580
        /*07a0*/ 	.word	0x00000005
        /*07a4*/ 	.word	0x00019c80
        /*07a8*/ 	.short	0x010a
        /*07aa*/ 	.byte	0x3f
	.zero		1


	//   ....[70]....
        /*07ac*/ 	.word	0x0000f5d0
        /*07b0*/ 	.word	0x00000005
        /*07b4*/ 	.word	0x00019c40
        /*07b8*/ 	.short	0x010a
        /*07ba*/ 	.byte	0x3f
	.zero		1


	//   ....[71]....
        /*07bc*/ 	.word	0x0000f630
        /*07c0*/ 	.word	0x00000003
        /*07c4*/ 	.word	0x00019c20
        /*07c8*/ 	.short	0x010a
        /*07ca*/ 	.byte	0x3f
	.zero		1


	//   ....[72]....
        /*07cc*/ 	.word	0x0000f680
        /*07d0*/ 	.word	0x00000009
        /*07d4*/ 	.word	0x00019c80
        /*07d8*/ 	.short	0x010a
        /*07da*/ 	.byte	0x3f
	.zero		1


	//   ....[73]....
        /*07dc*/ 	.word	0x0000f6d0
        /*07e0*/ 	.word	0x00000009
        /*07e4*/ 	.word	0x00019c40
        /*07e8*/ 	.short	0x010a
        /*07ea*/ 	.byte	0x3f
	.zero		1


	//   ....[74]....
        /*07ec*/ 	.word	0x0000f720
        /*07f0*/ 	.word	0x0000000c
        /*07f4*/ 	.word	0x00019c70
        /*07f8*/ 	.short	0x010a
        /*07fa*/ 	.byte	0x3f
	.zero		1


	//   ....[75]....
        /*07fc*/ 	.word	0x0000f770
        /*0800*/ 	.word	0x0000000c
        /*0804*/ 	.word	0x00019c60
        /*0808*/ 	.short	0x010a
        /*080a*/ 	.byte	0x3f
	.zero		1


	//   ....[76]....
        /*080c*/ 	.word	0x0000f7c0
        /*0810*/ 	.word	0x00000002
        /*0814*/ 	.word	0x00019c70
        /*0818*/ 	.short	0x010a
        /*081a*/ 	.byte	0x3f
	.zero		1


	//   ....[77]....
        /*081c*/ 	.word	0x0000f810
        /*0820*/ 	.word	0x00000002
        /*0824*/ 	.word	0x00019c60
        /*0828*/ 	.short	0x010a
        /*082a*/ 	.byte	0x3f
	.zero		1


	//   ....[78]....
        /*082c*/ 	.word	0x0000f860
        /*0830*/ 	.word	0x00000006
        /*0834*/ 	.word	0x00019c20
        /*0838*/ 	.short	0x010a
        /*083a*/ 	.byte	0x3f
	.zero		1


	//   ....[79]....
        /*083c*/ 	.word	0x0000fa00
        /*0840*/ 	.word	0x00000005
        /*0844*/ 	.word	0x00000000
        /*0848*/ 	.short	0x010a
        /*084a*/ 	.byte	0x3f
	.zero		1


	//   ....[80]....
        /*084c*/ 	.word	0x0000fa50
        /*0850*/ 	.word	0x00000009
        /*0854*/ 	.word	0x00000000
        /*0858*/ 	.short	0x010a
        /*085a*/ 	.byte	0x3f
	.zero		1


	//   ....[81]....
        /*085c*/ 	.word	0x0000faa0
        /*0860*/ 	.word	0x00000011
        /*0864*/ 	.word	0x00019c60
        /*0868*/ 	.short	0x010a
        /*086a*/ 	.byte	0x3f
	.zero		1


	//   ....[82]....
        /*086c*/ 	.word	0x0000faf0
        /*0870*/ 	.word	0x00000007
        /*0874*/ 	.word	0x00019c60
        /*0878*/ 	.short	0x010a
        /*087a*/ 	.byte	0x3f
	.zero		1


	//   ....[83]....
        /*087c*/ 	.word	0x0000fb40
        /*0880*/ 	.word	0x00000011
        /*0884*/ 	.word	0x00019c80
        /*0888*/ 	.short	0x010a
        /*088a*/ 	.byte	0x3f
	.zero		1


	//----- nvinfo : EIATTR_NUM_MBARRIERS
	.align		4
.L_295:
        /*088c*/ 	.byte	0x03, 0x38
        /*088e*/ 	.short	0x0016


	//----- nvinfo : EIATTR_EXIT_INSTR_OFFSETS
	.align		4
        /*0890*/ 	.byte	0x04, 0x1c
        /*0892*/ 	.short	(.L_297 - .L_296)


	//   ....[0]....
.L_296:
        /*0894*/ 	.word	0x00000a70


	//   ....[1]....
        /*0898*/ 	.word	0x0000a5c0


	//   ....[2]....
        /*089c*/ 	.word	0x0000f1e0


	//----- nvinfo : EIATTR_MAX_THREADS
	.align		4
.L_297:
        /*08a0*/ 	.byte	0x04, 0x05
        /*08a2*/ 	.short	(.L_299 - .L_298)
.L_298:
        /*08a4*/ 	.word	0x00000200
        /*08a8*/ 	.word	0x00000001
        /*08ac*/ 	.word	0x00000001


	//----- nvinfo : EIATTR_CRS_STACK_SIZE
	.align		4
.L_299:
        /*08b0*/ 	.byte	0x04, 0x1e
        /*08b2*/ 	.short	(.L_301 - .L_300)
.L_300:
        /*08b4*/ 	.word	0x00000000


	//----- nvinfo : EIATTR_CBANK_PARAM_SIZE
	.align		4
.L_301:
        /*08b8*/ 	.byte	0x03, 0x19
        /*08ba*/ 	.short	0x0a70


	//----- nvinfo : EIATTR_PARAM_CBANK
	.align		4
        /*08bc*/ 	.byte	0x04, 0x0a
        /*08be*/ 	.short	(.L_303 - .L_302)
	.align		4
.L_302:
        /*08c0*/ 	.word	index@(.nv.constant0._ZN7cutlass13device_kernelIN5flash11enable_sm90INS1_16FlashAttnFwdSm90INS1_25CollectiveMainloopFwdSm90ILi2EN4cute5tupleIJNS5_1CILi1EEES8_S8_EEENS6_IJNS7_ILi192EEENS7_ILi128EEENS7_ILi96EEEEEELi96ENS_12float_e4m3_tEfNS_4arch4Sm90ELb1ELb0ELb0ELb1ELb0ELb0ELb0ELb1ELb1ELb0ELb0ELb0EEENS1_21CollectiveEpilogueFwdINS6_IJSA_SC_SB_EEES9_NS_10bfloat16_tESG_Li384ELb1ELb0ELb0ELb1EEENS1_36VarlenDynamicPersistentTileSchedulerILi192ELi128ELi384ELi128ELb0ELb0ELb1ELb1ELb1ELb1EEEEEEEEEvNT_6ParamsE)
        /*08c4*/ 	.short	0x0210
        /*08c6*/ 	.short	0x0a70


	//----- nvinfo : EIATTR_SW_WAR
	.align		4
.L_303:
        /*08c8*/ 	.byte	0x04, 0x36
        /*08ca*/ 	.short	(.L_305 - .L_304)
.L_304:
        /*08cc*/ 	.word	0x00000008
.L_305:


//--------------------- .nv.info._ZN7cutlass13device_kernelIN5flash11enable_sm90INS1_16FlashAttnFwdSm90INS1_25CollectiveMainloopFwdSm90ILi2EN4cute5tupleIJNS5_1CILi1EEES8_S8_EEENS6_IJNS7_ILi192EEENS7_ILi128EEENS7_ILi96EEEEEELi96ENS_12float_e4m3_tEfNS_4arch4Sm90ELb1ELb0ELb0ELb1ELb0ELb1ELb0ELb1ELb1ELb0ELb0ELb0EEENS1_21CollectiveEpilogueFwdINS6_IJSA_SC_SB_EEES9_NS_10bfloat16_tESG_Li384ELb1ELb0ELb0ELb1EEENS1_36VarlenDynamicPersistentTileSchedulerILi192ELi128ELi384ELi128ELb0ELb0ELb1ELb1ELb1ELb1EEEEEEEEEvNT_6ParamsE --------------------------
	.section	.nv.info._ZN7cutlass13device_kernelIN5flash11enable_sm90INS1_16FlashAttnFwdSm90INS1_25CollectiveMainloopFwdSm90ILi2EN4cute5tupleIJNS5_1CILi1EEES8_S8_EEENS6_IJNS7_ILi192EEENS7_ILi128EEENS7_ILi96EEEEEELi96ENS_12float_e4m3_tEfNS_4arch4Sm90ELb1ELb0ELb0ELb1ELb0ELb1ELb0ELb1ELb1ELb0ELb0ELb0EEENS1_21CollectiveEpilogueFwdINS6_IJSA_SC_SB_EEES9_NS_10bfloat16_tESG_Li384ELb1ELb0ELb0ELb1EEENS1_36VarlenDynamicPersistentTileSchedulerILi192ELi128ELi384ELi128ELb0ELb0ELb1ELb1ELb1ELb1EEEEEEEEEvNT_6ParamsE,"",@"SHT_CUDA_INFO"
	.sectionflags	@""
	.align	4


	//----- nvinfo : EIATTR_CUDA_API_VERSION
	.align		4
        /*0000*/ 	.byte	0x04, 0x37
        /*0002*/ 	.short	(.L_307 - .L_306)
.L_306:
        /*0004*/ 	.word	0x00000082


	//----- nvinfo : EIATTR_KPARAM_INFO
	.align		4
.L_307:
        /*0008*/ 	.byte	0x04, 0x17
        /*000a*/ 	.short	(.L_309 - .L_308)
.L_308:
        /*000c*/ 	.word	0x00000000
        /*0010*/ 	.short	0x0000
        /*0012*/ 	.short	0x0070
        /*0014*/ 	.byte	0x00, 0xf0, 0x01, 0x28


	//----- nvinfo : EIATTR_SPARSE_MMA_MASK
	.align		4
.L_309:
        /*0018*/ 	.byte	0x03, 0x50
        /*001a*/ 	.short	0x0000


	//----- nvinfo : EIATTR_MAXREG_COUNT
	.align		4
        /*001c*/ 	.byte	0x03, 0x1b
        /*001e*/ 	.short	0x0080


	//----- nvinfo : EIATTR_NUM_BARRIERS
	.align		4
        /*0020*/ 	.byte	0x02, 0x4c
        /*0022*/ 	.byte	0x10
	.zero		1


	//----- nvinfo : EIATTR_EXTERNS
	.align		4
        /*0024*/ 	.byte	0x04, 0x0f
        /*0026*/ 	.short	(.L_311 - .L_310)


	//   ....[0]....
	.align		4
.L_310:
        /*0028*/ 	.word	index@(__assertfail)


	//----- nvinfo : EIATTR_ANNOTATIONS
	.align		4
.L_311:
        /*002c*/ 	.byte	0x04, 0x55
        /*002e*/ 	.short	(.L_313 - .L_312)


	//   ....[0]....
.L_312:
        /* <DEDUP_REMOVED lines=60> */
        /*03e4*/ 	.byte	0x30, 0xab, 0x01, 0x00


	//----- nvinfo : EIATTR_MERCURY_ISA_VERSION
	.align		4
.L_313:
        /*03e8*/ 	.byte	0x03, 0x5f
        /*03ea*/ 	.short	0x0101


	//----- nvinfo : EIATTR_UNUSED_LOAD_BYTE_OFFSET
	.align		4
        /*03ec*/ 	.byte	0x04, 0x44
        /*03ee*/ 	.short	(.L_315 - .L_314)


	//   ....[0]....
.L_314:
        /*03f0*/ 	.word	0x00000ac0
        /*03f4*/ 	.word	0x0000fff0


	//   ....[1]....
        /*03f8*/ 	.word	0x00012a40
        /*03fc*/ 	.word	0x0000fff0


	//----- nvinfo : EIATTR_INT_WARP_WIDE_INSTR_OFFSETS
	.align		4
.L_315:
        /*0400*/ 	.byte	0x04, 0x31
        /*0402*/ 	.short	(.L_317 - .L_316)


	//   ....[0]....
.L_316:
        /*0404*/ 	.word	0x000001b0


	//   ....[1]....
        /*0408*/ 	.word	0x00000250


	//   ....[2]....
        /*040c*/ 	.word	0x000002c0


	//   ....[3]....
        /*0410*/ 	.word	0x00017180


	//   ....[4]....
        /*0414*/ 	.word	0x00017210


	//   ....[5]....
        /*0418*/ 	.word	0x00017910


	//   ....[6]....
        /*041c*/ 	.word	0x00017950


	//   ....[7]....
        /*0420*/ 	.word	0x00017a60


	//   ....[8]....
        /*0424*/ 	.word	0x00017b20


	//   ....[9]....
        /*0428*/ 	.word	0x00019780


	//   ....[10]....
        /*042c*/ 	.word	0x00019810


	//----- nvinfo : EIATTR_COOP_GROUP_MASK_REGIDS
	.align		4
.L_317:
        /*0430*/ 	.byte	0x04, 0x29
        /*0432*/ 	.short	(.L_319 - .L_318)


	//   ....[0]....
.L_318:
        /*0434*/ 	.word	0xffffffff


	//   ....[1]....
        /*0438*/ 	.word	0xffffffff


	//   ....[2]....
        /*043c*/ 	.word	0xffffffff


	//   ....[3]....
        /*0440*/ 	.word	0xffffffff


	//   ....[4]....
        /*0444*/ 	.word	0xffffffff


	//   ....[5]....
        /*0448*/ 	.word	0xffffffff


	//   ....[6]....
        /*044c*/ 	.word	0xffffffff


	//   ....[7]....
        /*0450*/ 	.word	0xffffffff


	//   ....[8]....
        /*0454*/ 	.word	0xffffffff


	//   ....[9]....
        /*0458*/ 	.word	0xffffffff


	//   ....[10]....
        /*045c*/ 	.word	0xffffffff


	//   ....[11]....
        /*0460*/ 	.word	0xffffffff


	//   ....[12]....
        /*0464*/ 	.word	0xffffffff


	//   ....[13]....
        /*0468*/ 	.word	0xffffffff


	//   ....[14]....
        /*046c*/ 	.word	0xffffffff


	//   ....[15]....
        /*0470*/ 	.word	0xffffffff


	//   ....[16]....
        /*0474*/ 	.word	0xffffffff


	//   ....[17]....
        /*0478*/ 	.word	0xffffffff


	//   ....[18]....
        /*047c*/ 	.word	0xffffffff


	//   ....[19]....
        /*0480*/ 	.word	0xffffffff


	//   ....[20]....
        /*0484*/ 	.word	0xffffffff


	//   ....[21]....
        /*0488*/ 	.word	0xffffffff


	//   ....[22]....
        /*048c*/ 	.word	0xffffffff


	//   ....[23]....
        /*0490*/ 	.word	0xffffffff


	//   ....[24]....
        /*0494*/ 	.word	0xffffffff


	//   ....[25]....
        /*0498*/ 	.word	0xffffffff


	//   ....[26]....
        /*049c*/ 	.word	0xffffffff


	//   ....[27]....
        /*04a0*/ 	.word	0xffffffff


	//   ....[28]....
        /*04a4*/ 	.word	0xffffffff


	//   ....[29]....
        /*04a8*/ 	.word	0xffffffff


	//   ....[30]....
        /*04ac*/ 	.word	0xffffffff


	//   ....[31]....
        /*04b0*/ 	.word	0xffffffff


	//   ....[32]....
        /*04b4*/ 	.word	0xffffffff


	//   ....[33]....
        /*04b8*/ 	.word	0xffffffff


	//   ....[34]....
        /*04bc*/ 	.word	0xffffffff


	//   ....[35]....
        /*04c0*/ 	.word	0xffffffff


	//   ....[36]....
        /*04c4*/ 	.word	0xffffffff


	//   ....[37]....
        /*04c8*/ 	.word	0xffffffff


	//   ....[38]....
        /*04cc*/ 	.word	0xffffffff


	//   ....[39]....
        /*04d0*/ 	.word	0xffffffff


	//   ....[40]....
        /*04d4*/ 	.word	0xffffffff


	//   ....[41]....
        /*04d8*/ 	.word	0xffffffff


	//   ....[42]....
        /*04dc*/ 	.word	0xffffffff


	//   ....[43]....
        /*04e0*/ 	.word	0xffffffff


	//   ....[44]....
        /*04e4*/ 	.word	0xffffffff


	//   ....[45]....
        /*04e8*/ 	.word	0xffffffff


	//   ....[46]....
        /*04ec*/ 	.word	0xffffffff


	//   ....[47]....
        /*04f0*/ 	.word	0xffffffff


	//   ....[48]....
        /*04f4*/ 	.word	0xffffffff


	//   ....[49]....
        /*04f8*/ 	.word	0xffffffff


	//   ....[50]....
        /*04fc*/ 	.word	0xffffffff


	//   ....[51]....
        /*0500*/ 	.word	0xffffffff


	//   ....[52]....
        /*0504*/ 	.word	0xffffffff


	//   ....[53]....
        /*0508*/ 	.word	0xffffffff


	//   ....[54]....
        /*050c*/ 	.word	0xffffffff


	//   ....[55]....
        /*0510*/ 	.word	0xffffffff


	//   ....[56]....
        /*0514*/ 	.word	0xffffffff


	//   ....[57]....
        /*0518*/ 	.word	0xffffffff


	//   ....[58]....
        /*051c*/ 	.word	0xffffffff


	//   ....[59]....
        /*0520*/ 	.word	0xffffffff


	//   ....[60]....
        /*0524*/ 	.word	0xffffffff


	//   ....[61]....
        /*0528*/ 	.word	0xffffffff


	//   ....[62]....
        /*052c*/ 	.word	0xffffffff


	//   ....[63]....
        /*0530*/ 	.word	0xffffffff


	//   ....[64]....
        /*0534*/ 	.word	0xffffffff


	//   ....[65]....
        /*0538*/ 	.word	0xffffffff


	//   ....[66]....
        /*053c*/ 	.word	0xffffffff


	//   ....[67]....
        /*0540*/ 	.word	0xffffffff


	//   ....[68]....
        /*0544*/ 	.word	0xffffffff


	//   ....[69]....
        /*0548*/ 	.word	0xffffffff


	//   ....[70]....
        /*054c*/ 	.word	0xffffffff


	//   ....[71]....
        /*0550*/ 	.word	0xffffffff


	//   ....[72]....
        /*0554*/ 	.word	0xffffffff


	//   ....[73]....
        /*0558*/ 	.word	0xffffffff


	//   ....[74]....
        /*055c*/ 	.word	0xffffffff


	//   ....[75]....
        /*0560*/ 	.word	0xffffffff


	//   ....[76]....
        /*0564*/ 	.word	0xffffffff


	//   ....[77]....
        /*0568*/ 	.word	0xffffffff


	//   ....[78]....
        /*056c*/ 	.word	0xffffffff


	//   ....[79]....
        /*0570*/ 	.word	0xffffffff


	//   ....[80]....
        /*0574*/ 	.word	0xffffffff


	//   ....[81]....
        /*0578*/ 	.word	0xffffffff


	//   ....[82]....
        /*057c*/ 	.word	0xffffffff


	//   ....[83]....
        /*0580*/ 	.word	0xffffffff


	//   ....[84]....
        /*0584*/ 	.word	0x0500000f


	//   ....[85]....
        /*0588*/ 	.word	0x0500000f


	//   ....[86]....
        /*058c*/ 	.word	0x0500000f


	//   ....[87]....
        /*0590*/ 	.word	0x0500000f


	//   ....[88]....
        /*0594*/ 	.word	0x0500000f


	//   ....[89]....
        /*0598*/ 	.word	0x0500000f


	//   ....[90]....
        /*059c*/ 	.word	0x0500000f


	//   ....[91]....
        /*05a0*/ 	.word	0x0500000f


	//   ....[92]....
        /*05a4*/ 	.word	0x0500000f


	//   ....[93]....
        /*05a8*/ 	.word	0x0500000f


	//   ....[94]....
        /*05ac*/ 	.word	0x0500000f


	//   ....[95]....
        /*05b0*/ 	.word	0x0500000f


	//   ....[96]....
        /*05b4*/ 	.word	0x0500000f


	//   ....[97]....
        /*05b8*/ 	.word	0x0500000f


	//   ....[98]....
        /*05bc*/ 	.word	0x0500000f


	//   ....[99]....
        /*05c0*/ 	.word	0x0500000f


	//   ....[100]....
        /*05c4*/ 	.word	0x0500000f


	//   ....[101]....
        /*05c8*/ 	.word	0x0500000f


	//   ....[102]....
        /*05cc*/ 	.word	0x0500000f


	//   ....[103]....
        /*05d0*/ 	.word	0x0500000f


	//   ....[104]....
        /*05d4*/ 	.word	0x0500000f


	//   ....[105]....
        /*05d8*/ 	.word	0x0500000f


	//   ....[106]....
        /*05dc*/ 	.word	0x0500000f


	//   ....[107]....
        /*05e0*/ 	.word	0x0500000f


	//   ....[108]....
        /*05e4*/ 	.word	0x0500000f


	//   ....[109]....
        /*05e8*/ 	.word	0x0500000f


	//   ....[110]....
        /*05ec*/ 	.word	0x0500000f


	//   ....[111]....
        /*05f0*/ 	.word	0x0500000f


	//----- nvinfo : EIATTR_COOP_GROUP_INSTR_OFFSETS
	.align		4
.L_319:
        /*05f4*/ 	.byte	0x04, 0x28
        /*05f6*/ 	.short	(.L_321 - .L_320)


	//   ....[0]....
.L_320:
        /*05f8*/ 	.word	0x00000060


	//   ....[1]....
        /*05fc*/ 	.word	0x000001c0


	//   ....[2]....
        /*0600*/ 	.word	0x00000270


	//   ....[3]....
        /*0604*/ 	.word	0x00000430


	//   ....[4]....
        /*0608*/ 	.word	0x00000590


	//   ....[5]....
        /*060c*/ 	.word	0x000006b0


	//   ....[6]....
        /*0610*/ 	.word	0x00000810


	//   ....[7]....
        /*0614*/ 	.word	0x00006d50


	//   ....[8]....
        /*0618*/ 	.word	0x0000c1e0


	//   ....[9]....
        /*061c*/ 	.word	0x0000c200


	//   ....[10]....
        /*0620*/ 	.word	0x0000c920


	//   ....[11]....
        /*0624*/ 	.word	0x0000c960


	//   ....[12]....
        /*0628*/ 	.word	0x0000e8d0


	//   ....[13]....
        /*062c*/ 	.word	0x0000e9e0


	//   ....[14]....
        /*0630*/ 	.word	0x0000f1b0


	//   ....[15]....
        /*0634*/ 	.word	0x0000f260


	//   ....[16]....
        /*0638*/ 	.word	0x00010be0


	//   ....[17]....
        /*063c*/ 	.word	0x00010c20


	//   ....[18]....
        /*0640*/ 	.word	0x00010c70


	//   ....[19]....
        /*0644*/ 	.word	0x00010ce0


	//   ....[20]....
        /*0648*/ 	.word	0x00012390


	//   ....[21]....
        /*064c*/ 	.word	0x000123a0


	//   ....[22]....
        /*0650*/ 	.word	0x00012430


	//   ....[23]....
        /*0654*/ 	.word	0x00012440


	//   ....[24]....
        /*0658*/ 	.word	0x00012f90


	//   ....[25]....
        /*065c*/ 	.word	0x00012fa0


	//   ....[26]....
        /*0660*/ 	.word	0x00012fb0


	//   ....[27]....
        /*0664*/ 	.word	0x00012fc0


	//   ....[28]....
        /*0668*/ 	.word	0x00012fd0


	//   ....[29]....
        /*066c*/ 	.word	0x00012fe0


	//   ....[30]....
        /*0670*/ 	.word	0x00012ff0


	//   ....[31]....
        /*0674*/ 	.word	0x00013000


	//   ....[32]....
        /*0678*/ 	.word	0x00013010


	//   ....[33]....
        /*067c*/ 	.word	0x00013020


	//   ....[34]....
        /*0680*/ 	.word	0x00013030


	//   ....[35]....
        /*0684*/ 	.word	0x00013040


	//   ....[36]....
        /*0688*/ 	.word	0x00013060


	//   ....[37]....
        /*068c*/ 	.word	0x00013080


	//   ....[38]....
        /*0690*/ 	.word	0x000130a0


	//   ....[39]....
        /*0694*/ 	.word	0x000130c0


	//   ....[40]....
        /*0698*/ 	.word	0x000130d0


	//   ....[41]....
        /*069c*/ 	.word	0x000130e0


	//   ....[42]....
        /*06a0*/ 	.word	0x000130f0


	//   ....[43]....
        /*06a4*/ 	.word	0x00013100


	//   ....[44]....
        /*06a8*/ 	.word	0x00013110


	//   ....[45]....
        /*06ac*/ 	.word	0x00013120


	//   ....[46]....
        /*06b0*/ 	.word	0x00013140


	//   ....[47]....
        /*06b4*/ 	.word	0x00013150


	//   ....[48]....
        /*06b8*/ 	.word	0x000147f0


	//   ....[49]....
        /*06bc*/ 	.word	0x000149c0


	//   ....[50]....
        /*06c0*/ 	.word	0x000149f0


	//   ....[51]....
        /*06c4*/ 	.word	0x00014a20


	//   ....[52]....
        /*06c8*/ 	.word	0x00014a50


	//   ....[53]....
        /*06cc*/ 	.word	0x00014a80


	//   ....[54]....
        /*06d0*/ 	.word	0x00014ab0


	//   ....[55]....
        /*06d4*/ 	.word	0x00014c20


	//   ....[56]....
        /*06d8*/ 	.word	0x00014c50


	//   ....[57]....
        /*06dc*/ 	.word	0x00014c80


	//   ....[58]....
        /*06e0*/ 	.word	0x00014cb0


	//   ....[59]....
        /*06e4*/ 	.word	0x00014ce0


	//   ....[60]....
        /*06e8*/ 	.word	0x00014d10


	//   ....[61]....
        /*06ec*/ 	.word	0x00014db0


	//   ....[62]....
        /*06f0*/ 	.word	0x00014e10


	//   ....[63]....
        /*06f4*/ 	.word	0x00014eb0


	//   ....[64]....
        /*06f8*/ 	.word	0x00015cf0


	//   ....[65]....
        /*06fc*/ 	.word	0x00017c80


	//   ....[66]....
        /*0700*/ 	.word	0x00019f10


	//   ....[67]....
        /*0704*/ 	.word	0x00019f60


	//   ....[68]....
        /*0708*/ 	.word	0x00019f90


	//   ....[69]....
        /*070c*/ 	.word	0x00019fc0


	//   ....[70]....
        /*0710*/ 	.word	0x00019fd0


	//   ....[71]....
        /*0714*/ 	.word	0x0001a000


	//   ....[72]....
        /*0718*/ 	.word	0x0001a030


	//   ....[73]....
        /*071c*/ 	.word	0x0001a060


	//   ....[74]....
        /*0720*/ 	.word	0x0001a1e0


	//   ....[75]....
        /*0724*/ 	.word	0x0001a210


	//   ....[76]....
        /*0728*/ 	.word	0x0001a240


	//   ....[77]....
        /*072c*/ 	.word	0x0001a270


	//   ....[78]....
        /*0730*/ 	.word	0x0001a2a0


	//   ....[79]....
        /*0734*/ 	.word	0x0001a2d0


	//   ....[80]....
        /*0738*/ 	.word	0x0001a390


	//   ....[81]....
        /*073c*/ 	.word	0x0001a3b0


	//   ....[82]....
        /*0740*/ 	.word	0x0001a420


	//   ....[83]....
        /*0744*/ 	.word	0x0001aac0


	//   ....[84]....
        /*0748*/ 	.word	0x0001af30


	//   ....[85]....
        /*074c*/ 	.word	0x0001afd0


	//   ....[86]....
        /*0750*/ 	.word	0x0001b070


	//   ....[87]....
        /*0754*/ 	.word	0x0001b110


	//   ....[88]....
        /*0758*/ 	.word	0x0001b1f0


	//   ....[89]....
        /*075c*/ 	.word	0x0001b290


	//   ....[90]....
        /*0760*/ 	.word	0x0001b330


	//   ....[91]....
        /*0764*/ 	.word	0x0001b3d0


	//   ....[92]....
        /*0768*/ 	.word	0x0001b6d0


	//   ....[93]....
        /*076c*/ 	.word	0x0001b9b0


	//   ....[94]....
        /*0770*/ 	.word	0x0001bdd0


	//   ....[95]....
        /*0774*/ 	.word	0x0001be70


	//   ....[96]....
        /*0778*/ 	.word	0x0001bf90


	//   ....[97]....
        /*077c*/ 	.word	0x0001c000


	//   ....[98]....
        /*0780*/ 	.word	0x0001c070


	//   ....[99]....
        /*0784*/ 	.word	0x0001c0e0


	//   ....[100]....
        /*0788*/ 	.word	0x0001c150


	//   ....[101]....
        /*078c*/ 	.word	0x0001c1d0


	//   ....[102]....
        /*0790*/ 	.word	0x0001c260


	//   ....[103]....
        /*0794*/ 	.word	0x0001c2f0


	//   ....[104]....
        /*0798*/ 	.word	0x0001c360


	//   ....[105]....
        /*079c*/ 	.word	0x0001c3d0


	//   ....[106]....
        /*07a0*/ 	.word	0x0001c440


	//   ....[107]....
        /*07a4*/ 	.word	0x0001c4c0


	//   ....[108]....
        /*07a8*/ 	.word	0x0001c530


	//   ....[109]....
        /*07ac*/ 	.word	0x0001c5d0


	//   ....[110]....
        /*07b0*/ 	.word	0x0001c660


	//   ....[111]....
        /*07b4*/ 	.word	0x0001c780


	//----- nvinfo : EIATTR_REG_RECONFIG
	.align		4
.L_321:
        /*07b8*/ 	.byte	0x01, 0x54
	.zero		2


	//----- nvinfo : EIATTR_SYSCALL_OFFSETS
	.align		4
        /*07bc*/ 	.byte	0x04, 0x46
        /*07be*/ 	.short	(.L_323 - .L_322)


	//   ....[0]....
.L_322:
        /*07c0*/ 	.word	0x000018c0


	//   ....[1]....
        /*07c4*/ 	.word	0x00001a10


	//   ....[2]....
        /*07c8*/ 	.word	0x00006ec0


	//   ....[3]....
        /*07cc*/ 	.word	0x00007260


	//   ....[4]....
        /*07d0*/ 	.word	0x00017390


	//   ....[5]....
        /*07d4*/ 	.word	0x000174f0


	//   ....[6]....
        /*07d8*/ 	.word	0x00017650


	//   ....[7]....
        /*07dc*/ 	.word	0x000177b0


	//----- nvinfo : EIATTR_MBARRIER_INSTR_OFFSETS
	.align		4
.L_323:
        /*07e0*/ 	.byte	0x04, 0x39
        /*07e2*/ 	.short	(.L_325 - .L_324)


	//   ....[0]....
.L_324:
        /*07e4*/ 	.word	0x000002e0
        /*07e8*/ 	.word	0x000000ff
        /*07ec*/ 	.word	0x00019c00
        /*07f0*/ 	.short	0x0100
        /*07f2*/ 	.byte	0x08
	.zero		1


	//   ....[1]....
        /*07f4*/ 	.word	0x000002f0
        /*07f8*/ 	.word	0x000000ff
        /*07fc*/ 	.word	0x00019c20
        /*0800*/ 	.short	0x0100
        /*0802*/ 	.byte	0x08
	.zero		1


	//   ....[2]....
        /*0804*/ 	.word	0x000003e0
        /*0808*/ 	.word	0x000000ff
        /*080c*/ 	.word	0x00019c30
        /*0810*/ 	.short	0x0100
        /*0812*/ 	.byte	0x08
	.zero		1


	//   ....[3]....
        /*0814*/ 	.word	0x000003f0
        /*0818*/ 	.word	0x000000ff
        /*081c*/ 	.word	0x00019c40
        /*0820*/ 	.short	0x0100
        /*0822*/ 	.byte	0x08
	.zero		1


	//   ....[4]....
        /*0824*/ 	.word	0x00000400
        /*0828*/ 	.word	0x000000ff
        /*082c*/ 	.word	0x00019c38
        /*0830*/ 	.short	0x0100
        /*0832*/ 	.byte	0x08
	.zero		1


	//   ....[5]....
        /*0834*/ 	.word	0x00000410
        /*0838*/ 	.word	0x000000ff
        /*083c*/ 	.word	0x00019c48
        /*0840*/ 	.short	0x0100
        /*0842*/ 	.byte	0x08
	.zero		1


	//   ....[6]....
        /*0844*/ 	.word	0x00000540
        /*0848*/ 	.word	0x000000ff
        /*084c*/ 	.word	0x00019c50
        /*0850*/ 	.short	0x0100
        /*0852*/ 	.byte	0x08
	.zero		1


	//   ....[7]....
        /*0854*/ 	.word	0x00000550
        /*0858*/ 	.word	0x000000ff
        /*085c*/ 	.word	0x00019c60
        /*0860*/ 	.short	0x0100
        /*0862*/ 	.byte	0x08
	.zero		1


	//   ....[8]....
        /*0864*/ 	.word	0x00000560
        /*0868*/ 	.word	0x000000ff
        /*086c*/ 	.word	0x00019c58
        /*0870*/ 	.short	0x0100
        /*0872*/ 	.byte	0x08
	.zero		1


	//   ....[9]....
        /*0874*/ 	.word	0x00000570
        /*0878*/ 	.word	0x000000ff
        /*087c*/ 	.word	0x00019c68
        /*0880*/ 	.short	0x0100
        /*0882*/ 	.byte	0x08
	.zero		1


	//   ....[10]....
        /*0884*/ 	.word	0x00000660
        /*0888*/ 	.word	0x000000ff
        /*088c*/ 	.word	0x00019c70
        /*0890*/ 	.short	0x0100
        /*0892*/ 	.byte	0x06
	.zero		1


	//   ....[11]....
        /*0894*/ 	.word	0x00000670
        /*0898*/ 	.word	0x000000ff
        /*089c*/ 	.word	0x00019c80
        /*08a0*/ 	.short	0x0100
        /*08a2*/ 	.byte	0x06
	.zero		1


	//   ....[12]....
        /*08a4*/ 	.word	0x00000680
        /*08a8*/ 	.word	0x000000ff
        /*08ac*/ 	.word	0x00019c78
        /*08b0*/ 	.short	0x0100
        /*08b2*/ 	.byte	0x06
	.zero		1


	//   ....[13]....
        /*08b4*/ 	.word	0x00000690
        /*08b8*/ 	.word	0x000000ff
        /*08bc*/ 	.word	0x00019c88
        /*08c0*/ 	.short	0x0100
        /*08c2*/ 	.byte	0x06
	.zero		1


	//   ....[14]....
        /*08c4*/ 	.word	0x000007c0
        /*08c8*/ 	.word	0x000000ff
        /*08cc*/ 	.word	0x00019c90
        /*08d0*/ 	.short	0x0100
        /*08d2*/ 	.byte	0x08
	.zero		1


	//   ....[15]....
        /*08d4*/ 	.word	0x000007d0
        /*08d8*/ 	.word	0x000000ff
        /*08dc*/ 	.word	0x00019ca0
        /*08e0*/ 	.short	0x0100
        /*08e2*/ 	.byte	0x08
	.zero		1


	//   ....[16]....
        /*08e4*/ 	.word	0x000007e0
        /*08e8*/ 	.word	0x000000ff
        /*08ec*/ 	.word	0x00019c98
        /*08f0*/ 	.short	0x0100
        /*08f2*/ 	.byte	0x08
	.zero		1


	//   ....[17]....
        /*08f4*/ 	.word	0x000007f0
        /*08f8*/ 	.word	0x000000ff
        /*08fc*/ 	.word	0x00019ca8
        /*0900*/ 	.short	0x0100
        /*0902*/ 	.byte	0x08
	.zero		1


	//   ....[18]....
        /*0904*/ 	.word	0x00000920
        /*0908*/ 	.word	0x000000ff
        /*090c*/ 	.word	0x00019cb0
        /*0910*/ 	.short	0x0100
        /*0912*/ 	.byte	0x08
	.zero		1


	//   ....[19]....
        /*0914*/ 	.word	0x00000930
        /*0918*/ 	.word	0x000000ff
        /*091c*/ 	.word	0x00019cc0
        /*0920*/ 	.short	0x0100
        /*0922*/ 	.byte	0x08
	.zero		1


	//   ....[20]....
        /*0924*/ 	.word	0x00000940
        /*0928*/ 	.word	0x000000ff
        /*092c*/ 	.word	0x00019cb8
        /*0930*/ 	.short	0x0100
        /*0932*/ 	.byte	0x08
	.zero		1


	//   ....[21]....
        /*0934*/ 	.word	0x00000950
        /*0938*/ 	.word	0x000000ff
        /*093c*/ 	.word	0x00019cc8
        /*0940*/ 	.short	0x0100
        /*0942*/ 	.byte	0x08
	.zero		1


	//   ....[22]....
        /*0944*/ 	.word	0x00002870
        /*0948*/ 	.word	0x00000055
        /*094c*/ 	.word	0x00019c90
        /*0950*/ 	.short	0x010a
        /*0952*/ 	.byte	0x3f
	.zero		1


	//   ....[23]....
        /*0954*/ 	.word	0x000041c0
        /*0958*/ 	.word	0x00000055
        /*095c*/ 	.word	0x00019c90
        /*0960*/ 	.short	0x010a
        /*0962*/ 	.byte	0x3f
	.zero		1


	//   ....[24]....
        /*0964*/ 	.word	0x000061d0
        /*0968*/ 	.word	0x00000055
        /*096c*/ 	.word	0x00019c90
        /*0970*/ 	.short	0x010a
        /*0972*/ 	.byte	0x3f
	.zero		1


	//   ....[25]....
        /*0974*/ 	.word	0x000063a0
        /*0978*/ 	.word	0x00000008
        /*097c*/ 	.word	0x00000000
        /*0980*/ 	.short	0x0101
        /*0982*/ 	.byte	0x3f
	.zero		1


	//   ....[26]....
        /*0984*/ 	.word	0x000063e0
        /*0988*/ 	.word	0x00000055
        /*098c*/ 	.word	0x00019cb0
        /*0990*/ 	.short	0x010a
        /*0992*/ 	.byte	0x3f
	.zero		1


	//   ....[27]....
        /*0994*/ 	.word	0x00006660
        /*0998*/ 	.word	0x00000055
        /*099c*/ 	.word	0x00000000
        /*09a0*/ 	.short	0x0101
        /*09a2*/ 	.byte	0x3f
	.zero		1


	//   ....[28]....
        /*09a4*/ 	.word	0x00006f60
        /*09a8*/ 	.word	0x00000010
        /*09ac*/ 	.word	0x00019c00
        /*09b0*/ 	.short	0x010a
        /*09b2*/ 	.byte	0x3f
	.zero		1


	//   ....[29]....
        /*09b4*/ 	.word	0x00006fb0
        /*09b8*/ 	.word	0x00000010
        /*09bc*/ 	.word	0x00019c00
        /*09c0*/ 	.short	0x010a
        /*09c2*/ 	.byte	0x3f
	.zero		1


	//   ....[30]....
        /*09c4*/ 	.word	0x00007940
        /*09c8*/ 	.word	0x00000010
        /*09cc*/ 	.word	0x00019c00
        /*09d0*/ 	.short	0x010a
        /*09d2*/ 	.byte	0x3f
	.zero		1


	//   ....[31]....
        /*09d4*/ 	.word	0x000096b0
        /*09d8*/ 	.word	0x00000010
        /*09dc*/ 	.word	0x00019c00
        /*09e0*/ 	.short	0x010a
        /*09e2*/ 	.byte	0x3f
	.zero		1


	//   ....[32]....
        /*09e4*/ 	.word	0x0000b840
        /*09e8*/ 	.word	0x0000000a
        /*09ec*/ 	.word	0x00019c30
        /*09f0*/ 	.short	0x010a
        /*09f2*/ 	.byte	0x3f
	.zero		1


	//   ....[33]....
        /*09f4*/ 	.word	0x0000b8f0
        /*09f8*/ 	.word	0x0000000a
        /*09fc*/ 	.word	0x00019c30
        /*0a00*/ 	.short	0x010a
        /*0a02*/ 	.byte	0x3f
	.zero		1


	//   ....[34]....
        /*0a04*/ 	.word	0x0000cdc0
        /*0a08*/ 	.word	0x0000003d
        /*0a0c*/ 	.word	0x00000000
        /*0a10*/ 	.short	0x0101
        /*0a12*/ 	.byte	0x3f
	.zero		1


	//   ....[35]....
        /*0a14*/ 	.word	0x0000dd20
        /*0a18*/ 	.word	0x00000015
        /*0a1c*/ 	.word	0x00019c30
        /*0a20*/ 	.short	0x010a
        /*0a22*/ 	.byte	0x3f
	.zero		1


	//   ....[36]....
        /*0a24*/ 	.word	0x0000dda0
        /*0a28*/ 	.word	0x00000015
        /*0a2c*/ 	.word	0x00019c30
        /*0a30*/ 	.short	0x010a
        /*0a32*/ 	.byte	0x3f
	.zero		1


	//   ....[37]....
        /*0a34*/ 	.word	0x0000dfa0
        /*0a38*/ 	.word	0x00000098
        /*0a3c*/ 	.word	0x00019c50
        /*0a40*/ 	.short	0x010a
        /*0a42*/ 	.byte	0x3f
	.zero		1


	//   ....[38]....
        /*0a44*/ 	.word	0x0000dff0
        /*0a48*/ 	.word	0x00000098
        /*0a4c*/ 	.word	0x00019c50
        /*0a50*/ 	.short	0x010a
        /*0a52*/ 	.byte	0x3f
	.zero		1


	//   ....[39]....
        /*0a54*/ 	.word	0x0000f700
        /*0a58*/ 	.word	0x00000015
        /*0a5c*/ 	.word	0x00000000
        /*0a60*/ 	.short	0x0101
        /*0a62*/ 	.byte	0x3f
	.zero		1


	//   ....[40]....
        /*0a64*/ 	.word	0x0000fd00
        /*0a68*/ 	.word	0x00000098
        /*0a6c*/ 	.word	0x00000000
        /*0a70*/ 	.short	0x0101
        /*0a72*/ 	.byte	0x3f
	.zero		1


	//   ....[41]....
        /*0a74*/ 	.word	0x00010390
        /*0a78*/ 	.word	0x00000000
        /*0a7c*/ 	.word	0x00019c30
        /*0a80*/ 	.short	0x010a
        /*0a82*/ 	.byte	0x3f
	.zero		1


	//   ....[42]....
        /*0a84*/ 	.word	0x00010410
        /*0a88*/ 	.word	0x00000000
        /*0a8c*/ 	.word	0x00019c30
        /*0a90*/ 	.short	0x010a
        /*0a92*/ 	.byte	0x3f
	.zero		1


	//   ....[43]....
        /*0a94*/ 	.word	0x00010610
        /*0a98*/ 	.word	0x00000015
        /*0a9c*/ 	.word	0x00019c50
        /*0aa0*/ 	.short	0x010a
        /*0aa2*/ 	.byte	0x3f
	.zero		1


	//   ....[44]....
        /*0aa4*/ 	.word	0x00010660
        /*0aa8*/ 	.word	0x00000015
        /*0aac*/ 	.word	0x00019c50
        /*0ab0*/ 	.short	0x010a
        /*0ab2*/ 	.byte	0x3f
	.zero		1


	//   ....[45]....
        /*0ab4*/ 	.word	0x000114f0
        /*0ab8*/ 	.word	0x00000053
        /*0abc*/ 	.word	0x00000000
        /*0ac0*/ 	.short	0x0101
        /*0ac2*/ 	.byte	0x3f
	.zero		1


	//   ....[46]....
        /*0ac4*/ 	.word	0x00011fb0
        /*0ac8*/ 	.word	0x00000015
        /*0acc*/ 	.word	0x00000000
        /*0ad0*/ 	.short	0x0101
        /*0ad2*/ 	.byte	0x3f
	.zero		1


	//   ....[47]....
        /*0ad4*/ 	.word	0x00012030
        /*0ad8*/ 	.word	0x0000000c
        /*0adc*/ 	.word	0x00019c50
        /*0ae0*/ 	.short	0x010a
        /*0ae2*/ 	.byte	0x3f
	.zero		1


	//   ....[48]....
        /*0ae4*/ 	.word	0x00012080
        /*0ae8*/ 	.word	0x0000000c
        /*0aec*/ 	.word	0x00019c50
        /*0af0*/ 	.short	0x010a
        /*0af2*/ 	.byte	0x3f
	.zero		1


	//   ....[49]....
        /*0af4*/ 	.word	0x00012990
        /*0af8*/ 	.word	0x00000000
        /*0afc*/ 	.word	0x00000000
        /*0b00*/ 	.short	0x0101
        /*0b02*/ 	.byte	0x3f
	.zero		1


	//   ....[50]....
        /*0b04*/ 	.word	0x00013c40
        /*0b08*/ 	.word	0x00000014
        /*0b0c*/ 	.word	0x00000000
        /*0b10*/ 	.short	0x0101
        /*0b12*/ 	.byte	0x3f
	.zero		1


	//   ....[51]....
        /*0b14*/ 	.word	0x00015e00
        /*0b18*/ 	.word	0x0000000b
        /*0b1c*/ 	.word	0x00019c20
        /*0b20*/ 	.short	0x010a
        /*0b22*/ 	.byte	0x3f
	.zero		1


	//   ....[52]....
        /*0b24*/ 	.word	0x00015e90
        /*0b28*/ 	.word	0x0000000a
        /*0b2c*/ 	.word	0x00019ca0
        /*0b30*/ 	.short	0x010a
        /*0b32*/ 	.byte	0x3f
	.zero		1


	//   ....[53]....
        /*0b34*/ 	.word	0x000162e0
        /*0b38*/ 	.word	0x0000000a
        /*0b3c*/ 	.word	0x00019cc0
        /*0b40*/ 	.short	0x010a
        /*0b42*/ 	.byte	0x3f
	.zero		1


	//   ....[54]....
        /*0b44*/ 	.word	0x000167f0
        /*0b48*/ 	.word	0x00000009
        /*0b4c*/ 	.word	0x00019ca0
        /*0b50*/ 	.short	0x010a
        /*0b52*/ 	.byte	0x3f
	.zero		1


	//   ....[55]....
        /*0b54*/ 	.word	0x00016c30
        /*0b58*/ 	.word	0x00000009
        /*0b5c*/ 	.word	0x00019cc0
        /*0b60*/ 	.short	0x010a
        /*0b62*/ 	.byte	0x3f
	.zero		1


	//   ....[56]....
        /*0b64*/ 	.word	0x00017ee0
        /*0b68*/ 	.word	0x00000005
        /*0b6c*/ 	.word	0x00019c80
        /*0b70*/ 	.short	0x010a
        /*0b72*/ 	.byte	0x3f
	.zero		1


	//   ....[57]....
        /*0b74*/ 	.word	0x00018140
        /*0b78*/ 	.word	0x00000005
        /*0b7c*/ 	.word	0x00019c40
        /*0b80*/ 	.short	0x010a
        /*0b82*/ 	.byte	0x3f
	.zero		1


	//   ....[58]....
        /*0b84*/ 	.word	0x00018690
        /*0b88*/ 	.word	0x00000005
        /*0b8c*/ 	.word	0x00019c20
        /*0b90*/ 	.short	0x010a
        /*0b92*/ 	.byte	0x3f
	.zero		1


	//   ....[59]....
        /*0b94*/ 	.word	0x00018980
        /*0b98*/ 	.word	0x00000003
        /*0b9c*/ 	.word	0x00019c80
        /*0ba0*/ 	.short	0x010a
        /*0ba2*/ 	.byte	0x3f
	.zero		1


	//   ....[60]....
        /*0ba4*/ 	.word	0x00018dd0
        /*0ba8*/ 	.word	0x00000003
        /*0bac*/ 	.word	0x00019c40
        /*0bb0*/ 	.short	0x010a
        /*0bb2*/ 	.byte	0x3f
	.zero		1


	//   ....[61]....
        /*0bb4*/ 	.word	0x00019290
        /*0bb8*/ 	.word	0x0000000d
        /*0bbc*/ 	.word	0x00019c70
        /*0bc0*/ 	.short	0x010a
        /*0bc2*/ 	.byte	0x3f
	.zero		1


	//   ....[62]....
        /*0bc4*/ 	.word	0x00019320
        /*0bc8*/ 	.word	0x0000000d
        /*0bcc*/ 	.word	0x00019c60
        /*0bd0*/ 	.short	0x010a
        /*0bd2*/ 	.byte	0x3f
	.zero		1


	//   ....[63]....
        /*0bd4*/ 	.word	0x00019690
        /*0bd8*/ 	.word	0x0000000d
        /*0bdc*/ 	.word	0x00019c50
        /*0be0*/ 	.short	0x0101
        /*0be2*/ 	.byte	0x3f
	.zero		1


	//   ....[64]....
        /*0be4*/ 	.word	0x00019710
        /*0be8*/ 	.word	0x00000003
        /*0bec*/ 	.word	0x00000000
        /*0bf0*/ 	.short	0x0101
        /*0bf2*/ 	.byte	0x3f
	.zero		1


	//   ....[65]....
        /*0bf4*/ 	.word	0x000198d0
        /*0bf8*/ 	.word	0x00000003
        /*0bfc*/ 	.word	0x00019c70
        /*0c00*/ 	.short	0x010a
        /*0c02*/ 	.byte	0x3f
	.zero		1


	//   ....[66]....
        /*0c04*/ 	.word	0x00019950
        /*0c08*/ 	.word	0x00000003
        /*0c0c*/ 	.word	0x00019c60
        /*0c10*/ 	.short	0x010a
        /*0c12*/ 	.byte	0x3f
	.zero		1


	//   ....[67]....
        /*0c14*/ 	.word	0x00019cd0
        /*0c18*/ 	.word	0x00000003
        /*0c1c*/ 	.word	0x00019c50
        /*0c20*/ 	.short	0x0101
        /*0c22*/ 	.byte	0x3f
	.zero		1


	//   ....[68]....
        /*0c24*/ 	.word	0x00019d60
        /*0c28*/ 	.word	0x00000000
        /*0c2c*/ 	.word	0x00000000
        /*0c30*/ 	.short	0x0101
        /*0c32*/ 	.byte	0x3f
	.zero		1


	//   ....[69]....
        /*0c34*/ 	.word	0x0001aa40
        /*0c38*/ 	.word	0x00000009
        /*0c3c*/ 	.word	0x00019c20
        /*0c40*/ 	.short	0x010a
        /*0c42*/ 	.byte	0x3f
	.zero		1


	//   ....[70]....
        /*0c44*/ 	.word	0x0001abd0
        /*0c48*/ 	.word	0x00000007
        /*0c4c*/ 	.word	0x00000000
        /*0c50*/ 	.short	0x010a
        /*0c52*/ 	.byte	0x3f
	.zero		1


	//   ....[71]....
        /*0c54*/ 	.word	0x0001ac40
        /*0c58*/ 	.word	0x00000003
        /*0c5c*/ 	.word	0x00000000
        /*0c60*/ 	.short	0x010a
        /*0c62*/ 	.byte	0x3f
	.zero		1


	//   ....[72]....
        /*0c64*/ 	.word	0x0001ac90
        /*0c68*/ 	.word	0x00000003
        /*0c6c*/ 	.word	0x00019c60
        /*0c70*/ 	.short	0x010a
        /*0c72*/ 	.byte	0x3f
	.zero		1


	//   ....[73]....
        /*0c74*/ 	.word	0x0001ace0
        /*0c78*/ 	.word	0x00000005
        /*0c7c*/ 	.word	0x00019c60
        /*0c80*/ 	.short	0x010a
        /*0c82*/ 	.byte	0x3f
	.zero		1


	//   ....[74]....
        /*0c84*/ 	.word	0x0001ad20
        /*0c88*/ 	.word	0x00000003
        /*0c8c*/ 	.word	0x00019c80
        /*0c90*/ 	.short	0x010a
        /*0c92*/ 	.byte	0x3f
	.zero		1


	//   ....[75]....
        /*0c94*/ 	.word	0x0001ad40
        /*0c98*/ 	.word	0x00000005
        /*0c9c*/ 	.word	0x00019c80
        /*0ca0*/ 	.short	0x010a
        /*0ca2*/ 	.byte	0x3f
	.zero		1


	//   ....[76]....
        /*0ca4*/ 	.word	0x0001ada0
        /*0ca8*/ 	.word	0x00000055
        /*0cac*/ 	.word	0x00019c90
        /*0cb0*/ 	.short	0x010a
        /*0cb2*/ 	.byte	0x3f
	.zero		1


	//   ....[77]....
        /*0cb4*/ 	.word	0x0001adf0
        /*0cb8*/ 	.word	0x00000055
        /*0cbc*/ 	.word	0x00019c90
        /*0cc0*/ 	.short	0x010a
        /*0cc2*/ 	.byte	0x3f
	.zero		1


	//   ....[78]....
        /*0cc4*/ 	.word	0x0001ae40
        /*0cc8*/ 	.word	0x00000055
        /*0ccc*/ 	.word	0x00019c90
        /*0cd0*/ 	.short	0x010a
        /*0cd2*/ 	.byte	0x3f
	.zero		1


	//   ....[79]....
        /*0cd4*/ 	.word	0x0001ae90
        /*0cd8*/ 	.word	0x00000055
        /*0cdc*/ 	.word	0x00019cb0
        /*0ce0*/ 	.short	0x010a
        /*0ce2*/ 	.byte	0x3f
	.zero		1


	//   ....[80]....
        /*0ce4*/ 	.word	0x0001b150
        /*0ce8*/ 	.word	0x00000010
        /*0cec*/ 	.word	0x00019c00
        /*0cf0*/ 	.short	0x010a
        /*0cf2*/ 	.byte	0x3f
	.zero		1


	//   ....[81]....
        /*0cf4*/ 	.word	0x0001b410
        /*0cf8*/ 	.word	0x00000010
        /*0cfc*/ 	.word	0x00019c00
        /*0d00*/ 	.short	0x010a
        /*0d02*/ 	.byte	0x3f
	.zero		1


	//   ....[82]....
        /*0d04*/ 	.word	0x0001b460
        /*0d08*/ 	.word	0x0000000a
        /*0d0c*/ 	.word	0x00019c30
        /*0d10*/ 	.short	0x010a
        /*0d12*/ 	.byte	0x3f
	.zero		1


	//   ....[83]....
        /*0d14*/ 	.word	0x0001b4b0
        /*0d18*/ 	.word	0x00000015
        /*0d1c*/ 	.word	0x00019c30
        /*0d20*/ 	.short	0x010a
        /*0d22*/ 	.byte	0x3f
	.zero		1


	//   ....[84]....
        /*0d24*/ 	.word	0x0001b500
        /*0d28*/ 	.word	0x00000098
        /*0d2c*/ 	.word	0x00019c50
        /*0d30*/ 	.short	0x010a
        /*0d32*/ 	.byte	0x3f
	.zero		1


	//   ....[85]....
        /*0d34*/ 	.word	0x0001b550
        /*0d38*/ 	.word	0x00000000
        /*0d3c*/ 	.word	0x00019c30
        /*0d40*/ 	.short	0x010a
        /*0d42*/ 	.byte	0x3f
	.zero		1


	//   ....[86]....
        /*0d44*/ 	.word	0x0001b5a0
        /*0d48*/ 	.word	0x00000015
        /*0d4c*/ 	.word	0x00019c50
        /*0d50*/ 	.short	0x010a
        /*0d52*/ 	.byte	0x3f
	.zero		1


	//   ....[87]....
        /*0d54*/ 	.word	0x0001b5f0
        /*0d58*/ 	.word	0x0000000c
        /*0d5c*/ 	.word	0x00019c50
        /*0d60*/ 	.short	0x010a
        /*0d62*/ 	.byte	0x3f
	.zero		1


	//   ....[88]....
        /*0d64*/ 	.word	0x0001b790
        /*0d68*/ 	.word	0x0000000b
        /*0d6c*/ 	.word	0x00019c20
        /*0d70*/ 	.short	0x010a
        /*0d72*/ 	.byte	0x3f
	.zero		1


	//   ....[89]....
        /*0d74*/ 	.word	0x0001b7e0
        /*0d78*/ 	.word	0x0000000a
        /*0d7c*/ 	.word	0x00019ca0
        /*0d80*/ 	.short	0x010a
        /*0d82*/ 	.byte	0x3f
	.zero		1


	//   ....[90]....
        /*0d84*/ 	.word	0x0001b830
        /*0d88*/ 	.word	0x0000000a
        /*0d8c*/ 	.word	0x00019cc0
        /*0d90*/ 	.short	0x010a
        /*0d92*/ 	.byte	0x3f
	.zero		1


	//   ....[91]....
        /*0d94*/ 	.word	0x0001b880
        /*0d98*/ 	.word	0x00000009
        /*0d9c*/ 	.word	0x00019ca0
        /*0da0*/ 	.short	0x010a
        /*0da2*/ 	.byte	0x3f
	.zero		1


	//   ....[92]....
        /*0da4*/ 	.word	0x0001b8d0
        /*0da8*/ 	.word	0x00000009
        /*0dac*/ 	.word	0x00019cc0
        /*0db0*/ 	.short	0x010a
        /*0db2*/ 	.byte	0x3f
	.zero		1


	//   ....[93]....
        /*0db4*/ 	.word	0x0001ba70
        /*0db8*/ 	.word	0x00000005
        /*0dbc*/ 	.word	0x00019c80
        /*0dc0*/ 	.short	0x010a
        /*0dc2*/ 	.byte	0x3f
	.zero		1


	//   ....[94]....
        /*0dc4*/ 	.word	0x0001bac0
        /*0dc8*/ 	.word	0x00000005
        /*0dcc*/ 	.word	0x00019c40
        /*0dd0*/ 	.short	0x010a
        /*0dd2*/ 	.byte	0x3f
	.zero		1


	//   ....[95]....
        /*0dd4*/ 	.word	0x0001bb40
        /*0dd8*/ 	.word	0x00000004
        /*0ddc*/ 	.word	0x00019c20
        /*0de0*/ 	.short	0x010a
        /*0de2*/ 	.byte	0x3f
	.zero		1


	//   ....[96]....
        /*0de4*/ 	.word	0x0001bb90
        /*0de8*/ 	.word	0x00000003
        /*0dec*/ 	.word	0x00019c80
        /*0df0*/ 	.short	0x010a
        /*0df2*/ 	.byte	0x3f
	.zero		1


	//   ....[97]....
        /*0df4*/ 	.word	0x0001bbe0
        /*0df8*/ 	.word	0x00000003
        /*0dfc*/ 	.word	0x00019c40
        /*0e00*/ 	.short	0x010a
        /*0e02*/ 	.byte	0x3f
	.zero		1


	//   ....[98]....
        /*0e04*/ 	.word	0x0001bc30
        /*0e08*/ 	.word	0x0000000d
        /*0e0c*/ 	.word	0x00019c70
        /*0e10*/ 	.short	0x010a
        /*0e12*/ 	.byte	0x3f
	.zero		1


	//   ....[99]....
        /*0e14*/ 	.word	0x0001bc80
        /*0e18*/ 	.word	0x0000000d
        /*0e1c*/ 	.word	0x00019c60
        /*0e20*/ 	.short	0x010a
        /*0e22*/ 	.byte	0x3f
	.zero		1


	//   ....[100]....
        /*0e24*/ 	.word	0x0001bcd0
        /*0e28*/ 	.word	0x00000003
        /*0e2c*/ 	.word	0x00019c70
        /*0e30*/ 	.short	0x010a
        /*0e32*/ 	.byte	0x3f
	.zero		1


	//   ....[101]....
        /*0e34*/ 	.word	0x0001bd20
        /*0e38*/ 	.word	0x00000003
        /*0e3c*/ 	.word	0x00019c60
        /*0e40*/ 	.short	0x010a
        /*0e42*/ 	.byte	0x3f
	.zero		1


	//   ....[102]....
        /*0e44*/ 	.word	0x0001c6a0
        /*0e48*/ 	.word	0x00000009
        /*0e4c*/ 	.word	0x00019c20
        /*0e50*/ 	.short	0x010a
        /*0e52*/ 	.byte	0x3f
	.zero		1


	//   ....[103]....
        /*0e54*/ 	.word	0x0001c840
        /*0e58*/ 	.word	0x00000007
        /*0e5c*/ 	.word	0x00000000
        /*0e60*/ 	.short	0x010a
        /*0e62*/ 	.byte	0x3f
	.zero		1


	//   ....[104]....
        /*0e64*/ 	.word	0x0001c890
        /*0e68*/ 	.word	0x00000003
        /*0e6c*/ 	.word	0x00000000
        /*0e70*/ 	.short	0x010a
        /*0e72*/ 	.byte	0x3f
	.zero		1


	//   ....[105]....
        /*0e74*/ 	.word	0x0001c8e0
        /*0e78*/ 	.word	0x00000003
        /*0e7c*/ 	.word	0x00019c60
        /*0e80*/ 	.short	0x010a
        /*0e82*/ 	.byte	0x3f
	.zero		1


	//   ....[106]....
        /*0e84*/ 	.word	0x0001c930
        /*0e88*/ 	.word	0x00000005
        /*0e8c*/ 	.word	0x00019c60
        /*0e90*/ 	.short	0x010a
        /*0e92*/ 	.byte	0x3f
	.zero		1


	//   ....[107]....
        /*0e94*/ 	.word	0x0001c980
        /*0e98*/ 	.word	0x00000003
        /*0e9c*/ 	.word	0x00019c80
        /*0ea0*/ 	.short	0x010a
        /*0ea2*/ 	.byte	0x3f
	.zero		1


	//----- nvinfo : EIATTR_NUM_MBARRIERS
	.align		4
.L_325:
        /*0ea4*/ 	.byte	0x03, 0x38
        /*0ea6*/ 	.short	0x0016


	//----- nvinfo : EIATTR_EXIT_INSTR_OFFSETS
	.align		4
        /*0ea8*/ 	.byte	0x04, 0x1c
        /*0eaa*/ 	.short	(.L_327 - .L_326)


	//   ....[0]....
.L_326:
        /*0eac*/ 	.word	0x0001ad90


	//----- nvinfo : EIATTR_MAX_THREADS
	.align		4
.L_327:
        /*0eb0*/ 	.byte	0x04, 0x05
        /*0eb2*/ 	.short	(.L_329 - .L_328)
.L_328:
        /*0eb4*/ 	.word	0x00000200
        /*0eb8*/ 	.word	0x00000001
        /*0ebc*/ 	.word	0x00000001


	//----- nvinfo : EIATTR_CRS_STACK_SIZE
	.align		4
.L_329:
        /*0ec0*/ 	.byte	0x04, 0x1e
        /*0ec2*/ 	.short	(.L_331 - .L_330)
.L_330:
        /*0ec4*/ 	.word	0x00000000


	//----- nvinfo : EIATTR_CBANK_PARAM_SIZE
	.align		4
.L_331:
        /*0ec8*/ 	.byte	0x03, 0x19
        /*0eca*/ 	.short	0x0a70


	//----- nvinfo : EIATTR_PARAM_CBANK
	.align		4
        /*0ecc*/ 	.byte	0x04, 0x0a
        /*0ece*/ 	.short	(.L_333 - .L_332)
	.align		4
.L_332:
        /*0ed0*/ 	.word	index@(.nv.constant0._ZN7cutlass13device_kernelIN5flash11enable_sm90INS1_16FlashAttnFwdSm90INS1_25CollectiveMainloopFwdSm90ILi2EN4cute5tupleIJNS5_1CILi1EEES8_S8_EEENS6_IJNS7_ILi192EEENS7_ILi128EEENS7_ILi96EEEEEELi96ENS_12float_e4m3_tEfNS_4arch4Sm90ELb1ELb0ELb0ELb1ELb0ELb1ELb0ELb1ELb1ELb0ELb0ELb0EEENS1_21CollectiveEpilogueFwdINS6_IJSA_SC_SB_EEES9_NS_10bfloat16_tESG_Li384ELb1ELb0ELb0ELb1EEENS1_36VarlenDynamicPersistentTileSchedulerILi192ELi128ELi384ELi128ELb0ELb0ELb1ELb1ELb1ELb1EEEEEEEEEvNT_6ParamsE)
        /*0ed4*/ 	.short	0x0210
        /*0ed6*/ 	.short	0x0a70


	//----- nvinfo : EIATTR_SW_WAR
	.align		4
.L_333:
        /*0ed8*/ 	.byte	0x04, 0x36
        /*0eda*/ 	.short	(.L_335 - .L_334)
.L_334:
        /*0edc*/ 	.word	0x00000008
.L_335:


//--------------------- .nv.callgraph             --------------------------
	.section	.nv.callgraph,"",@"SHT_CUDA_CALLGRAPH"
	.align	4
	.sectionentsize	8
	.align		4
        /*0000*/ 	.word	0x00000000
	.align		4
        /*0004*/ 	.word	0xffffffff
	.align		4
        /*0008*/ 	.word	index@(_ZN7cutlass13device_kernelIN5flash11enable_sm90INS1_16FlashAttnFwdSm90INS1_25CollectiveMainloopFwdSm90ILi2EN4cute5tupleIJNS5_1CILi1EEES8_S8_EEENS6_IJNS7_ILi192EEENS7_ILi128EEENS7_ILi96EEEEEELi96ENS_12float_e4m3_tEfNS_4arch4Sm90ELb0ELb0ELb0ELb0ELb0ELb0ELb0ELb1ELb1ELb0ELb0ELb0EEENS1_21CollectiveEpilogueFwdINS6_IJSA_SC_SB_EEES9_NS_10bfloat16_tESG_Li384ELb0ELb0ELb0ELb1EEENS1_29StaticPersistentTileSchedulerILb0EEEEEEEEEvNT_6ParamsE)
	.align		4
        /*000c*/ 	.word	index@(__assertfail)
	.align		4
        /*0010*/ 	.word	index@(_ZN7cutlass13device_kernelIN5flash11enable_sm90INS1_16FlashAttnFwdSm90INS1_25CollectiveMainloopFwdSm90ILi2EN4cute5tupleIJNS5_1CILi1EEES8_S8_EEENS6_IJNS7_ILi192EEENS7_ILi128EEENS7_ILi96EEEEEELi96ENS_12float_e4m3_tEfNS_4arch4Sm90ELb0ELb0ELb0ELb1ELb0ELb0ELb0ELb1ELb1ELb0ELb0ELb0EEENS1_21CollectiveEpilogueFwdINS6_IJSA_SC_SB_EEES9_NS_10bfloat16_tESG_Li384ELb1ELb0ELb0ELb1EEENS1_36VarlenDynamicPersistentTileSchedulerILi192ELi128ELi384ELi128ELb0ELb0ELb1ELb0ELb1ELb1EEEEEEEEEvNT_6ParamsE)
	.align		4
        /*0014*/ 	.word	index@(__assertfail)
	.align		4
        /*0018*/ 	.word	index@(_ZN7cutlass13device_kernelIN5flash11enable_sm90INS1_16FlashAttnFwdSm90INS1_25CollectiveMainloopFwdSm90ILi2EN4cute5tupleIJNS5_1CILi1EEES8_S8_EEENS6_IJNS7_ILi192EEENS7_ILi128EEENS7_ILi96EEEEEELi96ENS_12float_e4m3_tEfNS_4arch4Sm90ELb0ELb0ELb0ELb1ELb0ELb1ELb0ELb1ELb1ELb0ELb0ELb0EEENS1_21CollectiveEpilogueFwdINS6_IJSA_SC_SB_EEES9_NS_10bfloat16_tESG_Li384ELb1ELb0ELb0ELb1EEENS1_36VarlenDynamicPersistentTileSchedulerILi192ELi128ELi384ELi128ELb0ELb0ELb1ELb0ELb1ELb1EEEEEEEEEvNT_6ParamsE)
	.align		4
        /*001c*/ 	.word	index@(__assertfail)
	.align		4
        /*0020*/ 	.word	index@(_ZN7cutlass13device_kernelIN5flash11enable_sm90INS1_16FlashAttnFwdSm90INS1_25CollectiveMainloopFwdSm90ILi2EN4cute5tupleIJNS5_1CILi1EEES8_S8_EEENS6_IJNS7_ILi192EEENS7_ILi128EEENS7_ILi96EEEEEELi96ENS_12float_e4m3_tEfNS_4arch4Sm90ELb0ELb1ELb0ELb0ELb0ELb0ELb0ELb1ELb1ELb0ELb0ELb0EEENS1_21CollectiveEpilogueFwdINS6_IJSA_SC_SB_EEES9_NS_10bfloat16_tESG_Li384ELb0ELb0ELb0ELb1EEENS1_30DynamicPersistentTileSchedulerILi384ELi128ELb0ELb0ELb1EEEEEEEEEvNT_6ParamsE)
	.align		4
        /*0024*/ 	.word	index@(__assertfail)
	.align		4
        /*0028*/ 	.word	index@(_ZN7cutlass13device_kernelIN5flash11enable_sm90INS1_16FlashAttnFwdSm90INS1_25CollectiveMainloopFwdSm90ILi2EN4cute5tupleIJNS5_1CILi1EEES8_S8_EEENS6_IJNS7_ILi192EEENS7_ILi128EEENS7_ILi96EEEEEELi96ENS_12float_e4m3_tEfNS_4arch4Sm90ELb0ELb1ELb0ELb1ELb0ELb0ELb0ELb1ELb1ELb0ELb0ELb0EEENS1_21CollectiveEpilogueFwdINS6_IJSA_SC_SB_EEES9_NS_10bfloat16_tESG_Li384ELb1ELb0ELb0ELb1EEENS1_36VarlenDynamicPersistentTileSchedulerILi192ELi128ELi384ELi128ELb0ELb0ELb1ELb1ELb0ELb1EEEEEEEEEvNT_6ParamsE)
	.align		4
        /*002c*/ 	.word	index@(__assertfail)
	.align		4
        /*0030*/ 	.word	index@(_ZN7cutlass13device_kernelIN5flash11enable_sm90INS1_16FlashAttnFwdSm90INS1_25CollectiveMainloopFwdSm90ILi2EN4cute5tupleIJNS5_1CILi1EEES8_S8_EEENS6_IJNS7_ILi192EEENS7_ILi128EEENS7_ILi96EEEEEELi96ENS_12float_e4m3_tEfNS_4arch4Sm90ELb0ELb1ELb0ELb1ELb0ELb1ELb0ELb1ELb1ELb0ELb0ELb0EEENS1_21CollectiveEpilogueFwdINS6_IJSA_SC_SB_EEES9_NS_10bfloat16_tESG_Li384ELb1ELb0ELb0ELb1EEENS1_36VarlenDynamicPersistentTileSchedulerILi192ELi128ELi384ELi128ELb0ELb0ELb1ELb1ELb0ELb1EEEEEEEEEvNT_6ParamsE)
	.align		4
        /*0034*/ 	.word	index@(__assertfail)
	.align		4
        /*0038*/ 	.word	index@(_ZN7cutlass13device_kernelIN5flash11enable_sm90INS1_16FlashAttnFwdSm90INS1_25CollectiveMainloopFwdSm90ILi2EN4cute5tupleIJNS5_1CILi1EEES8_S8_EEENS6_IJNS7_ILi192EEENS7_ILi128EEENS7_ILi96EEEEEELi96ENS_12float_e4m3_tEfNS_4arch4Sm90ELb1ELb0ELb0ELb0ELb0ELb0ELb0ELb1ELb1ELb0ELb0ELb0EEENS1_21CollectiveEpilogueFwdINS6_IJSA_SC_SB_EEES9_NS_10bfloat16_tESG_Li384ELb0ELb0ELb0ELb1EEENS1_30DynamicPersistentTileSchedulerILi384ELi128ELb0ELb0ELb1EEEEEEEEEvNT_6ParamsE)
	.align		4
        /*003c*/ 	.word	index@(__assertfail)
	.align		4
        /*0040*/ 	.word	index@(_ZN7cutlass13device_kernelIN5flash11enable_sm90INS1_16FlashAttnFwdSm90INS1_25CollectiveMainloopFwdSm90ILi2EN4cute5tupleIJNS5_1CILi1EEES8_S8_EEENS6_IJNS7_ILi192EEENS7_ILi128EEENS7_ILi96EEEEEELi96ENS_12float_e4m3_tEfNS_4arch4Sm90ELb1ELb0ELb0ELb1ELb0ELb0ELb0ELb1ELb1ELb0ELb0ELb0EEENS1_21CollectiveEpilogueFwdINS6_IJSA_SC_SB_EEES9_NS_10bfloat16_tESG_Li384ELb1ELb0ELb0ELb1EEENS1_36VarlenDynamicPersistentTileSchedulerILi192ELi128ELi384ELi128ELb0ELb0ELb1ELb1ELb1ELb1EEEEEEEEEvNT_6ParamsE)
	.align		4
        /*0044*/ 	.word	index@(__assertfail)
	.align		4
        /*0048*/ 	.word	index@(_ZN7cutlass13device_kernelIN5flash11enable_sm90INS1_16FlashAttnFwdSm90INS1_25CollectiveMainloopFwdSm90ILi2EN4cute5tupleIJNS5_1CILi1EEES8_S8_EEENS6_IJNS7_ILi192EEENS7_ILi128EEENS7_ILi96EEEEEELi96ENS_12float_e4m3_tEfNS_4arch4Sm90ELb1ELb0ELb0ELb1ELb0ELb1ELb0ELb1ELb1ELb0ELb0ELb0EEENS1_21CollectiveEpilogueFwdINS6_IJSA_SC_SB_EEES9_NS_10bfloat16_tESG_Li384ELb1ELb0ELb0ELb1EEENS1_36VarlenDynamicPersistentTileSchedulerILi192ELi128ELi384ELi128ELb0ELb0ELb1ELb1ELb1ELb1EEEEEEEEEvNT_6ParamsE)
	.align		4
        /*004c*/ 	.word	index@(__assertfail)
	.align		4
        /*0050*/ 	.word	0x00000000
	.align		4
        /*0054*/ 	.word	0xfffffffe
	.align		4
        /*0058*/ 	.word	0x00000000
	.align		4
        /*005c*/ 	.word	0xfffffffd
	.align		4
        /*0060*/ 	.word	0x00000000
	.align		4
        /*0064*/ 	.word	0xfffffffc


//--------------------- .nv.constant4             --------------------------
	.section	.nv.constant4,"a",@progbits
	.align	8
	.align		8
.nv.constant4:
        /*0000*/ 	.dword	__assertfail
	.align		8
        /*0008*/ 	.dword	__unnamed_1
	.align		8
        /*0010*/ 	.dword	__unnamed_2
	.align		8
        /*0018*/ 	.dword	__unnamed_3
	.align		8
        /*0020*/ 	.dword	__unnamed_4
	.align		8
        /*0028*/ 	.dword	__unnamed_5
	.align		8
        /*0030*/ 	.dword	__unnamed_6
	.align		8
        /*0038*/ 	.dword	_ZZN5flash28permute_output_fp8_VcolmajorIN4cute6TensorINS1_11ArrayEngineIN7cutlass10bfloat16_tELm48EEENS1_6LayoutINS1_5tupleIJNS8_IJNS1_1CILi2EEESA_NS9_ILi12EEEEEENS9_ILi1EEESD_EEENS8_IJNS8_IJSD_SA_NS9_ILi4EEEEEENS9_ILi0EEESH_EEEEEEEEEvRT_E9upper_map
	.align		8
        /*0040*/ 	.dword	_ZN65_INTERNAL_de9175c6_29_flash_fwd_hdim96_e4m3_sm90_cu_61719c98_46364cuda3std3__45__cpo5beginE
	.align		8
        /*0048*/ 	.dword	_ZN65_INTERNAL_de9175c6_29_flash_fwd_hdim96_e4m3_sm90_cu_61719c98_46364cuda3std3__45__cpo3endE
	.align		8
        /*0050*/ 	.dword	_ZN65_INTERNAL_de9175c6_29_flash_fwd_hdim96_e4m3_sm90_cu_61719c98_46364cuda3std3__45__cpo6cbeginE
	.align		8
        /*0058*/ 	.dword	_ZN65_INTERNAL_de9175c6_29_flash_fwd_hdim96_e4m3_sm90_cu_61719c98_46364cuda3std3__45__cpo4cendE
	.align		8
        /*0060*/ 	.dword	_ZN65_INTERNAL_de9175c6_29_flash_fwd_hdim96_e4m3_sm90_cu_61719c98_46364cuda3std3__467_GLOBAL__N__de9175c6_29_flash_fwd_hdim96_e4m3_sm90_cu_61719c98_46366ignoreE
	.align		8
        /*0068*/ 	.dword	_ZN65_INTERNAL_de9175c6_29_flash_fwd_hdim96_e4m3_sm90_cu_61719c98_46364cuda3std3__419piecewise_constructE
	.align		8
        /*0070*/ 	.dword	_ZN65_INTERNAL_de9175c6_29_flash_fwd_hdim96_e4m3_sm90_cu_61719c98_46364cuda3std3__48in_placeE
	.align		8
        /*0078*/ 	.dword	_ZN65_INTERNAL_de9175c6_29_flash_fwd_hdim96_e4m3_sm90_cu_61719c98_46364cuda3std6ranges3__45__cpo4swapE
	.align		8
        /*0080*/ 	.dword	_ZN65_INTERNAL_de9175c6_29_flash_fwd_hdim96_e4m3_sm90_cu_61719c98_46364cuda3std6ranges3__45__cpo9iter_moveE
	.align		8
        /*0088*/ 	.dword	_ZN65_INTERNAL_de9175c6_29_flash_fwd_hdim96_e4m3_sm90_cu_61719c98_46364cute7productE
	.align		8
        /*0090*/ 	.dword	_ZN65_INTERNAL_de9175c6_29_flash_fwd_hdim96_e4m3_sm90_cu_61719c98_46364cute1_E
	.align		8
        /*0098*/ 	.dword	$str$23
	.align		8
        /*00a0*/ 	.dword	$str$24


//--------------------- .text._ZN7cutlass13device_kernelIN5flash11enable_sm90INS1_16FlashAttnFwdSm90INS1_25CollectiveMainloopFwdSm90ILi2EN4cute5tupleIJNS5_1CILi1EEES8_S8_EEENS6_IJNS7_ILi192EEENS7_ILi128EEENS7_ILi96EEEEEELi96ENS_12float_e4m3_tEfNS_4arch4Sm90ELb0ELb0ELb0ELb0ELb0ELb0ELb0ELb1ELb1ELb0ELb0ELb0EEENS1_21CollectiveEpilogueFwdINS6_IJSA_SC_SB_EEES9_NS_10bfloat16_tESG_Li384ELb0ELb0ELb0ELb1EEENS1_29StaticPersistentTileSchedulerILb0EEEEEEEEEvNT_6ParamsE --------------------------
	.section	.text._ZN7cutlass13device_kernelIN5flash11enable_sm90INS1_16FlashAttnFwdSm90INS1_25CollectiveMainloopFwdSm90ILi2EN4cute5tupleIJNS5_1CILi1EEES8_S8_EEENS6_IJNS7_ILi192EEENS7_ILi128EEENS7_ILi96EEEEEELi96ENS_12float_e4m3_tEfNS_4arch4Sm90ELb0ELb0ELb0ELb0ELb0ELb0ELb0ELb1ELb1ELb0ELb0ELb0EEENS1_21CollectiveEpilogueFwdINS6_IJSA_SC_SB_EEES9_NS_10bfloat16_tESG_Li384ELb0ELb0ELb0ELb1EEENS1_29StaticPersistentTileSchedulerILb0EEEEEEEEEvNT_6ParamsE,"ax",@progbits
	.align	128
.text._ZN7cutlass13device_kernelIN5flash11enable_sm90INS1_16FlashAttnFwdSm90INS1_25CollectiveMainloopFwdSm90ILi2EN4cute5tupleIJNS5_1CILi1EEES8_S8_EEENS6_IJNS7_ILi192EEENS7_ILi128EEENS7_ILi96EEEEEELi96ENS_12float_e4m3_tEfNS_4arch4Sm90ELb0ELb0ELb0ELb0ELb0ELb0ELb0ELb1ELb1ELb0ELb0ELb0EEENS1_21CollectiveEpilogueFwdINS6_IJSA_SC_SB_EEES9_NS_10bfloat16_tESG_Li384ELb0ELb0ELb0ELb1EEENS1_29StaticPersistentTileSchedulerILb0EEEEEEEEEvNT_6ParamsE:
        .type           _ZN7cutlass13device_kernelIN5flash11enable_sm90INS1_16FlashAttnFwdSm90INS1_25CollectiveMainloopFwdSm90ILi2EN4cute5tupleIJNS5_1CILi1EEES8_S8_EEENS6_IJNS7_ILi192EEENS7_ILi128EEENS7_ILi96EEEEEELi96ENS_12float_e4m3_tEfNS_4arch4Sm90ELb0ELb0ELb0ELb0ELb0ELb0ELb0ELb1ELb1ELb0ELb0ELb0EEENS1_21CollectiveEpilogueFwdINS6_IJSA_SC_SB_EEES9_NS_10bfloat16_tESG_Li384ELb0ELb0ELb0ELb1EEENS1_29StaticPersistentTileSchedulerILb0EEEEEEEEEvNT_6ParamsE,@function
        .size           _ZN7cutlass13device_kernelIN5flash11enable_sm90INS1_16FlashAttnFwdSm90INS1_25CollectiveMainloopFwdSm90ILi2EN4cute5tupleIJNS5_1CILi1EEES8_S8_EEENS6_IJNS7_ILi192EEENS7_ILi128EEENS7_ILi96EEEEEELi96ENS_12float_e4m3_tEfNS_4arch4Sm90ELb0ELb0ELb0ELb0ELb0ELb0ELb0ELb1ELb1ELb0ELb0ELb0EEENS1_21CollectiveEpilogueFwdINS6_IJSA_SC_SB_EEES9_NS_10bfloat16_tESG_Li384ELb0ELb0ELb0ELb1EEENS1_29StaticPersistentTileSchedulerILb0EEEEEEEEEvNT_6ParamsE,(.L_x_2220 - _ZN7cutlass13device_kernelIN5flash11enable_sm90INS1_16FlashAttnFwdSm90INS1_25CollectiveMainloopFwdSm90ILi2EN4cute5tupleIJNS5_1CILi1EEES8_S8_EEENS6_IJNS7_ILi192EEENS7_ILi128EEENS7_ILi96EEEEEELi96ENS_12float_e4m3_tEfNS_4arch4Sm90ELb0ELb0ELb0ELb0ELb0ELb0ELb0ELb1ELb1ELb0ELb0ELb0EEENS1_21CollectiveEpilogueFwdINS6_IJSA_SC_SB_EEES9_NS_10bfloat16_tESG_Li384ELb0ELb0ELb0ELb1EEENS1_29StaticPersistentTileSchedulerILb0EEEEEEEEEvNT_6ParamsE)
        .other          _ZN7cutlass13device_kernelIN5flash11enable_sm90INS1_16FlashAttnFwdSm90INS1_25CollectiveMainloopFwdSm90ILi2EN4cute5tupleIJNS5_1CILi1EEES8_S8_EEENS6_IJNS7_ILi192EEENS7_ILi128EEENS7_ILi96EEEEEELi96ENS_12float_e4m3_tEfNS_4arch4Sm90ELb0ELb0ELb0ELb0ELb0ELb0ELb0ELb1ELb1ELb0ELb0ELb0EEENS1_21CollectiveEpilogueFwdINS6_IJSA_SC_SB_EEES9_NS_10bfloat16_tESG_Li384ELb0ELb0ELb0ELb1EEENS1_29StaticPersistentTileSchedulerILb0EEEEEEEEEvNT_6ParamsE,@"STO_CUDA_ENTRY STV_DEFAULT"
_ZN7cutlass13device_kernelIN5flash11enable_sm90INS1_16FlashAttnFwdSm90INS1_25CollectiveMainloopFwdSm90ILi2EN4cute5tupleIJNS5_1CILi1EEES8_S8_EEENS6_IJNS7_ILi192EEENS7_ILi128EEENS7_ILi96EEEEEELi96ENS_12float_e4m3_tEfNS_4arch4Sm90ELb0ELb0ELb0ELb0ELb0ELb0ELb0ELb1ELb1ELb0ELb0ELb0EEENS1_21CollectiveEpilogueFwdINS6_IJSA_SC_SB_EEES9_NS_10bfloat16_tESG_Li384ELb0ELb0ELb0ELb1EEENS1_29StaticPersistentTileSchedulerILb0EEEEEEEEEvNT_6ParamsE:
[----:B------:R-:W1:Y:S01]  /*0000*/  LDC R1, c[0x0][0x28] ;  /* 0x00000a00ff017b82 */ /* 0x000e620000000800 */
[----:B------:R-:W2:Y:S01]  /*0010*/  S2R R2, SR_TID.X ;  /* 0x0000000000027919 */ /* 0x000ea20000002100 */
[----:B------:R-:W-:Y:S01]  /*0020*/  ELECT P0, URZ, PT ;  /* 0x00000000003f782f */ /* 0x000fe20003800000 */
[----:B------:R-:W-:Y:S01]  /*0030*/  BSSY B0, `(.L_x_0) ;  /* 0x0000014000007945 */ /* 0x000fe20003800000 */
[----:B--2---:R-:W-:-:S05]  /*0040*/  SHF.R.U32.HI R0, RZ, 0x5, R2 ;  /* 0x00000005ff007819 */ /* 0x004fca0000011602 */
[----:B------:R-:W2:Y:S02]  /*0050*/  SHFL.IDX PT, R3, R0, RZ, 0x1f ;  /* 0x00001fff00037589 */ /* 0x000ea400000e0000 */
[----:B--2---:R-:W-:Y:S02]  /*0060*/  ISETP.EQ.AND P0, PT, R3, RZ, P0 ;  /* 0x000000ff0300720c */ /* 0x004fe40000702270 */
[----:B------:R-:W-:-:S11]  /*0070*/  SHF.R.U32.HI R3, RZ, 0x7, R2 ;  /* 0x00000007ff037819 */ /* 0x000fd60000011602 */
[----:B-1----:R-:W-:Y:S05]  /*0080*/  @!P0 BRA `(.L_x_1) ;  /* 0x0000000000388947 */ /* 0x002fea0003800000 */
[----:B------:R-:W-:Y:S02]  /*0090*/  ULDC.64 UR4, c[0x0][0x198] ;  /* 0x0000660000047ab9 */ /* 0x000fe40000000a00 */
[----:B------:R-:W-:Y:S02]  /*00a0*/  UIADD3 UR6, UP0, UR4, 0x270, URZ ;  /* 0x0000027004067890 */ /* 0x000fe4000ff1e03f */
[----:B------:R-:W-:Y:S02]  /*00b0*/  UIADD3 UR8, UP1, UR4, 0x370, URZ ;  /* 0x0000037004087890 */ /* 0x000fe4000ff3e03f */
[----:B------:R-:W-:Y:S02]  /*00c0*/  UIADD3 UR10, UP2, UR4, 0x470, URZ ;  /* 0x00000470040a7890 */ /* 0x000fe4000ff5e03f */
[----:B------:R-:W-:Y:S02]  /*00d0*/  UIADD3 UR4, UP3, UR4, 0x9f0, URZ ;  /* 0x000009f004047890 */ /* 0x000fe4000ff7e03f */
[----:B------:R-:W-:-:S02]  /*00e0*/  UIADD3.X UR7, URZ, UR5, URZ, UP0, !UPT ;  /* 0x000000053f077290 */ /* 0x000fc400087fe43f */
[----:B------:R-:W-:Y:S02]  /*00f0*/  UIADD3.X UR9, URZ, UR5, URZ, UP1, !UPT ;  /* 0x000000053f097290 */ /* 0x000fe40008ffe43f */
[----:B------:R-:W-:Y:S02]  /*0100*/  UIADD3.X UR11, URZ, UR5, URZ, UP2, !UPT ;  /* 0x000000053f0b7290 */ /* 0x000fe400097fe43f */
[----:B------:R-:W-:-:S03]  /*0110*/  UIADD3.X UR5, URZ, UR5, URZ, UP3, !UPT ;  /* 0x000000053f057290 */ /* 0x000fc60009ffe43f */
[----:B------:R1:W-:Y:S02]  /*0120*/  UTMACCTL.PF [UR6] ;  /* 0x00000000060079b9 */ /* 0x0003e40008040000 */
[----:B------:R1:W-:Y:S02]  /*0130*/  UTMACCTL.PF [UR8] ;  /* 0x00000000080079b9 */ /* 0x0003e40008040000 */
[----:B------:R1:W-:Y:S02]  /*0140*/  UTMACCTL.PF [UR10] ;  /* 0x000000000a0079b9 */ /* 0x0003e40008040000 */
[----:B------:R1:W-:Y:S02]  /*0150*/  UTMACCTL.PF [UR4] ;  /* 0x00000000040079b9 */ /* 0x0003e40008040000 */
[----:B-1----:R-:W-:Y:S01]  /*0160*/  NOP ;  /* 0x0000000000007918 */ /* 0x002fe20000000000 */
.L_x_1:
[----:B------:R-:W-:Y:S05]  /*0170*/  BSYNC B0 ;  /* 0x0000000000007941 */ /* 0x000fea0003800000 */
.L_x_0:
[----:B------:R-:W-:Y:S01]  /*0180*/  VOTEU.ANY UP0, P0 ;  /* 0x00000000003f7886 */ /* 0x000fe20000000100 */
[----:B------:R-:W1:Y:S01]  /*0190*/  SHFL.IDX PT, R3, R3, RZ, 0x1f ;  /* 0x00001fff03037589 */ /* 0x000e6200000e0000 */
[----:B------:R-:W-:Y:S01]  /*01a0*/  UMOV UR4, 0x1 ;  /* 0x0000000100047882 */ /* 0x000fe20000000000 */
[----:B------:R-:W-:Y:S01]  /*01b0*/  VOTEU.ANY UP1, P0 ;  /* 0x00000000003f7886 */ /* 0x000fe20000020100 */
[----:B------:R-:W-:Y:S01]  /*01c0*/  VOTEU.ANY UP2, P0 ;  /* 0x00000000003f7886 */ /* 0x000fe20000040100 */
[----:B------:R-:W2:Y:S01]  /*01d0*/  @UP0 S2UR UR7, SR_CgaCtaId ;  /* 0x00000000000709c3 */ /* 0x000ea20000008800 */
[----:B------:R-:W3:Y:S01]  /*01e0*/  SHFL.IDX PT, R4, R0, RZ, 0x1f ;  /* 0x00001fff00047589 */ /* 0x000ee200000e0000 */
[----:B------:R-:W-:Y:S01]  /*01f0*/  @UP0 UMOV UR6, 0x400 ;  /* 0x0000040000060882 */ /* 0x000fe20000000000 */
[----:B------:R-:W-:-:S04]  /*0200*/  @UP0 UIADD3 UR4, -UR4, 0x100000, URZ ;  /* 0x0010000004040890 */ /* 0x000fc8000fffe13f */
[----:B------:R-:W-:Y:S02]  /*0210*/  @UP0 USHF.L.U32 UR5, UR4, 0xb, URZ ;  /* 0x0000000b04050899 */ /* 0x000fe4000800063f */
[----:B------:R-:W-:Y:S01]  /*0220*/  @UP0 USHF.L.U32 UR4, UR4, 0x1, URZ ;  /* 0x0000000104040899 */ /* 0x000fe2000800063f */
[----:B-1----:R-:W-:Y:S01]  /*0230*/  R2UR UR8, R3 ;  /* 0x00000000030872ca */ /* 0x002fe200000e0000 */
[----:B--2---:R-:W-:Y:S01]  /*0240*/  @UP0 ULEA UR6, UR7, UR6, 0x18 ;  /* 0x0000000607060291 */ /* 0x004fe2000f8ec03f */
[----:B---3--:R-:W-:-:S11]  /*0250*/  ISETP.NE.AND P1, PT, R4, RZ, PT ;  /* 0x000000ff0400720c */ /* 0x008fd60003f25270 */
[----:B------:R-:W-:Y:S01]  /*0260*/  UISETP.NE.AND UP0, UPT, UR8, URZ, UPT ;  /* 0x0000003f0800728c */ /* 0x000fe2000bf05270 */
[----:B------:R-:W1:Y:S02]  /*0270*/  FENCE.VIEW.ASYNC.S ;  /* 0x00000000000073c6 */ /* 0x000e640000000000 */
[----:B-1----:R1:W2:Y:S01]  /*0280*/  @UP1 SYNCS.EXCH.64 URZ, [UR6+0x19c00], UR4 ;  /* 0x019c0004063f15b2 */ /* 0x0022a20008000100 */
[----:B------:R1:W3:Y:S01]  /*0290*/  @UP2 SYNCS.EXCH.64 URZ, [UR6+0x19c20], UR4 ;  /* 0x019c2004063f25b2 */ /* 0x0002e20008000100 */
[----:B------:R-:W-:Y:S06]  /*02a0*/  @P1 BRA `(.L_x_2) ;  /* 0x0000000000481947 */ /* 0x000fec0003800000 */
[----:B-1----:R-:W1:Y:S01]  /*02b0*/  S2UR UR5, SR_CgaCtaId ;  /* 0x00000000000579c3 */ /* 0x002e620000008800 */
[----:B------:R-:W-:Y:S01]  /*02c0*/  UMOV UR4, 0x400 ;  /* 0x0000040000047882 */ /* 0x000fe20000000000 */
[----:B------:R-:W-:Y:S01]  /*02d0*/  UMOV UR6, 0x1 ;  /* 0x0000000100067882 */ /* 0x000fe20000000000 */
[----:B------:R-:W-:Y:S01]  /*02e0*/  UMOV UR9, 0x3 ;  /* 0x0000000300097882 */ /* 0x000fe20000000000 */
[----:B------:R-:W-:-:S04]  /*02f0*/  UIADD3 UR6, -UR6, 0x100000, URZ ;  /* 0x0010000006067890 */ /* 0x000fc8000fffe13f */
[----:B------:R-:W-:Y:S02]  /*0300*/  USHF.L.U32 UR7, UR6, 0xb, URZ ;  /* 0x0000000b06077899 */ /* 0x000fe4000800063f */
[----:B------:R-:W-:Y:S01]  /*0310*/  USHF.L.U32 UR6, UR6, 0x1, URZ ;  /* 0x0000000106067899 */ /* 0x000fe2000800063f */
[----:B------:R-:W-:Y:S01]  /*0320*/  ELECT P0, URZ, PT ;  /* 0x00000000003f782f */ /* 0x000fe20003800000 */
[----:B-1----:R-:W-:Y:S02]  /*0330*/  ULEA UR8, UR5, UR4, 0x18 ;  /* 0x0000000405087291 */ /* 0x002fe4000f8ec03f */
[----:B------:R-:W-:-:S04]  /*0340*/  UIADD3 UR4, -UR9, 0x100000, URZ ;  /* 0x0010000009047890 */ /* 0x000fc8000fffe13f */
[----:B------:R-:W-:Y:S02]  /*0350*/  USHF.L.U32 UR5, UR4, 0xb, URZ ;  /* 0x0000000b04057899 */ /* 0x000fe4000800063f */
[----:B------:R-:W-:Y:S01]  /*0360*/  USHF.L.U32 UR4, UR4, 0x1, URZ ;  /* 0x0000000104047899 */ /* 0x000fe2000800063f */
[----:B------:R-:W1:Y:S03]  /*0370*/  FENCE.VIEW.ASYNC.S ;  /* 0x00000000000073c6 */ /* 0x000e660000000000 */
[----:B-1----:R4:W1:Y:S08]  /*0380*/  SYNCS.EXCH.64 URZ, [UR8+0x19c30], UR6 ;  /* 0x019c3006083f75b2 */ /* 0x0028700008000100 */
[----:B------:R4:W1:Y:S01]  /*0390*/  SYNCS.EXCH.64 URZ, [UR8+0x19c40], UR4 ;  /* 0x019c4004083f75b2 */ /* 0x0008620008000100 */
[----:B------:R4:W1:Y:S01]  /*03a0*/  SYNCS.EXCH.64 URZ, [UR8+0x19c38], UR6 ;  /* 0x019c3806083f75b2 */ /* 0x0008620008000100 */
[----:B------:R4:W1:Y:S02]  /*03b0*/  SYNCS.EXCH.64 URZ, [UR8+0x19c48], UR4 ;  /* 0x019c4804083f75b2 */ /* 0x0008640008000100 */
[----:B----4-:R-:W-:Y:S01]  /*03c0*/  NOP ;  /* 0x0000000000007918 */ /* 0x010fe20000000000 */
.L_x_2:
[----:B------:R-:W4:Y:S01]  /*03d0*/  SHFL.IDX PT, R3, R0, RZ, 0x1f ;  /* 0x00001fff00037589 */ /* 0x000f2200000e0000 */
[----:B------:R-:W-:Y:S01]  /*03e0*/  NOP ;  /* 0x0000000000007918 */ /* 0x000fe20000000000 */
[----:B----4-:R-:W-:-:S13]  /*03f0*/  ISETP.NE.AND P0, PT, R3, RZ, PT ;  /* 0x000000ff0300720c */ /* 0x010fda0003f05270 */
[----:B------:R-:W-:Y:S05]  /*0400*/  @P0 BRA `(.L_x_3) ;  /* 0x0000000000480947 */ /* 0x000fea0003800000 */
[----:B-1----:R-:W1:Y:S01]  /*0410*/  S2UR UR5, SR_CgaCtaId ;  /* 0x00000000000579c3 */ /* 0x002e620000008800 */
[----:B------:R-:W-:Y:S01]  /*0420*/  UMOV UR4, 0x400 ;  /* 0x0000040000047882 */ /* 0x000fe20000000000 */
[----:B------:R-:W-:Y:S01]  /*0430*/  UMOV UR6, 0x80 ;  /* 0x0000008000067882 */ /* 0x000fe20000000000 */
[----:B------:R-:W-:Y:S01]  /*0440*/  UMOV UR7, 0x180 ;  /* 0x0000018000077882 */ /* 0x000fe20000000000 */
[----:B------:R-:W-:Y:S01]  /*0450*/  ELECT P0, URZ, PT ;  /* 0x00000000003f782f */ /* 0x000fe20003800000 */
[----:B-1----:R-:W-:Y:S02]  /*0460*/  ULEA UR8, UR5, UR4, 0x18 ;  /* 0x0000000405087291 */ /* 0x002fe4000f8ec03f */
[----:B------:R-:W-:-:S04]  /*0470*/  UIADD3 UR4, -UR6, 0x100000, URZ ;  /* 0x0010000006047890 */ /* 0x000fc8000fffe13f */
[----:B------:R-:W-:Y:S02]  /*0480*/  USHF.L.U32 UR5, UR4, 0xb, URZ ;  /* 0x0000000b04057899 */ /* 0x000fe4000800063f */
[----:B------:R-:W-:Y:S02]  /*0490*/  USHF.L.U32 UR4, UR4, 0x1, URZ ;  /* 0x0000000104047899 */ /* 0x000fe4000800063f */
        /* <DEDUP_REMOVED lines=9> */
.L_x_3:
[----:B------:R-:W4:Y:S01]  /*0530*/  SHFL.IDX PT, R3, R0, RZ, 0x1f ;  /* 0x00001fff00037589 */ /* 0x000f2200000e0000 */
[----:B------:R-:W-:Y:S01]  /*0540*/  NOP ;  /* 0x0000000000007918 */ /* 0x000fe20000000000 */
[----:B----4-:R-:W-:-:S13]  /*0550*/  ISETP.NE.AND P0, PT, R3, RZ, PT ;  /* 0x000000ff0300720c */ /* 0x010fda0003f05270 */
[----:B------:R-:W-:Y:S05]  /*0560*/  @P0 BRA `(.L_x_4) ;  /* 0x0000000000380947 */ /* 0x000fea0003800000 */
[----:B-1----:R-:W1:Y:S01]  /*0570*/  S2UR UR5, SR_CgaCtaId ;  /* 0x00000000000579c3 */ /* 0x002e620000008800 */
[----:B------:R-:W-:Y:S01]  /*0580*/  UMOV UR4, 0x400 ;  /* 0x0000040000047882 */ /* 0x000fe20000000000 */
[----:B------:R-:W-:Y:S01]  /*0590*/  UMOV UR7, 0x1 ;  /* 0x0000000100077882 */ /* 0x000fe20000000000 */
[----:B------:R-:W-:Y:S01]  /*05a0*/  ELECT P0, URZ, PT ;  /* 0x00000000003f782f */ /* 0x000fe20003800000 */
[----:B-1----:R-:W-:Y:S02]  /*05b0*/  ULEA UR6, UR5, UR4, 0x18 ;  /* 0x0000000405067291 */ /* 0x002fe4000f8ec03f */
[----:B------:R-:W-:-:S04]  /*05c0*/  UIADD3 UR4, -UR7, 0x100000, URZ ;  /* 0x0010000007047890 */ /* 0x000fc8000fffe13f */
[----:B------:R-:W-:Y:S02]  /*05d0*/  USHF.L.U32 UR5, UR4, 0xb, URZ ;  /* 0x0000000b04057899 */ /* 0x000fe4000800063f */
[----:B------:R-:W-:Y:S01]  /*05e0*/  USHF.L.U32 UR4, UR4, 0x1, URZ ;  /* 0x0000000104047899 */ /* 0x000fe2000800063f */
[----:B------:R-:W1:Y:S11]  /*05f0*/  FENCE.VIEW.ASYNC.S ;  /* 0x00000000000073c6 */ /* 0x000e760000000000 */
[----:B-1----:R4:W1:Y:S01]  /*0600*/  SYNCS.EXCH.64 URZ, [UR6+0x19c70], UR4 ;  /* 0x019c7004063f75b2 */ /* 0x0028620008000100 */
[----:B------:R4:W1:Y:S01]  /*0610*/  SYNCS.EXCH.64 URZ, [UR6+0x19c80], UR4 ;  /* 0x019c8004063f75b2 */ /* 0x0008620008000100 */
[----:B------:R4:W1:Y:S01]  /*0620*/  SYNCS.EXCH.64 URZ, [UR6+0x19c78], UR4 ;  /* 0x019c7804063f75b2 */ /* 0x0008620008000100 */
[----:B------:R4:W1:Y:S02]  /*0630*/  SYNCS.EXCH.64 URZ, [UR6+0x19c88], UR4 ;  /* 0x019c8804063f75b2 */ /* 0x0008640008000100 */
[----:B----4-:R-:W-:Y:S01]  /*0640*/  NOP ;  /* 0x0000000000007918 */ /* 0x010fe20000000000 */
.L_x_4:
        /* <DEDUP_REMOVED lines=22> */
.L_x_5:
        /* <DEDUP_REMOVED lines=22> */
.L_x_6:
[----:B------:R-:W-:Y:S01]  /*0910*/  PLOP3.LUT P0, PT, PT, PT, UP0, 0x80, 0x0 ;  /* 0x000000000000781c */ /* 0x000fe20003f0f008 */
[----:B------:R-:W-:Y:S01]  /*0920*/  UMOV UR46, 0x1 ;  /* 0x00000001002e7882 */ /* 0x000fe20000000000 */
[----:B------:R-:W-:Y:S01]  /*0930*/  NOP ;  /* 0x0000000000007918 */ /* 0x000fe20000000000 */
[----:B------:R-:W-:Y:S01]  /*0940*/  USEL UR46, UR46, 0x2, !UP0 ;  /* 0x000000022e2e7887 */ /* 0x000fe2000c000000 */
[----:B------:R-:W-:Y:S01]  /*0950*/  LOP3.LUT R23, R2, 0x7f, RZ, 0xc0, !PT ;  /* 0x0000007f02177812 */ /* 0x000fe200078ec0ff */
[----:B------:R-:W-:Y:S01]  /*0960*/  ULDC.64 UR50, c[0x0][0x208] ;  /* 0x0000820000327ab9 */ /* 0x000fe20000000a00 */
[----:B-123--:R-:W-:Y:S07]  /*0970*/  BAR.SYNC.DEFER_BLOCKING 0x0 ;  /* 0x0000000000007b1d */ /* 0x00efee0000010000 */
[----:B------:R-:W-:Y:S05]  /*0980*/  @!P0 BRA `(.L_x_7) ;  /* 0x0000005c00d08947 */ /* 0x000fea0003800000 */
.L_x_8:
[----:B------:R-:W-:-:S08]  /*0990*/  NOP ;  /* 0x0000000000007918 */ /* 0x000fd00000000000 */
[----:B------:R-:W1:Y:S02]  /*09a0*/  USETMAXREG.TRY_ALLOC.CTAPOOL UP0, 0xa0 ;  /* 0x000000a0000079c8 */ /* 0x000e640008000600 */
[----:B-1----:R-:W-:-:S13]  /*09b0*/  PLOP3.LUT P0, PT, PT, PT, UP0, 0x80, 0x0 ;  /* 0x000000000000781c */ /* 0x002fda0003f0f008 */
[----:B------:R-:W-:Y:S05]  /*09c0*/  @!P0 BRA `(.L_x_8) ;  /* 0xfffffffc00f08947 */ /* 0x000fea000383ffff */
[----:B------:R-:W1:Y:S08]  /*09d0*/  S2UR UR39, SR_CTAID.X ;  /* 0x00000000002779c3 */ /* 0x000e700000002500 */
[----:B------:R-:W-:Y:S08]  /*09e0*/  BAR.ARV 0x8, 0x1a0 ;  /* 0x0206800000007b1d */ /* 0x000ff00000002000 */
[----:B------:R-:W1:Y:S02]  /*09f0*/  LDC R0, c[0x0][0xda4] ;  /* 0x00036900ff007b82 */ /* 0x000e640000000800 */
[----:B-1----:R-:W-:-:S13]  /*0a00*/  ISETP.LE.AND P0, PT, R0, UR39, PT ;  /* 0x0000002700007c0c */ /* 0x002fda000bf03270 */
[----:B------:R-:W-:Y:S05]  /*0a10*/  @P0 EXIT ;  /* 0x000000000000094d */ /* 0x000fea0003800000 */
[----:B------:R-:W-:Y:S01]  /*0a20*/  VIADD R0, R2, 0xffffff80 ;  /* 0xffffff8002007836 */ /* 0x000fe20000000000 */
[----:B------:R-:W1:Y:S01]  /*0a30*/  S2UR UR49, SR_CgaCtaId ;  /* 0x00000000003179c3 */ /* 0x000e620000008800 */
[----:B------:R-:W-:Y:S01]  /*0a40*/  UMOV UR48, 0x400 ;  /* 0x0000040000307882 */ /* 0x000fe20000000000 */
[----:B------:R-:W-:Y:S02]  /*0a50*/  ULOP3.LUT UR47, UR46, 0x1, URZ, 0xfc, !UPT ;  /* 0x000000012e2f7892 */ /* 0x000fe4000f8efc3f */
[----:B------:R-:W-:Y:S01]  /*0a60*/  SHF.R.S32.HI R3, RZ, 0x1f, R0 ;  /* 0x0000001fff037819 */ /* 0x000fe20000011400 */
[----:B------:R-:W-:Y:S01]  /*0a70*/  ULDC.64 UR52, c[0x0][0x198] ;  /* 0x0000660000347ab9 */ /* 0x000fe20000000a00 */
[----:B------:R-:W-:Y:S01]  /*0a80*/  UMOV UR38, URZ ;  /* 0x0000003f00267c82 */ /* 0x000fe20008000000 */
[----:B------:R-:W-:Y:S01]  /*0a90*/  UMOV UR37, URZ ;  /* 0x0000003f00257c82 */ /* 0x000fe20008000000 */
[CC--:B------:R-:W-:Y:S01]  /*0aa0*/  LEA.HI R22, R3.reuse, R0.reuse, RZ, 0x7 ;  /* 0x0000000003167211 */ /* 0x0c0fe200078f38ff */
[----:B------:R-:W2:Y:S01]  /*0ab0*/  S2UR UR6, SR_SWINHI ;  /* 0x00000000000679c3 */ /* 0x000ea20000002f00 */
[----:B------:R-:W-:Y:S01]  /*0ac0*/  LEA.HI R6, R3, R0, RZ, 0x4 ;  /* 0x0000000003067211 */ /* 0x000fe200078f20ff */
[----:B------:R-:W-:Y:S01]  /*0ad0*/  UMOV UR36, URZ ;  /* 0x0000003f00247c82 */ /* 0x000fe20008000000 */
[----:B------:R-:W-:-:S02]  /*0ae0*/  LOP3.LUT R19, R22, 0xffffff80, RZ, 0xc0, !PT ;  /* 0xffffff8016137812 */ /* 0x000fc400078ec0ff */
[----:B------:R-:W-:Y:S02]  /*0af0*/  SHF.R.S32.HI R7, RZ, 0x4, R6 ;  /* 0x00000004ff077819 */ /* 0x000fe40000011406 */
[----:B------:R-:W-:Y:S01]  /*0b00*/  LEA.HI R17, R3, R0, RZ, 0x5 ;  /* 0x0000000003117211 */ /* 0x000fe200078f28ff */
[----:B------:R-:W-:Y:S01]  /*0b10*/  IMAD.IADD R19, R0, 0x1, -R19 ;  /* 0x0000000100137824 */ /* 0x000fe200078e0a13 */
[C---:B------:R-:W-:Y:S02]  /*0b20*/  LEA.HI R8, R6.reuse, R7, RZ, 0x1 ;  /* 0x0000000706087211 */ /* 0x040fe400078f08ff */
[----:B------:R-:W-:Y:S02]  /*0b30*/  LOP3.LUT R3, R6, 0x7fffff0, RZ, 0xc0, !PT ;  /* 0x07fffff006037812 */ /* 0x000fe400078ec0ff */
[----:B------:R-:W-:Y:S02]  /*0b40*/  SHF.R.S32.HI R4, RZ, 0x1f, R19 ;  /* 0x0000001fff047819 */ /* 0x000fe40000011413 */
[----:B------:R-:W-:Y:S01]  /*0b50*/  SHF.R.S32.HI R17, RZ, 0x5, R17 ;  /* 0x00000005ff117819 */ /* 0x000fe20000011411 */
[----:B------:R-:W-:Y:S01]  /*0b60*/  IMAD.IADD R0, R0, 0x1, -R3 ;  /* 0x0000000100007824 */ /* 0x000fe200078e0a03 */
[----:B------:R-:W-:Y:S01]  /*0b70*/  LEA.HI R5, R4, R19, RZ, 0x2 ;  /* 0x0000001304057211 */ /* 0x000fe200078f10ff */
[----:B-1----:R-:W-:Y:S01]  /*0b80*/  ULEA UR48, UR49, UR48, 0x18 ;  /* 0x0000003031307291 */ /* 0x002fe2000f8ec03f */
[----:B------:R-:W-:Y:S01]  /*0b90*/  LOP3.LUT R8, R8, 0x1ffffffe, RZ, 0xc0, !PT ;  /* 0x1ffffffe08087812 */ /* 0x000fe200078ec0ff */
[----:B------:R-:W-:Y:S01]  /*0ba0*/  IMAD R3, R17, 0x10, R0 ;  /* 0x0000001011037824 */ /* 0x000fe200078e0200 */
[----:B------:R-:W-:-:S02]  /*0bb0*/  SHF.R.S32.HI R6, RZ, 0x2, R5 ;  /* 0x00000002ff067819 */ /* 0x000fc40000011405 */
[----:B------:R-:W-:Y:S01]  /*0bc0*/  SHF.R.S32.HI R9, RZ, 0x1f, R5 ;  /* 0x0000001fff097819 */ /* 0x000fe20000011405 */
[----:B------:R-:W-:Y:S01]  /*0bd0*/  IMAD.IADD R8, R7, 0x1, -R8 ;  /* 0x0000000107087824 */ /* 0x000fe200078e0a08 */
[----:B------:R-:W-:Y:S01]  /*0be0*/  SHF.R.S32.HI R22, RZ, 0x7, R22 ;  /* 0x00000007ff167819 */ /* 0x000fe20000011416 */
[----:B------:R-:W-:Y:S01]  /*0bf0*/  UMOV UR4, UR48 ;  /* 0x0000003000047c82 */ /* 0x000fe20008000000 */
[----:B--2---:R-:W-:Y:S01]  /*0c00*/  UMOV UR5, UR6 ;  /* 0x0000000600057c82 */ /* 0x004fe20008000000 */
[----:B------:R-:W-:Y:S01]  /*0c10*/  LEA.HI R9, R9, R6, RZ, 0x3 ;  /* 0x0000000609097211 */ /* 0x000fe200078f18ff */
[----:B------:R-:W-:Y:S02]  /*0c20*/  IMAD R8, R3, 0x4, R8 ;  /* 0x0000000403087824 */ /* 0x000fe400078e0208 */
[----:B------:R-:W-:Y:S01]  /*0c30*/  IMAD.HI R0, R22, 0x55555556, RZ ;  /* 0x5555555616007827 */ /* 0x000fe200078e02ff */
[----:B------:R-:W-:-:S03]  /*0c40*/  LOP3.LUT R9, R9, 0xfffffff8, RZ, 0xc0, !PT ;  /* 0xfffffff809097812 */ /* 0x000fc600078ec0ff */
[----:B------:R-:W-:Y:S01]  /*0c50*/  IMAD.MOV.U32 R7, RZ, RZ, -0x2 ;  /* 0xfffffffeff077424 */ /* 0x000fe200078e00ff */
[----:B------:R-:W-:Y:S01]  /*0c60*/  LEA.HI R3, R0, R0, RZ, 0x1 ;  /* 0x0000000000037211 */ /* 0x000fe200078f08ff */
[----:B------:R-:W-:Y:S01]  /*0c70*/  IMAD.IADD R9, R6, 0x1, -R9 ;  /* 0x0000000106097824 */ /* 0x000fe200078e0a09 */
[----:B------:R-:W-:Y:S01]  /*0c80*/  LEA.HI R6, R4, R19, RZ, 0x5 ;  /* 0x0000001304067211 */ /* 0x000fe200078f28ff */
[----:B------:R-:W-:Y:S01]  /*0c90*/  IMAD.U32 R152, RZ, RZ, UR4 ;  /* 0x00000004ff987e24 */ /* 0x000fe2000f8e00ff */
[----:B------:R-:W-:Y:S01]  /*0ca0*/  LOP3.LUT R4, R5, 0x7ffffffc, RZ, 0xc0, !PT ;  /* 0x7ffffffc05047812 */ /* 0x000fe200078ec0ff */
[----:B------:R-:W-:Y:S01]  /*0cb0*/  IMAD.U32 R153, RZ, RZ, UR5 ;  /* 0x00000005ff997e24 */ /* 0x000fe2000f8e00ff */
[----:B------:R-:W-:Y:S01]  /*0cc0*/  SHF.R.S32.HI R6, RZ, 0x5, R6 ;  /* 0x00000005ff067819 */ /* 0x000fe20000011406 */
[----:B------:R-:W-:Y:S02]  /*0cd0*/  IMAD.SHL.U32 R5, R8, 0x8, RZ ;  /* 0x0000000808057824 */ /* 0x000fe400078e00ff */
[----:B------:R-:W-:-:S02]  /*0ce0*/  IMAD.IADD R4, R19, 0x1, -R4 ;  /* 0x0000000113047824 */ /* 0x000fc400078e0a04 */
[----:B------:R-:W-:Y:S02]  /*0cf0*/  IMAD R3, R3, -0x3, R22 ;  /* 0xfffffffd03037824 */ /* 0x000fe400078e0216 */
[----:B------:R-:W-:Y:S02]  /*0d00*/  IMAD R6, R6, 0x10, R9 ;  /* 0x0000001006067824 */ /* 0x000fe400078e0209 */
[----:B------:R-:W-:Y:S02]  /*0d10*/  IMAD R18, R4, R7, 0x80 ;  /* 0x0000008004127424 */ /* 0x000fe400078e0207 */
[----:B------:R-:W-:-:S04]  /*0d20*/  IMAD.WIDE R152, R5, 0x2, R152 ;  /* 0x0000000205987825 */ /* 0x000fc800078e0298 */
[----:B------:R-:W-:-:S07]  /*0d30*/  IMAD R16, R3, 0x40, R6 ;  /* 0x0000004003107824 */ /* 0x000fce00078e0206 */
.L_x_33:
[----:B------:R-:W-:Y:S01]  /*0d40*/  ULDC UR4, c[0x0][0xda8] ;  /* 0x00036a0000047ab9 */ /* 0x000fe20000000800 */
[----:B------:R-:W-:Y:S01]  /*0d50*/  ULDC UR43, c[0x0][0xdb4] ;  /* 0x00036d00002b7ab9 */ /* 0x000fe20000000800 */
[----:B------:R-:W-:Y:S01]  /*0d60*/  UISETP.NE.AND UP1, UPT, UR4, 0x1, UPT ;  /* 0x000000010400788c */ /* 0x000fe2000bf25270 */
[----:B-1----:R-:W-:Y:S01]  /*0d70*/  IMAD.MOV.U32 R3, RZ, RZ, 0x3f800000 ;  /* 0x3f800000ff037424 */ /* 0x002fe200078e00ff */
[----:B------:R-:W-:Y:S01]  /*0d80*/  UISETP.NE.AND UP2, UPT, UR43, 0x1, UPT ;  /* 0x000000012b00788c */ /* 0x000fe2000bf45270 */
[----:B------:R-:W-:Y:S01]  /*0d90*/  IMAD.MOV.U32 R0, RZ, RZ, 0x3f800000 ;  /* 0x3f800000ff007424 */ /* 0x000fe200078e00ff */
[----:B------:R-:W-:Y:S01]  /*0da0*/  ULDC.64 UR4, c[0x0][0x990] ;  /* 0x0002640000047ab9 */ /* 0x000fe20000000a00 */
[----:B------:R-:W-:Y:S01]  /*0db0*/  UMOV UR42, UR39 ;  /* 0x00000027002a7c82 */ /* 0x000fe20008000000 */
[----:B------:R-:W-:Y:S01]  /*0dc0*/  UISETP.NE.U32.AND UP0, UPT, UR4, URZ, UPT ;  /* 0x0000003f0400728c */ /* 0x000fe2000bf05070 */
[----:B------:R-:W1:Y:S01]  /*0dd0*/  SHFL.IDX PT, R8, R22, RZ, 0x1f ;  /* 0x00001fff16087589 */ /* 0x000e6200000e0000 */
[----:B------:R-:W-:-:S02]  /*0de0*/  ULDC UR54, c[0x0][0x404] ;  /* 0x0001010000367ab9 */ /* 0x000fc40000000800 */
[----:B------:R-:W-:Y:S01]  /*0df0*/  UISETP.NE.AND.EX UP0, UPT, UR5, URZ, UPT, UP0 ;  /* 0x0000003f0500728c */ /* 0x000fe2000bf05300 */
[----:B------:R-:W-:Y:S01]  /*0e00*/  @UP1 ULDC UR6, c[0x0][0xdac] ;  /* 0x00036b0000061ab9 */ /* 0x000fe20000000800 */
[----:B------:R-:W-:Y:S01]  /*0e10*/  @UP1 ULDC UR8, c[0x0][0xdb0] ;  /* 0x00036c0000081ab9 */ /* 0x000fe20000000800 */
[----:B------:R-:W-:Y:S01]  /*0e20*/  UIMAD.WIDE.U32 UR6, UR39, UR6, URZ ;  /* 0x00000006270672a5 */ /* 0x000fe2000f8e003f */
[----:B------:R-:W-:Y:S02]  /*0e30*/  @UP2 ULDC.64 UR10, c[0x0][0xdb8] ;  /* 0x00036e00000a2ab9 */ /* 0x000fe40000000a00 */
[----:B------:R-:W-:Y:S01]  /*0e40*/  PLOP3.LUT P0, PT, PT, PT, UP0, 0x80, 0x0 ;  /* 0x000000000000781c */ /* 0x000fe20003f0f008 */
[----:B------:R-:W-:-:S03]  /*0e50*/  @UP1 USHF.R.U32.HI UR42, URZ, UR8, UR7 ;  /* 0x000000083f2a1299 */ /* 0x000fc60008011607 */
[----:B------:R-:W-:Y:S01]  /*0e60*/  ULDC.64 UR6, c[0x0][0x998] ;  /* 0x0002660000067ab9 */ /* 0x000fe20000000a00 */
[----:B------:R-:W-:Y:S02]  /*0e70*/  UIMAD.WIDE.U32 UR8, UR42, UR10, URZ ;  /* 0x0000000a2a0872a5 */ /* 0x000fe4000f8e003f */
[----:B------:R-:W-:Y:S01]  /*0e80*/  UISETP.NE.U32.AND UP1, UPT, UR6, URZ, UPT ;  /* 0x0000003f0600728c */ /* 0x000fe2000bf25070 */
[----:B------:R-:W-:Y:S01]  /*0e90*/  ULDC UR10, c[0x0][0x428] ;  /* 0x00010a00000a7ab9 */ /* 0x000fe20000000800 */
[----:B------:R-:W-:Y:S02]  /*0ea0*/  UMOV UR44, UR42 ;  /* 0x0000002a002c7c82 */ /* 0x000fe40008000000 */
[----:B------:R-:W-:Y:S02]  /*0eb0*/  UISETP.NE.AND.EX UP1, UPT, UR7, URZ, UPT, UP1 ;  /* 0x0000003f0700728c */ /* 0x000fe4000bf25310 */
[----:B------:R-:W-:Y:S02]  /*0ec0*/  @UP2 USHF.R.U32.HI UR44, URZ, UR11, UR9 ;  /* 0x0000000b3f2c2299 */ /* 0x000fe40008011609 */
[----:B------:R-:W-:-:S02]  /*0ed0*/  UISETP.NE.AND UP2, UPT, UR10, 0x1, UPT ;  /* 0x000000010a00788c */ /* 0x000fc4000bf45270 */
[----:B------:R-:W-:Y:S01]  /*0ee0*/  @UP0 USHF.R.S32.HI UR8, URZ, 0x1f, UR44 ;  /* 0x0000001f3f080899 */ /* 0x000fe2000801142c */
[----:B------:R-:W-:Y:S01]  /*0ef0*/  PLOP3.LUT P1, PT, PT, PT, UP1, 0x80, 0x0 ;  /* 0x000000000000781c */ /* 0x000fe20003f2f018 */
[----:B------:R-:W-:Y:S01]  /*0f00*/  @UP0 ULDC.64 UR14, c[0x0][0x9a8] ;  /* 0x00026a00000e0ab9 */ /* 0x000fe20000000a00 */
[----:B------:R-:W-:Y:S02]  /*0f10*/  UIADD3 UR11, -UR44, URZ, URZ ;  /* 0x0000003f2c0b7290 */ /* 0x000fe4000fffe13f */
[----:B------:R-:W-:Y:S02]  /*0f20*/  @UP0 UIMAD UR10, UR8, UR14, URZ ;  /* 0x0000000e080a02a4 */ /* 0x000fe4000f8e023f */
[----:B------:R-:W-:Y:S02]  /*0f30*/  @UP0 UIMAD.WIDE.U32 UR8, UR44, UR14, URZ ;  /* 0x0000000e2c0802a5 */ /* 0x000fe4000f8e003f */
[----:B------:R-:W-:Y:S02]  /*0f40*/  UIMAD UR43, UR43, UR11, UR42 ;  /* 0x0000000b2b2b72a4 */ /* 0x000fe4000f8e022a */
[----:B------:R-:W-:Y:S01]  /*0f50*/  @UP1 USHF.R.S32.HI UR14, URZ, 0x1f, UR44 ;  /* 0x0000001f3f0e1899 */ /* 0x000fe2000801142c */
[----:B------:R-:W-:Y:S01]  /*0f60*/  @UP1 ULDC.64 UR16, c[0x0][0x9b8] ;  /* 0x00026e0000101ab9 */ /* 0x000fe20000000a00 */
[----:B------:R-:W-:Y:S01]  /*0f70*/  @UP0 UIMAD UR15, UR44, UR15, UR10 ;  /* 0x0000000f2c0f02a4 */ /* 0x000fe2000f8e020a */
[----:B------:R-:W-:Y:S01]  /*0f80*/  @UP2 ULDC UR12, c[0x0][0x42c] ;  /* 0x00010b00000c2ab9 */ /* 0x000fe20000000800 */
[----:B------:R-:W-:-:S02]  /*0f90*/  @UP1 UIMAD.WIDE.U32 UR10, UR44, UR16, URZ ;  /* 0x000000102c0a12a5 */ /* 0x000fc4000f8e003f */
[----:B------:R-:W-:Y:S02]  /*0fa0*/  UIMAD.WIDE.U32 UR12, UR43, UR12, URZ ;  /* 0x0000000c2b0c72a5 */ /* 0x000fe4000f8e003f */
[----:B------:R-:W-:Y:S01]  /*0fb0*/  @UP1 UIMAD UR16, UR14, UR16, URZ ;  /* 0x000000100e1012a4 */ /* 0x000fe2000f8e023f */
[----:B------:R-:W-:Y:S02]  /*0fc0*/  @UP2 ULDC UR18, c[0x0][0x430] ;  /* 0x00010c0000122ab9 */ /* 0x000fe40000000800 */
[----:B------:R-:W-:Y:S01]  /*0fd0*/  UMOV UR14, UR43 ;  /* 0x0000002b000e7c82 */ /* 0x000fe20008000000 */
[----:B------:R-:W-:Y:S02]  /*0fe0*/  @UP2 USHF.R.U32.HI UR14, URZ, UR18, UR13 ;  /* 0x000000123f0e2299 */ /* 0x000fe4000801160d */
[----:B------:R-:W-:Y:S02]  /*0ff0*/  @UP1 UIMAD UR16, UR44, UR17, UR16 ;  /* 0x000000112c1012a4 */ /* 0x000fe4000f8e0210 */
[----:B------:R-:W-:-:S02]  /*1000*/  @UP0 USHF.R.S32.HI UR12, URZ, 0x1f, UR14 ;  /* 0x0000001f3f0c0899 */ /* 0x000fc4000801140e */
[----:B------:R-:W-:Y:S01]  /*1010*/  @UP1 USHF.R.S32.HI UR13, URZ, 0x1f, UR14 ;  /* 0x0000001f3f0d1899 */ /* 0x000fe2000801140e */
[----:B------:R-:W-:Y:S01]  /*1020*/  @UP0 ULDC.64 UR18, c[0x0][0x9b0] ;  /* 0x00026c0000120ab9 */ /* 0x000fe20000000a00 */
[----:B------:R-:W-:Y:S02]  /*1030*/  @UP1 UIADD3 UR11, UR11, UR16, URZ ;  /* 0x000000100b0b1290 */ /* 0x000fe4000fffe03f */
[----:B------:R-:W-:Y:S01]  /*1040*/  @UP0 UIADD3 UR9, UR9, UR15, URZ ;  /* 0x0000000f09090290 */ /* 0x000fe2000fffe03f */
[----:B------:R-:W-:Y:S01]  /*1050*/  @UP1 ULDC.64 UR16, c[0x0][0x9c0] ;  /* 0x0002700000101ab9 */ /* 0x000fe20000000a00 */
[----:B------:R-:W-:Y:S02]  /*1060*/  @UP0 UIMAD UR12, UR12, UR18, URZ ;  /* 0x000000120c0c02a4 */ /* 0x000fe4000f8e023f */
[----:B------:R-:W-:Y:S02]  /*1070*/  @UP1 UIMAD UR13, UR13, UR16, URZ ;  /* 0x000000100d0d12a4 */ /* 0x000fe4000f8e023f */
[----:B------:R-:W-:-:S02]  /*1080*/  @UP0 UIMAD.WIDE.U32 UR8, UR14, UR18, UR8 ;  /* 0x000000120e0802a5 */ /* 0x000fc4000f8e0008 */
[----:B------:R-:W-:Y:S02]  /*1090*/  @UP0 UIMAD UR12, UR14, UR19, UR12 ;  /* 0x000000130e0c02a4 */ /* 0x000fe4000f8e020c */
[----:B------:R-:W-:Y:S02]  /*10a0*/  @UP1 UIMAD.WIDE.U32 UR10, UR14, UR16, UR10 ;  /* 0x000000100e0a12a5 */ /* 0x000fe4000f8e000a */
[----:B------:R-:W-:Y:S02]  /*10b0*/  @UP1 UIMAD UR13, UR14, UR17, UR13 ;  /* 0x000000110e0d12a4 */ /* 0x000fe4000f8e020d */
[----:B------:R-:W-:Y:S02]  /*10c0*/  @UP0 UIADD3 UR12, UR9, UR12, URZ ;  /* 0x0000000c090c0290 */ /* 0x000fe4000fffe03f */
[----:B------:R-:W-:Y:S02]  /*10d0*/  @UP0 ULEA UR4, UP3, UR8, UR4, 0x2 ;  /* 0x0000000408040291 */ /* 0x000fe4000f86103f */
[----:B------:R-:W-:-:S02]  /*10e0*/  @UP1 ULEA UR6, UP4, UR10, UR6, 0x2 ;  /* 0x000000060a061291 */ /* 0x000fc4000f88103f */
[----:B------:R-:W-:Y:S02]  /*10f0*/  @UP1 UIADD3 UR9, UR11, UR13, URZ ;  /* 0x0000000d0b091290 */ /* 0x000fe4000fffe03f */
[----:B------:R-:W-:Y:S01]  /*1100*/  @UP0 ULEA.HI.X UR5, UR8, UR5, UR12, 0x2, UP3 ;  /* 0x0000000508050291 */ /* 0x000fe200098f140c */
[----:B------:R-:W-:Y:S01]  /*1110*/  IMAD.U32 R4, RZ, RZ, UR4 ;  /* 0x00000004ff047e24 */ /* 0x000fe2000f8e00ff */
[----:B------:R-:W-:Y:S01]  /*1120*/  @UP1 ULEA.HI.X UR7, UR10, UR7, UR9, 0x2, UP4 ;  /* 0x000000070a071291 */ /* 0x000fe2000a0f1409 */
[----:B------:R-:W-:Y:S01]  /*1130*/  IMAD.U32 R6, RZ, RZ, UR6 ;  /* 0x00000006ff067e24 */ /* 0x000fe2000f8e00ff */
[----:B------:R-:W-:Y:S01]  /*1140*/  ULDC UR8, c[0x0][0x2e0] ;  /* 0x0000b80000087ab9 */ /* 0x000fe20000000800 */
[----:B------:R-:W-:Y:S01]  /*1150*/  ULDC UR9, c[0x0][0x988] ;  /* 0x0002620000097ab9 */ /* 0x000fe20000000800 */
[----:B------:R-:W-:Y:S01]  /*1160*/  IMAD.U32 R5, RZ, RZ, UR5 ;  /* 0x00000005ff057e24 */ /* 0x000fe2000f8e00ff */
[----:B------:R-:W-:Y:S01]  /*1170*/  @UP2 ULDC UR10, c[0x0][0x430] ;  /* 0x00010c00000a2ab9 */ /* 0x000fe20000000800 */
[----:B------:R-:W-:Y:S01]  /*1180*/  IMAD.U32 R7, RZ, RZ, UR7 ;  /* 0x00000007ff077e24 */ /* 0x000fe2000f8e00ff */
[----:B-1----:R-:W-:Y:S01]  /*1190*/  R2UR UR6, R8 ;  /* 0x00000000080672ca */ /* 0x002fe200000e0000 */
[----:B------:R-:W-:Y:S01]  /*11a0*/  ULDC.64 UR4, c[0x0][0x3f8] ;  /* 0x0000fe0000047ab9 */ /* 0x000fe20000000a00 */
[----:B------:R-:W2:Y:S04]  /*11b0*/  @P0 LDG.E R3, desc[UR50][R4.64] ;  /* 0x0000003204030981 */ /* 0x000ea8000c1e1900 */
[----:B------:R-:W2:Y:S01]  /*11c0*/  @P1 LDG.E R0, desc[UR50][R6.64] ;  /* 0x0000003206001981 */ /* 0x000ea2000c1e1900 */
[----:B------:R-:W-:-:S02]  /*11d0*/  UISETP.NE.U32.AND UP0, UPT, UR4, URZ, UPT ;  /* 0x0000003f0400728c */ /* 0x000fc4000bf05070 */
[----:B------:R-:W-:Y:S02]  /*11e0*/  UIADD3 UR7, UR48, 0xf000, URZ ;  /* 0x0000f00030077890 */ /* 0x000fe4000fffe03f */
[----:B------:R-:W-:Y:S02]  /*11f0*/  UISETP.NE.AND.EX UP0, UPT, UR5, URZ, UPT, UP0 ;  /* 0x0000003f0500728c */ /* 0x000fe4000bf05300 */
[----:B------:R-:W-:Y:S02]  /*1200*/  UIMAD.WIDE UR4, UR6, 0x55555556, URZ ;  /* 0x55555556060478a5 */ /* 0x000fe4000f8e023f */
[----:B------:R-:W-:Y:S02]  /*1210*/  USEL UR54, UR54, 0x1, UP0 ;  /* 0x0000000136367887 */ /* 0x000fe40008000000 */
[----:B------:R-:W-:Y:S02]  /*1220*/  ULOP3.LUT UP1, URZ, UR7, 0x3ff, URZ, 0xc0, !UPT ;  /* 0x000003ff073f7892 */ /* 0x000fe4000f82c03f */
[----:B------:R-:W-:-:S02]  /*1230*/  ULEA.HI UR5, UR5, UR5, URZ, 0x1 ;  /* 0x0000000505057291 */ /* 0x000fc4000f8f083f */
[----:B------:R-:W-:Y:S02]  /*1240*/  UIMAD UR54, UR54, UR8, URZ ;  /* 0x00000008363672a4 */ /* 0x000fe4000f8e023f */
[----:B------:R-:W-:Y:S01]  /*1250*/  UIMAD UR5, UR5, -0x3, UR6 ;  /* 0xfffffffd050578a4 */ /* 0x000fe2000f8e0206 */
[----:B------:R-:W-:Y:S01]  /*1260*/  PLOP3.LUT P0, PT, PT, PT, UP1, 0x80, 0x0 ;  /* 0x000000000000781c */ /* 0x000fe20003f0f018 */
[----:B------:R-:W-:Y:S02]  /*1270*/  UIADD3 UR4, UR54, 0x7f, URZ ;  /* 0x0000007f36047890 */ /* 0x000fe4000fffe03f */
[----:B------:R-:W-:Y:S02]  /*1280*/  ULEA UR5, UR5, UR7, 0xb ;  /* 0x0000000705057291 */ /* 0x000fe4000f8e583f */
[----:B------:R-:W-:Y:S01]  /*1290*/  USHF.R.S32.HI UR6, URZ, 0x1f, UR4 ;  /* 0x0000001f3f067899 */ /* 0x000fe20008011404 */
[----:B------:R-:W-:Y:S01]  /*12a0*/  @UP2 ULDC UR8, c[0x0][0x42c] ;  /* 0x00010b0000082ab9 */ /* 0x000fe20000000800 */
[----:B------:R-:W-:-:S02]  /*12b0*/  USHF.R.U32.HI UR55, URZ, 0x4, UR5 ;  /* 0x000000043f377899 */ /* 0x000fc40008011605 */
[----:B------:R-:W-:Y:S02]  /*12c0*/  ULEA.HI UR6, UR6, UR4, URZ, 0x7 ;  /* 0x0000000406067291 */ /* 0x000fe4000f8f383f */
[----:B------:R-:W-:Y:S02]  /*12d0*/  UIMAD.WIDE.U32 UR4, UR43, UR8, URZ ;  /* 0x000000082b0472a5 */ /* 0x000fe4000f8e003f */
[----:B------:R-:W-:Y:S01]  /*12e0*/  UMOV UR41, UR43 ;  /* 0x0000002b00297c82 */ /* 0x000fe20008000000 */
[----:B------:R-:W-:Y:S02]  /*12f0*/  ULOP3.LUT UR55, UR55, 0x3fff, URZ, 0xc0, !UPT ;  /* 0x00003fff37377892 */ /* 0x000fe4000f8ec03f */
[----:B------:R-:W-:Y:S02]  /*1300*/  USHF.R.S32.HI UR45, URZ, 0x7, UR6 ;  /* 0x000000073f2d7899 */ /* 0x000fe40008011406 */
[----:B------:R-:W-:Y:S01]  /*1310*/  @UP2 USHF.R.U32.HI UR41, URZ, UR10, UR5 ;  /* 0x0000000a3f292299 */ /* 0x000fe20008011605 */
[----:B--2---:R-:W-:-:S04]  /*1320*/  FMUL.FTZ R0, R3, R0 ;  /* 0x0000000003007220 */ /* 0x004fc80000410000 */
[----:B------:R-:W-:-:S05]  /*1330*/  FMUL.FTZ R0, R0, UR9 ;  /* 0x0000000900007c20 */ /* 0x000fca0008410000 */
[----:B------:R-:W-:Y:S01]  /*1340*/  R2UR UR40, R0 ;  /* 0x00000000002872ca */ /* 0x000fe200000e0000 */
[----:B------:R-:W-:-:S14]  /*1350*/  @!P0 BRA `(.L_x_9) ;  /* 0x0000000000408947 */ /* 0x000fdc0003800000 */
[----:B------:R-:W-:Y:S01]  /*1360*/  MOV R0, 0x0 ;  /* 0x0000000000007802 */ /* 0x000fe20000000f00 */
[----:B------:R-:W-:Y:S01]  /*1370*/  ULDC.64 UR4, c[0x4][0x98] ;  /* 0x0100260000047ab9 */ /* 0x000fe20000000a00 */
[----:B------:R-:W-:Y:S01]  /*1380*/  ULDC.64 UR6, c[0x4][0x28] ;  /* 0x01000a0000067ab9 */ /* 0x000fe20000000a00 */
[----:B------:R-:W-:Y:S01]  /*1390*/  IMAD.U32 R4, RZ, RZ, UR4 ;  /* 0x00000004ff047e24 */ /* 0x000fe2000f8e00ff */
[----:B------:R1:W2:Y:S01]  /*13a0*/  LDC.64 R14, c[0x4][R0] ;  /* 0x01000000000e7b82 */ /* 0x0002a20000000a00 */
[----:B------:R-:W-:Y:S01]  /*13b0*/  IMAD.U32 R5, RZ, RZ, UR5 ;  /* 0x00000005ff057e24 */ /* 0x000fe2000f8e00ff */
[----:B------:R-:W-:Y:S01]  /*13c0*/  ULDC.64 UR4, c[0x4][0xa0] ;  /* 0x0100280000047ab9 */ /* 0x000fe20000000a00 */
[----:B------:R-:W-:Y:S02]  /*13d0*/  IMAD.U32 R10, RZ, RZ, UR6 ;  /* 0x00000006ff0a7e24 */ /* 0x000fe4000f8e00ff */
[----:B------:R-:W-:Y:S02]  /*13e0*/  IMAD.U32 R6, RZ, RZ, UR4 ;  /* 0x00000004ff067e24 */ /* 0x000fe4000f8e00ff */
[----:B------:R-:W-:-:S02]  /*13f0*/  IMAD.U32 R7, RZ, RZ, UR5 ;  /* 0x00000005ff077e24 */ /* 0x000fc4000f8e00ff */
[----:B------:R-:W-:Y:S02]  /*1400*/  IMAD.U32 R11, RZ, RZ, UR7 ;  /* 0x00000007ff0b7e24 */ /* 0x000fe4000f8e00ff */
[----:B------:R-:W-:Y:S02]  /*1410*/  IMAD.MOV.U32 R8, RZ, RZ, 0x70 ;  /* 0x00000070ff087424 */ /* 0x000fe400078e00ff */
[----:B------:R-:W-:Y:S02]  /*1420*/  IMAD.MOV.U32 R12, RZ, RZ, 0x1 ;  /* 0x00000001ff0c7424 */ /* 0x000fe400078e00ff */
[----:B-1----:R-:W-:-:S07]  /*1430*/  IMAD.MOV.U32 R13, RZ, RZ, RZ ;  /* 0x000000ffff0d7224 */ /* 0x002fce00078e00ff */
[----:B------:R-:W-:-:S07]  /*1440*/  LEPC R20, `(.L_x_9) ;  /* 0x000000001014794e */ /* 0x000fce0000000000 */
[----:B--2---:R-:W-:Y:S05]  /*1450*/  CALL.ABS.NOINC R14 ;  /* 0x000000000e007343 */ /* 0x004fea0003c00000 */
.L_x_9:
[----:B------:R-:W-:Y:S01]  /*1460*/  ULOP3.LUT UR4, UR38, 0x1, URZ, 0xc0, !UPT ;  /* 0x0000000126047892 */ /* 0x000fe2000f8ec03f */
[----:B------:R-:W-:-:S05]  /*1470*/  IMAD.U32 R3, RZ, RZ, UR47 ;  /* 0x0000002fff037e24 */ /* 0x000fca000f8e00ff */
[----:B------:R-:W-:Y:S01]  /*1480*/  IMAD.U32 R0, RZ, RZ, UR4 ;  /* 0x00000004ff007e24 */ /* 0x000fe2000f8e00ff */
[----:B------:R-:W-:-:S04]  /*1490*/  ISETP.NE.AND P0, PT, R3, 0x3, PT ;  /* 0x000000030300780c */ /* 0x000fc80003f05270 */
[----:B------:R-:W-:-:S04]  /*14a0*/  SHF.L.U32 R0, R0, 0x1f, RZ ;  /* 0x0000001f00007819 */ /* 0x000fc800000006ff */
[----:B------:R-:W1:Y:S02]  /*14b0*/  SYNCS.PHASECHK.TRANS64.TRYWAIT P1, [UR48+0x19c00], R0 ;  /* 0x019c0000ff0075a7 */ /* 0x000e640008020170 */
[----:B-1----:R-:W-:Y:S05]  /*14c0*/  @!P1 BRA `(.L_x_10) ;  /* 0x0000008000109947 */ /* 0x002fea0003800000 */
.L_x_94:
[----:B------:R-:W-:Y:S05]  /*14d0*/  @!P0 BRA `(.L_x_11) ;  /* 0x0000000000048947 */ /* 0x000fea0003800000 */
[----:B------:R-:W-:Y:S01]  /*14e0*/  BPT.TRAP 0x1 ;  /* 0x000000040000795c */ /* 0x000fe20000300000 */
.L_x_11:
[----:B-1----:R-:W-:Y:S02]  /*14f0*/  IMAD.U32 R3, RZ, RZ, UR36 ;  /* 0x00000024ff037e24 */ /* 0x002fe4000f8e00ff */
[----:B------:R-:W-:-:S03]  /*1500*/  IMAD.U32 R0, RZ, RZ, UR37 ;  /* 0x00000025ff007e24 */ /* 0x000fc6000f8e00ff */
[----:B------:R-:W-:Y:S02]  /*1510*/  LEA R3, R3, UR48, 0x3 ;  /* 0x0000003003037c11 */ /* 0x000fe4000f8e18ff */
[----:B------:R-:W-:-:S04]  /*1520*/  SHF.L.U32 R0, R0, 0x1f, RZ ;  /* 0x0000001f00007819 */ /* 0x000fc800000006ff */
[----:B------:R1:W2:Y:S01]  /*1530*/  SYNCS.PHASECHK.TRANS64.TRYWAIT P1, [R3+URZ+0x19c30], R0 ;  /* 0x019c3000030075a7 */ /* 0x0002a2000802017f */
[----:B------:R-:W-:Y:S05]  /*1540*/  @!P0 BRA `(.L_x_12) ;  /* 0x0000000000048947 */ /* 0x000fea0003800000 */
[----:B------:R-:W-:Y:S01]  /*1550*/  BPT.TRAP 0x1 ;  /* 0x000000040000795c */ /* 0x000fe20000300000 */
.L_x_12:
[----:B------:R-:W-:Y:S01]  /*1560*/  LOP3.LUT P2, RZ, R2, 0x7f, RZ, 0xc0, !PT ;  /* 0x0000007f02ff7812 */ /* 0x000fe2000784c0ff */
[----:B------:R-:W-:Y:S01]  /*1570*/  IMAD.MOV.U32 R135, RZ, RZ, RZ ;  /* 0x000000ffff877224 */ /* 0x000fe200078e00ff */
[----:B------:R-:W-:-:S11]  /*1580*/  LOP3.LUT R4, R4, 0xffffffef, RZ, 0xc0, !PT ;  /* 0xffffffef04047812 */ /* 0x000fd600078ec0ff */
[----:B------:R-:W-:Y:S01]  /*1590*/  @P2 LOP3.LUT R4, R4, 0x10, RZ, 0xfc, !PT ;  /* 0x0000001004042812 */ /* 0x000fe200078efcff */
[----:B--2---:R-:W-:Y:S06]  /*15a0*/  @P1 BRA `(.L_x_13) ;  /* 0x0000000000081947 */ /* 0x004fec0003800000 */
[----:B------:R-:W2:Y:S02]  /*15b0*/  SYNCS.PHASECHK.TRANS64.TRYWAIT P1, [R3+URZ+0x19c30], R0 ;  /* 0x019c3000030075a7 */ /* 0x000ea4000802017f */
[----:B--2---:R-:W-:Y:S05]  /*15c0*/  @!P1 BRA `(.L_x_14) ;  /* 0x0000007c00e89947 */ /* 0x004fea0003800000 */
.L_x_13:
[----:B------:R-:W-:Y:S05]  /*15d0*/  WARPSYNC.ALL ;  /* 0x0000000000007948 */ /* 0x000fea0003800000 */
[----:B------:R-:W-:Y:S01]  /*15e0*/  UIADD3 UR4, UR48, 0x13800, URZ ;  /* 0x0001380030047890 */ /* 0x000fe2000fffe03f */
[----:B------:R-:W-:Y:S01]  /*15f0*/  WARPGROUP.ARRIVE ;  /* 0x00000000000079c5 */ /* 0x000fe20000000000 */
[----:B------:R-:W-:Y:S01]  /*1600*/  ULOP3.LUT UR12, UR55, 0x10000, URZ, 0xfc, !UPT ;  /* 0x00010000370c7892 */ /* 0x000fe2000f8efc3f */
[----:B------:R-:W-:Y:S01]  /*1610*/  VIADD R4, R18, UR54 ;  /* 0x0000003612047c36 */ /* 0x000fe20008000000 */
[----:B------:R-:W-:Y:S01]  /*1620*/  USHF.R.U32.HI UR4, URZ, 0x4, UR4 ;  /* 0x000000043f047899 */ /* 0x000fe20008011604 */
[----:B------:R-:W-:Y:S01]  /*1630*/  IMAD.U32 R5, RZ, RZ, UR45 ;  /* 0x0000002dff057e24 */ /* 0x000fe2000f8e00ff */
[----:B------:R-:W-:Y:S01]  /*1640*/  UMOV UR13, 0xc0000010 ;  /* 0xc0000010000d7882 */ /* 0x000fe20000000000 */
[----:B------:R-:W-:Y:S01]  /*1650*/  UMOV UR15, 0xc0000010 ;  /* 0xc0000010000f7882 */ /* 0x000fe20000000000 */
[----:B------:R-:W-:Y:S01]  /*1660*/  ULOP3.LUT UR4, UR4, 0x3fff, URZ, 0xc0, !UPT ;  /* 0x00003fff04047892 */ /* 0x000fe2000f8ec03f */
[----:B------:R-:W-:Y:S01]  /*1670*/  IMAD R4, R5, -0x80, R4 ;  /* 0xffffff8005047824 */ /* 0x000fe200078e0204 */
[----:B------:R-:W-:Y:S01]  /*1680*/  UMOV UR5, 0xc0000010 ;  /* 0xc000001000057882 */ /* 0x000fe20000000000 */
[----:B------:R-:W-:Y:S01]  /*1690*/  UMOV UR7, 0xc0000010 ;  /* 0xc000001000077882 */ /* 0x000fe20000000000 */
[----:B------:R-:W-:Y:S01]  /*16a0*/  ULOP3.LUT UR16, UR4, 0x10000, URZ, 0xfc, !UPT ;  /* 0x0001000004107892 */ /* 0x000fe2000f8efc3f */
[----:B------:R-:W-:Y:S01]  /*16b0*/  P2R R6, PR, RZ, 0x1 ;  /* 0x00000001ff067803 */ /* 0x000fe20000000000 */
[----:B------:R-:W-:Y:S01]  /*16c0*/  UIADD3 UR4, UR12, 0x180, URZ ;  /* 0x000001800c047890 */ /* 0x000fe2000fffe03f */
[C---:B------:R-:W-:Y:S01]  /*16d0*/  ISETP.GT.AND P3, PT, R4.reuse, RZ, PT ;  /* 0x000000ff0400720c */ /* 0x040fe20003f64270 */
[----:B------:R-:W-:Y:S01]  /*16e0*/  UIMAD UR14, UR36, 0x300, UR16 ;  /* 0x00000300240e78a4 */ /* 0x000fe2000f8e0210 */
[C---:B------:R-:W-:Y:S01]  /*16f0*/  ISETP.GT.AND P1, PT, R4.reuse, 0x1, PT ;  /* 0x000000010400780c */ /* 0x040fe20003f24270 */
[----:B------:R-:W-:Y:S01]  /*1700*/  UIADD3 UR8, UR12, 0x300, URZ ;  /* 0x000003000c087890 */ /* 0x000fe2000fffe03f */
[C---:B------:R-:W-:Y:S01]  /*1710*/  ISETP.GT.AND P2, PT, R4.reuse, 0x8, PT ;  /* 0x000000080400780c */ /* 0x040fe20003f44270 */
[----:B------:R-:W-:Y:S01]  /*1720*/  UIADD3 UR6, UR14, 0x100, URZ ;  /* 0x000001000e067890 */ /* 0x000fe2000fffe03f */
[C---:B------:R-:W-:Y:S01]  /*1730*/  ISETP.GT.AND P5, PT, R4.reuse, 0x9, PT ;  /* 0x000000090400780c */ /* 0x040fe20003fa4270 */
[----:B------:R-:W-:Y:S01]  /*1740*/  UIADD3 UR10, UR14, 0x200, URZ ;  /* 0x000002000e0a7890 */ /* 0x000fe2000fffe03f */
[C---:B------:R-:W-:Y:S01]  /*1750*/  ISETP.GT.AND P4, PT, R4.reuse, 0x10, PT ;  /* 0x000000100400780c */ /* 0x040fe20003f84270 */
[----:B------:R-:W-:Y:S01]  /*1760*/  UMOV UR9, 0xc0000010 ;  /* 0xc000001000097882 */ /* 0x000fe20000000000 */
[----:B------:R-:W-:Y:S01]  /*1770*/  QGMMA.64x128x32.F32.E4M3.E4M3 R24, gdesc[UR12], RZ, !UPT, gsb0 ;  /* 0x01e000000c1879f3 */ /* 0x000fe2000c0008ff */
[----:B------:R-:W-:Y:S01]  /*1780*/  UMOV UR11, 0xc0000010 ;  /* 0xc0000010000b7882 */ /* 0x000fe20000000000 */
[C---:B------:R-:W-:Y:S01]  /*1790*/  ISETP.GT.AND P0, PT, R4.reuse, 0x59, PT ;  /* 0x000000590400780c */ /* 0x040fe20003f04270 */
[----:B------:R-:W-:Y:S01]  /*17a0*/  IMAD.U32 R9, RZ, RZ, UR40 ;  /* 0x00000028ff097e24 */ /* 0x000fe2000f8e00ff */
[----:B------:R-:W-:Y:S01]  /*17b0*/  ISETP.GT.AND P6, PT, R4, 0x60, PT ;  /* 0x000000600400780c */ /* 0x000fe20003fc4270 */
[----:B------:R-:W-:Y:S01]  /*17c0*/  UISETP.GE.AND UP0, UPT, UR54, 0x81, UPT ;  /* 0x000000813600788c */ /* 0x000fe2000bf06270 */
[----:B------:R-:W-:-:S02]  /*17d0*/  IMAD.MOV.U32 R134, RZ, RZ, R135 ;  /* 0x000000ffff867224 */ /* 0x000fc400078e0087 */
[--C-:B------:R-:W-:Y:S02]  /*17e0*/  IMAD.MOV.U32 R133, RZ, RZ, R135.reuse ;  /* 0x000000ffff857224 */ /* 0x100fe400078e0087 */
[--C-:B------:R-:W-:Y:S02]  /*17f0*/  IMAD.MOV.U32 R132, RZ, RZ, R135.reuse ;  /* 0x000000ffff847224 */ /* 0x100fe400078e0087 */
[--C-:B------:R-:W-:Y:S02]  /*1800*/  IMAD.MOV.U32 R131, RZ, RZ, R135.reuse ;  /* 0x000000ffff837224 */ /* 0x100fe400078e0087 */
[--C-:B------:R-:W-:Y:S02]  /*1810*/  IMAD.MOV.U32 R130, RZ, RZ, R135.reuse ;  /* 0x000000ffff827224 */ /* 0x100fe400078e0087 */
[--C-:B------:R-:W-:Y:S02]  /*1820*/  IMAD.MOV.U32 R129, RZ, RZ, R135.reuse ;  /* 0x000000ffff817224 */ /* 0x100fe400078e0087 */
        /* <DEDUP_REMOVED lines=39> */
[----:B------:R-:W-:Y:S01]  /*1aa0*/  IMAD.MOV.U32 R89, RZ, RZ, R135 ;  /* 0x000000ffff597224 */ /* 0x000fe200078e0087 */
[----:B------:R-:W-:Y:S02]  /*1ab0*/  WARPGROUP.DEPBAR.LE gsb0, 0x0 ;  /* 0x00008000000079c5 */ /* 0x000fe40000010000 */
[----:B------:R-:W-:-:S06]  /*1ac0*/  WARPGROUP.ARRIVE ;  /* 0x00000000000079c5 */ /* 0x000fcc0000000000 */
[----:B------:R-:W-:Y:S03]  /*1ad0*/  QGMMA.64x128x32.F32.E4M3.E4M3 R24, gdesc[UR4], R24, gsb0 ;  /* 0x01e00000041879f3 */ /* 0x000fe60008000818 */
[----:B------:R-:W-:Y:S02]  /*1ae0*/  WARPGROUP.DEPBAR.LE gsb0, 0x0 ;  /* 0x00008000000079c5 */ /* 0x000fe40000010000 */
[----:B------:R-:W-:-:S07]  /*1af0*/  WARPGROUP.ARRIVE ;  /* 0x00000000000079c5 */ /* 0x000fce0000000000 */
[----:B------:R-:W-:Y:S03]  /*1b00*/  QGMMA.64x128x32.F32.E4M3.E4M3 R24, gdesc[UR8], R24, gsb0 ;  /* 0x01e00000081879f3 */ /* 0x000fe60008000818 */
[----:B------:R-:W-:Y:S02]  /*1b10*/  WARPGROUP.DEPBAR.LE gsb0, 0x0 ;  /* 0x00008000000079c5 */ /* 0x000fe40000010000 */
[----:B------:R-:W-:Y:S02]  /*1b20*/  FSEL R26, R26, -INF , P3 ;  /* 0xff8000001a1a7808 */ /* 0x000fe40001800000 */
[----:B------:R-:W-:Y:S02]  /*1b30*/  FSEL R27, R27, -INF , P1 ;  /* 0xff8000001b1b7808 */ /* 0x000fe40000800000 */
[----:B------:R-:W-:Y:S02]  /*1b40*/  FSEL R30, R30, -INF , P2 ;  /* 0xff8000001e1e7808 */ /* 0x000fe40001000000 */
[----:B------:R-:W-:-:S02]  /*1b50*/  FMNMX.FTZ R5, R26, R27, !PT ;  /* 0x0000001b1a057209 */ /* 0x000fc40007810000 */
[----:B------:R-:W-:Y:S02]  /*1b60*/  FSEL R31, R31, -INF , P5 ;  /* 0xff8000001f1f7808 */ /* 0x000fe40002800000 */
[----:B-12---:R-:W-:Y:S02]  /*1b70*/  FMNMX.FTZ R0, R30, R5, !PT ;  /* 0x000000051e007209 */ /* 0x006fe40007810000 */
[----:B------:R-:W-:Y:S02]  /*1b80*/  FSEL R24, R24, -INF , P3 ;  /* 0xff80000018187808 */ /* 0x000fe40001800000 */
[----:B------:R-:W-:Y:S02]  /*1b90*/  ISETP.GT.AND P3, PT, R4, 0x11, PT ;  /* 0x000000110400780c */ /* 0x000fe40003f64270 */
[----:B------:R-:W-:Y:S02]  /*1ba0*/  FSEL R34, R34, -INF , P4 ;  /* 0xff80000022227808 */ /* 0x000fe40002000000 */
[----:B------:R-:W-:-:S02]  /*1bb0*/  FMNMX.FTZ R5, R31, R0, !PT ;  /* 0x000000001f057209 */ /* 0x000fc40007810000 */
[----:B------:R-:W-:Y:S02]  /*1bc0*/  FSEL R25, R25, -INF , P1 ;  /* 0xff80000019197808 */ /* 0x000fe40000800000 */
[----:B------:R-:W-:Y:S02]  /*1bd0*/  ISETP.GT.AND P1, PT, R4, 0x18, PT ;  /* 0x000000180400780c */ /* 0x000fe40003f24270 */
[----:B------:R-:W-:Y:S02]  /*1be0*/  FSEL R35, R35, -INF , P3 ;  /* 0xff80000023237808 */ /* 0x000fe40001800000 */
[----:B------:R-:W-:Y:S02]  /*1bf0*/  FMNMX.FTZ R0, R34, R5, !PT ;  /* 0x0000000522007209 */ /* 0x000fe40007810000 */
[----:B------:R-:W-:Y:S02]  /*1c00*/  FSEL R28, R28, -INF , P2 ;  /* 0xff8000001c1c7808 */ /* 0x000fe40001000000 */
[----:B------:R-:W-:-:S02]  /*1c10*/  ISETP.GT.AND P2, PT, R4, 0x19, PT ;  /* 0x000000190400780c */ /* 0x000fc40003f44270 */
[----:B------:R-:W-:Y:S02]  /*1c20*/  FSEL R38, R38, -INF , P1 ;  /* 0xff80000026267808 */ /* 0x000fe40000800000 */
[----:B------:R-:W-:Y:S02]  /*1c30*/  FMNMX.FTZ R5, R35, R0, !PT ;  /* 0x0000000023057209 */ /* 0x000fe40007810000 */
        /* <DEDUP_REMOVED lines=61> */
[----:B------:R-:W-:Y:S02]  /*2010*/  FMNMX.FTZ R5, R67, R0, !PT ;  /* 0x0000000043057209 */ /* 0x000fe40007810000 */
[----:B------:R-:W-:Y:S02]  /*2020*/  FSEL R71, R71, -INF , P0 ;  /* 0xff80000047477808 */ /* 0x000fe40000000000 */
[----:B------:R-:W-:-:S02]  /*2030*/  FMNMX.FTZ R0, R70, R5, !PT ;  /* 0x0000000546007209 */ /* 0x000fc40007810000 */
[----:B------:R-:W-:Y:S02]  /*2040*/  ISETP.GT.AND P0, PT, R4, 0x61, PT ;  /* 0x000000610400780c */ /* 0x000fe40003f04270 */
[----:B------:R-:W-:Y:S02]  /*2050*/  FSEL R74, R74, -INF , P6 ;  /* 0xff8000004a4a7808 */ /* 0x000fe40003000000 */
[----:B------:R-:W-:Y:S02]  /*2060*/  FMNMX.FTZ R5, R71, R0, !PT ;  /* 0x0000000047057209 */ /* 0x000fe40007810000 */
[----:B------:R-:W-:Y:S02]  /*2070*/  FSEL R65, R65, -INF , P1 ;  /* 0xff80000041417808 */ /* 0x000fe40000800000 */
[----:B------:R-:W-:Y:S02]  /*2080*/  ISETP.GT.AND P1, PT, R4, 0x68, PT ;  /* 0x000000680400780c */ /* 0x000fe40003f24270 */
[----:B------:R-:W-:-:S02]  /*2090*/  FSEL R75, R75, -INF , P0 ;  /* 0xff8000004b4b7808 */ /* 0x000fc40000000000 */
[----:B------:R-:W-:Y:S02]  /*20a0*/  FMNMX.FTZ R0, R74, R5, !PT ;  /* 0x000000054a007209 */ /* 0x000fe40007810000 */
[----:B------:R-:W-:Y:S02]  /*20b0*/  FSEL R68, R68, -INF , P2 ;  /* 0xff80000044447808 */ /* 0x000fe40001000000 */
[----:B------:R-:W-:Y:S02]  /*20c0*/  ISETP.GT.AND P2, PT, R4, 0x69, PT ;  /* 0x000000690400780c */ /* 0x000fe40003f44270 */
[----:B------:R-:W-:Y:S02]  /*20d0*/  FSEL R78, R78, -INF , P1 ;  /* 0xff8000004e4e7808 */ /* 0x000fe40000800000 */
[----:B------:R-:W-:Y:S02]  /*20e0*/  FMNMX.FTZ R5, R75, R0, !PT ;  /* 0x000000004b057209 */ /* 0x000fe40007810000 */
[----:B------:R-:W-:-:S02]  /*20f0*/  FSEL R64, R64, -INF , P3 ;  /* 0xff80000040407808 */ /* 0x000fc40001800000 */
[----:B------:R-:W-:Y:S02]  /*2100*/  FSEL R79, R79, -INF , P2 ;  /* 0xff8000004f4f7808 */ /* 0x000fe40001000000 */
[----:B------:R-:W-:Y:S02]  /*2110*/  FMNMX.FTZ R0, R78, R5, !PT ;  /* 0x000000054e007209 */ /* 0x000fe40007810000 */
[----:B------:R-:W-:Y:S02]  /*2120*/  ISETP.GT.AND P3, PT, R4, 0x70, PT ;  /* 0x000000700400780c */ /* 0x000fe40003f64270 */
[----:B------:R-:W-:Y:S02]  /*2130*/  FSEL R61, R61, -INF , P4 ;  /* 0xff8000003d3d7808 */ /* 0x000fe40002000000 */
[----:B------:R-:W-:Y:S02]  /*2140*/  FSEL R82, R82, -INF , P3 ;  /* 0xff80000052527808 */ /* 0x000fe40001800000 */
[----:B------:R-:W-:-:S02]  /*2150*/  FMNMX.FTZ R5, R79, R0, !PT ;  /* 0x000000004f057209 */ /* 0x000fc40007810000 */
[----:B------:R-:W-:Y:S02]  /*2160*/  ISETP.GT.AND P4, PT, R4, 0x71, PT ;  /* 0x000000710400780c */ /* 0x000fe40003f84270 */
[----:B------:R-:W-:Y:S02]  /*2170*/  FSEL R60, R60, -INF , P5 ;  /* 0xff8000003c3c7808 */ /* 0x000fe40002800000 */
[----:B------:R-:W-:Y:S02]  /*2180*/  FSEL R83, R83, -INF , P4 ;  /* 0xff80000053537808 */ /* 0x000fe40002000000 */
[----:B------:R-:W-:Y:S02]  /*2190*/  FMNMX.FTZ R0, R82, R5, !PT ;  /* 0x0000000552007209 */ /* 0x000fe40007810000 */
[----:B------:R-:W-:Y:S02]  /*21a0*/  ISETP.GT.AND P5, PT, R4, 0x78, PT ;  /* 0x000000780400780c */ /* 0x000fe40003fa4270 */
[----:B------:R-:W-:-:S02]  /*21b0*/  FMNMX.FTZ R5, R83, R0, !PT ;  /* 0x0000000053057209 */ /* 0x000fc40007810000 */
[----:B------:R-:W-:Y:S02]  /*21c0*/  FSEL R86, R86, -INF , P5 ;  /* 0xff80000056567808 */ /* 0x000fe40002800000 */
[----:B------:R-:W-:Y:S02]  /*21d0*/  ISETP.GT.AND P6, PT, R4, 0x79, PT ;  /* 0x000000790400780c */ /* 0x000fe40003fc4270 */
[----:B------:R-:W-:Y:S02]  /*21e0*/  FMNMX.FTZ R0, R86, R5, !PT ;  /* 0x0000000556007209 */ /* 0x000fe40007810000 */
[----:B------:R-:W-:Y:S02]  /*21f0*/  FSEL R87, R87, -INF , P6 ;  /* 0xff80000057577808 */ /* 0x000fe40003000000 */
[----:B------:R-:W-:Y:S02]  /*2200*/  P2R R8, PR, RZ, 0x4 ;  /* 0x00000004ff087803 */ /* 0x000fe40000000000 */
[----:B------:R-:W-:-:S02]  /*2210*/  FMNMX.FTZ R5, R87, R0, !PT ;  /* 0x0000000057057209 */ /* 0x000fc40007810000 */
[----:B------:R-:W-:Y:S02]  /*2220*/  P2R R10, PR, RZ, 0x2 ;  /* 0x00000002ff0a7803 */ /* 0x000fe40000000000 */
[----:B------:R-:W-:Y:S01]  /*2230*/  ISETP.GT.AND P1, PT, R4, 0x59, PT ;  /* 0x000000590400780c */ /* 0x000fe20003f24270 */
[----:B------:R-:W1:Y:S01]  /*2240*/  SHFL.BFLY PT, R0, R5, 0x2, 0x1f ;  /* 0x0c401f0005007f89 */ /* 0x000e6200000e0000 */
[----:B------:R-:W-:Y:S02]  /*2250*/  P2R R11, PR, RZ, 0x1 ;  /* 0x00000001ff0b7803 */ /* 0x000fe40000000000 */
[----:B------:R-:W-:Y:S02]  /*2260*/  FSEL R69, R69, -INF , P1 ;  /* 0xff80000045457808 */ /* 0x000fe40000800000 */
[----:B------:R-:W-:Y:S02]  /*2270*/  ISETP.NE.AND P1, PT, R10, RZ, PT ;  /* 0x000000ff0a00720c */ /* 0x000fe40003f25270 */
[----:B------:R-:W-:-:S02]  /*2280*/  ISETP.GT.AND P0, PT, R4, 0x60, PT ;  /* 0x000000600400780c */ /* 0x000fc40003f04270 */
[----:B------:R-:W-:Y:S02]  /*2290*/  FSEL R76, R76, -INF , P1 ;  /* 0xff8000004c4c7808 */ /* 0x000fe40000800000 */
[----:B------:R-:W-:Y:S02]  /*22a0*/  FSEL R72, R72, -INF , P0 ;  /* 0xff80000048487808 */ /* 0x000fe40000000000 */
[----:B------:R-:W-:Y:S02]  /*22b0*/  ISETP.NE.AND P0, PT, R11, RZ, PT ;  /* 0x000000ff0b00720c */ /* 0x000fe40003f05270 */
[----:B------:R-:W-:Y:S02]  /*22c0*/  FSEL R80, R80, -INF , P3 ;  /* 0xff80000050507808 */ /* 0x000fe40001800000 */
[----:B------:R-:W-:Y:S02]  /*22d0*/  FSEL R73, R73, -INF , P0 ;  /* 0xff80000049497808 */ /* 0x000fe40000000000 */
[----:B------:R-:W-:-:S02]  /*22e0*/  ISETP.NE.AND P0, PT, R6, RZ, PT ;  /* 0x000000ff0600720c */ /* 0x000fc40003f05270 */
[----:B------:R-:W-:Y:S02]  /*22f0*/  FSEL R81, R81, -INF , P4 ;  /* 0xff80000051517808 */ /* 0x000fe40002000000 */
[----:B------:R-:W-:Y:S02]  /*2300*/  FSEL R84, R84, -INF , P5 ;  /* 0xff80000054547808 */ /* 0x000fe40002800000 */
[----:B-1----:R-:W-:Y:S02]  /*2310*/  FMNMX.FTZ R7, R5, R0, !PT ;  /* 0x0000000005077209 */ /* 0x002fe40007810000 */
[----:B------:R-:W-:-:S03]  /*2320*/  FSEL R85, R85, -INF , P6 ;  /* 0xff80000055557808 */ /* 0x000fc60003000000 */
[----:B------:R-:W1:Y:S02]  /*2330*/  SHFL.BFLY PT, R0, R7, 0x1, 0x1f ;  /* 0x0c201f0007007f89 */ /* 0x000e6400000e0000 */
[----:B-1----:R-:W-:Y:S02]  /*2340*/  FMNMX.FTZ R0, R7, R0, !PT ;  /* 0x0000000007007209 */ /* 0x002fe40007810000 */
[----:B------:R-:W-:Y:S02]  /*2350*/  FMNMX.FTZ R7, R24, R25, !PT ;  /* 0x0000001918077209 */ /* 0x000fe40007810000 */
[C---:B------:R-:W-:Y:S01]  /*2360*/  FSETP.NEU.FTZ.AND P2, PT, R0.reuse, -INF , PT ;  /* 0xff8000000000780b */ /* 0x040fe20003f5d000 */
[----:B------:R-:W-:-:S05]  /*2370*/  FFMA.FTZ R88, R0, R9, -8 ;  /* 0xc100000000587423 */ /* 0x000fca0000010009 */
[----:B------:R-:W-:Y:S02]  /*2380*/  FSEL R88, R88, RZ, P2 ;  /* 0x000000ff58587208 */ /* 0x000fe40001000000 */
[----:B------:R-:W-:Y:S02]  /*2390*/  ISETP.NE.AND P2, PT, R8, RZ, PT ;  /* 0x000000ff0800720c */ /* 0x000fe40003f45270 */
[----:B------:R-:W-:Y:S01]  /*23a0*/  FMNMX.FTZ R8, R28, R7, !PT ;  /* 0x000000071c087209 */ /* 0x000fe20007810000 */
[----:B------:R-:W-:-:S01]  /*23b0*/  FFMA.FTZ R4, R26, UR40, -R88 ;  /* 0x000000281a047c23 */ /* 0x000fc20008010858 */
[--C-:B------:R-:W-:Y:S01]  /*23c0*/  FFMA.FTZ R6, R30, UR40, -R88.reuse ;  /* 0x000000281e067c23 */ /* 0x100fe20008010858 */
[----:B------:R-:W-:Y:S01]  /*23d0*/  FSEL R77, R77, -INF , P2 ;  /* 0xff8000004d4d7808 */ /* 0x000fe20001000000 */
[--C-:B------:R-:W-:Y:S01]  /*23e0*/  FFMA.FTZ R5, R27, UR40, -R88.reuse ;  /* 0x000000281b057c23 */ /* 0x100fe20008010858 */
[----:B------:R-:W-:Y:S01]  /*23f0*/  FMNMX.FTZ R7, R29, R8, !PT ;  /* 0x000000081d077209 */ /* 0x000fe20007810000 */
[--C-:B------:R-:W-:Y:S01]  /*2400*/  FFMA.FTZ R8, R34, UR40, -R88.reuse ;  /* 0x0000002822087c23 */ /* 0x100fe20008010858 */
[----:B------:R-:W-:-:S01]  /*2410*/  FFMA.FTZ R27, R55, UR40, -R88 ;  /* 0x00000028371b7c23 */ /* 0x000fc20008010858 */
[--C-:B------:R-:W-:Y:S01]  /*2420*/  FFMA.FTZ R13, R39, UR40, -R88.reuse ;  /* 0x00000028270d7c23 */ /* 0x100fe20008010858 */
[----:B------:R-:W-:Y:S01]  /*2430*/  FMNMX.FTZ R10, R32, R7, !PT ;  /* 0x00000007200a7209 */ /* 0x000fe20007810000 */
[--C-:B------:R-:W-:Y:S01]  /*2440*/  FFMA.FTZ R39, R63, UR40, -R88.reuse ;  /* 0x000000283f277c23 */ /* 0x100fe20008010858 */
[----:B------:R-:W-:Y:S01]  /*2450*/  MUFU.EX2 R4, R4 ;  /* 0x0000000400047308 */ /* 0x000fe20000000800 */
[----:B------:R-:W-:-:S01]  /*2460*/  FFMA.FTZ R11, R35, UR40, -R88 ;  /* 0x00000028230b7c23 */ /* 0x000fc20008010858 */
[----:B------:R-:W-:Y:S01]  /*2470*/  FMNMX.FTZ R7, R33, R10, !PT ;  /* 0x0000000a21077209 */ /* 0x000fe20007810000 */
[----:B------:R-:W-:-:S01]  /*2480*/  FFMA.FTZ R9, R31, UR40, -R88 ;  /* 0x000000281f097c23 */ /* 0x000fc20008010858 */
[--C-:B------:R-:W-:Y:S01]  /*2490*/  FFMA.FTZ R35, R66, UR40, -R88.reuse ;  /* 0x0000002842237c23 */ /* 0x100fe20008010858 */
[----:B------:R-:W-:-:S01]  /*24a0*/  FFMA.FTZ R15, R43, UR40, -R88 ;  /* 0x000000282b0f7c23 */ /* 0x000fc20008010858 */
[----:B------:R-:W-:Y:S01]  /*24b0*/  FMNMX.FTZ R10, R36, R7, !PT ;  /* 0x00000007240a7209 */ /* 0x000fe20007810000 */
[----:B------:R-:W-:-:S01]  /*24c0*/  FFMA.FTZ R43, R71, UR40, -R88 ;  /* 0x00000028472b7c23 */ /* 0x000fc20008010858 */
        /* <DEDUP_REMOVED lines=9> */
[----:B------:R-:W-:Y:S01]  /*2560*/  LOP3.LUT P2, RZ, R2, 0x7f, RZ, 0xc0, !PT ;  /* 0x0000007f02ff7812 */ /* 0x000fe2000784c0ff */
[--C-:B------:R-:W-:Y:S01]  /*2570*/  FFMA.FTZ R51, R79, UR40, -R88.reuse ;  /* 0x000000284f337c23 */ /* 0x100fe20008010858 */
[----:B------:R-:W-:Y:S01]  /*2580*/  FMNMX.FTZ R7, R41, R12, !PT ;  /* 0x0000000c29077209 */ /* 0x000fe20007810000 */
[--C-:B------:R-:W-:Y:S01]  /*2590*/  FFMA.FTZ R47, R75, UR40, -R88.reuse ;  /* 0x000000284b2f7c23 */ /* 0x100fe20008010858 */
[----:B------:R-:W-:-:S02]  /*25a0*/  FFMA.FTZ R59, R87, UR40, -R88 ;  /* 0x00000028573b7c23 */ /* 0x000fc40008010858 */
[----:B------:R-:W-:Y:S01]  /*25b0*/  FMNMX.FTZ R12, R44, R7, !PT ;  /* 0x000000072c0c7209 */ /* 0x000fe20007810000 */
[----:B------:R-:W1:Y:S03]  /*25c0*/  MUFU.EX2 R9, R9 ;  /* 0x0000000900097308 */ /* 0x000e660000000800 */
[----:B------:R-:W-:Y:S01]  /*25d0*/  FMNMX.FTZ R7, R45, R12, !PT ;  /* 0x0000000c2d077209 */ /* 0x000fe20007810000 */
[--C-:B------:R-:W-:Y:S01]  /*25e0*/  FFMA.FTZ R12, R42, UR40, -R88.reuse ;  /* 0x000000282a0c7c23 */ /* 0x100fe20008010858 */
[----:B------:R-:W-:-:S02]  /*25f0*/  FFMA.FTZ R42, R70, UR40, -R88 ;  /* 0x00000028462a7c23 */ /* 0x000fc40008010858 */
[----:B------:R-:W-:Y:S01]  /*2600*/  FMNMX.FTZ R14, R48, R7, !PT ;  /* 0x00000007300e7209 */ /* 0x000fe20007810000 */
[----:B------:R-:W2:Y:S03]  /*2610*/  MUFU.EX2 R8, R8 ;  /* 0x0000000800087308 */ /* 0x000ea60000000800 */
[----:B------:R-:W-:-:S04]  /*2620*/  FMNMX.FTZ R7, R49, R14, !PT ;  /* 0x0000000e31077209 */ /* 0x000fc80007810000 */
[----:B------:R-:W-:Y:S01]  /*2630*/  FMNMX.FTZ R14, R52, R7, !PT ;  /* 0x00000007340e7209 */ /* 0x000fe20007810000 */
[----:B------:R-:W-:Y:S01]  /*2640*/  MUFU.EX2 R11, R11 ;  /* 0x0000000b000b7308 */ /* 0x000fe20000000800 */
[----:B-1----:R-:W-:Y:S02]  /*2650*/  F2FP.SATFINITE.E4M3.F32.PACK_AB_MERGE_C R137, R9, R6, RZ ;  /* 0x000000060989723e */ /* 0x002fe400048070ff */
[----:B------:R-:W-:Y:S01]  /*2660*/  FMNMX.FTZ R7, R53, R14, !PT ;  /* 0x0000000e35077209 */ /* 0x000fe20007810000 */
[----:B------:R-:W-:-:S01]  /*2670*/  FFMA.FTZ R14, R46, UR40, -R88 ;  /* 0x000000282e0e7c23 */ /* 0x000fc20008010858 */
[----:B------:R-:W-:Y:S02]  /*2680*/  F2FP.SATFINITE.E4M3.F32.PACK_AB_MERGE_C R137, R5, R4, R137 ;  /* 0x000000040589723e */ /* 0x000fe40004807089 */
[----:B------:R-:W-:Y:S01]  /*2690*/  FMNMX.FTZ R20, R56, R7, !PT ;  /* 0x0000000738147209 */ /* 0x000fe20007810000 */
[----:B------:R-:W-:Y:S03]  /*26a0*/  MUFU.EX2 R10, R10 ;  /* 0x0000000a000a7308 */ /* 0x000fe60000000800 */
[----:B------:R-:W-:-:S04]  /*26b0*/  FMNMX.FTZ R7, R57, R20, !PT ;  /* 0x0000001439077209 */ /* 0x000fc80007810000 */
[----:B------:R-:W-:Y:S01]  /*26c0*/  FMNMX.FTZ R20, R60, R7, !PT ;  /* 0x000000073c147209 */ /* 0x000fe20007810000 */
[----:B------:R-:W-:Y:S03]  /*26d0*/  MUFU.EX2 R13, R13 ;  /* 0x0000000d000d7308 */ /* 0x000fe60000000800 */
[----:B------:R-:W-:Y:S01]  /*26e0*/  FMNMX.FTZ R7, R61, R20, !PT ;  /* 0x000000143d077209 */ /* 0x000fe20007810000 */
[--C-:B------:R-:W-:Y:S01]  /*26f0*/  FFMA.FTZ R20, R50, UR40, -R88.reuse ;  /* 0x0000002832147c23 */ /* 0x100fe20008010858 */
[----:B------:R-:W-:-:S02]  /*2700*/  FFMA.FTZ R50, R78, UR40, -R88 ;  /* 0x000000284e327c23 */ /* 0x000fc40008010858 */
        /* <DEDUP_REMOVED lines=14> */
[----:B------:R-:W-:-:S03]  /*27f0*/  FFMA.FTZ R30, R58, UR40, -R88 ;  /* 0x000000283a1e7c23 */ /* 0x000fc60008010858 */
[----:B------:R-:W-:Y:S01]  /*2800*/  FMNMX.FTZ R34, R80, R7, !PT ;  /* 0x0000000750227209 */ /* 0x000fe20007810000 */
[----:B------:R-:W-:Y:S03]  /*2810*/  MUFU.EX2 R20, R20 ;  /* 0x0000001400147308 */ /* 0x000fe60000000800 */
[----:B------:R-:W-:-:S04]  /*2820*/  FMNMX.FTZ R7, R81, R34, !PT ;  /* 0x0000002251077209 */ /* 0x000fc80007810000 */
[----:B------:R-:W-:Y:S01]  /*2830*/  FMNMX.FTZ R34, R84, R7, !PT ;  /* 0x0000000754227209 */ /* 0x000fe20007810000 */
[----:B------:R-:W-:Y:S03]  /*2840*/  MUFU.EX2 R23, R23 ;  /* 0x0000001700177308 */ /* 0x000fe60000000800 */
[----:B------:R-:W-:Y:S01]  /*2850*/  FMNMX.FTZ R7, R85, R34, !PT ;  /* 0x0000002255077209 */ /* 0x000fe20007810000 */
[----:B------:R-:W-:Y:S01]  /*2860*/  FFMA.FTZ R34, R62, UR40, -R88 ;  /* 0x000000283e227c23 */ /* 0x000fe20008010858 */
[----:B------:R-:W-:-:S03]  /*2870*/  IMAD.U32 R62, RZ, RZ, UR40 ;  /* 0x00000028ff3e7e24 */ /* 0x000fc6000f8e00ff */
[----:B------:R-:W1:Y:S01]  /*2880*/  SHFL.BFLY PT, R46, R7, 0x2, 0x1f ;  /* 0x0c401f00072e7f89 */ /* 0x000e6200000e0000 */
[----:B------:R-:W-:Y:S08]  /*2890*/  MUFU.EX2 R26, R26 ;  /* 0x0000001a001a7308 */ /* 0x000ff00000000800 */
[----:B------:R-:W-:Y:S08]  /*28a0*/  MUFU.EX2 R27, R27 ;  /* 0x0000001b001b7308 */ /* 0x000ff00000000800 */
[----:B------:R-:W-:Y:S01]  /*28b0*/  MUFU.EX2 R30, R30 ;  /* 0x0000001e001e7308 */ /* 0x000fe20000000800 */
[----:B-1----:R-:W-:Y:S01]  /*28c0*/  FMNMX.FTZ R55, R7, R46, !PT ;  /* 0x0000002e07377209 */ /* 0x002fe20007810000 */
[----:B------:R-:W-:-:S06]  /*28d0*/  FFMA.FTZ R46, R74, UR40, -R88 ;  /* 0x000000284a2e7c23 */ /* 0x000fcc0008010858 */
[----:B------:R-:W-:Y:S01]  /*28e0*/  MUFU.EX2 R31, R31 ;  /* 0x0000001f001f7308 */ /* 0x000fe20000000800 */
[----:B------:R-:W1:Y:S07]  /*28f0*/  SHFL.BFLY PT, R58, R55, 0x1, 0x1f ;  /* 0x0c201f00373a7f89 */ /* 0x000e6e00000e0000 */
[----:B------:R-:W-:Y:S08]  /*2900*/  MUFU.EX2 R34, R34 ;  /* 0x0000002200227308 */ /* 0x000ff00000000800 */
[----:B------:R-:W-:Y:S08]  /*2910*/  MUFU.EX2 R39, R39 ;  /* 0x0000002700277308 */ /* 0x000ff00000000800 */
[----:B------:R-:W-:Y:S01]  /*2920*/  MUFU.EX2 R35, R35 ;  /* 0x0000002300237308 */ /* 0x000fe20000000800 */
[----:B-1----:R-:W-:Y:S01]  /*2930*/  FMNMX.FTZ R7, R55, R58, !PT ;  /* 0x0000003a37077209 */ /* 0x002fe20007810000 */
[--C-:B------:R-:W-:Y:S01]  /*2940*/  FFMA.FTZ R58, R86, UR40, -R88.reuse ;  /* 0x00000028563a7c23 */ /* 0x100fe20008010858 */
[----:B------:R-:W-:-:S01]  /*2950*/  FFMA.FTZ R55, R83, UR40, -R88 ;  /* 0x0000002853377c23 */ /* 0x000fc20008010858 */
[----:B------:R-:W-:Y:S01]  /*2960*/  IMAD.MOV.U32 R88, RZ, RZ, R135 ;  /* 0x000000ffff587224 */ /* 0x000fe200078e0087 */
[C---:B------:R-:W-:Y:S01]  /*2970*/  FSETP.NEU.FTZ.AND P1, PT, R7.reuse, -INF , PT ;  /* 0xff8000000700780b */ /* 0x040fe20003f3d000 */
[----:B------:R-:W-:-:S02]  /*2980*/  FFMA.FTZ R62, R7, R62, -8 ;  /* 0xc1000000073e7423 */ /* 0x000fc4000001003e */
[----:B------:R-:W-:Y:S03]  /*2990*/  MUFU.EX2 R38, R38 ;  /* 0x0000002600267308 */ /* 0x000fe60000000800 */
[----:B------:R-:W-:Y:S02]  /*29a0*/  FSEL R62, R62, RZ, P1 ;  /* 0x000000ff3e3e7208 */ /* 0x000fe40000800000 */
[----:B------:R-:W-:-:S03]  /*29b0*/  PLOP3.LUT P1, PT, PT, PT, UP0, 0x80, 0x0 ;  /* 0x000000000000781c */ /* 0x000fc60003f2f008 */
[----:B------:R-:W-:Y:S01]  /*29c0*/  MUFU.EX2 R42, R42 ;  /* 0x0000002a002a7308 */ /* 0x000fe20000000800 */
[----:B------:R-:W-:-:S01]  /*29d0*/  FFMA.FTZ R24, R24, UR40, -R62 ;  /* 0x0000002818187c23 */ /* 0x000fc2000801083e */
[--C-:B------:R-:W-:Y:S01]  /*29e0*/  FFMA.FTZ R25, R25, UR40, -R62.reuse ;  /* 0x0000002819197c23 */ /* 0x100fe2000801083e */
[----:B------:R-:W-:-:S01]  /*29f0*/  FFMA.FTZ R63, R28, UR40, -R62 ;  /* 0x000000281c3f7c23 */ /* 0x000fc2000801083e */
[--C-:B------:R-:W-:Y:S01]  /*2a00*/  FFMA.FTZ R66, R29, UR40, -R62.reuse ;  /* 0x000000281d427c23 */ /* 0x100fe2000801083e */
[----:B------:R-:W-:-:S01]  /*2a10*/  FFMA.FTZ R28, R32, UR40, -R62 ;  /* 0x00000028201c7c23 */ /* 0x000fc2000801083e */
[--C-:B------:R-:W-:Y:S01]  /*2a20*/  FFMA.FTZ R29, R33, UR40, -R62.reuse ;  /* 0x00000028211d7c23 */ /* 0x100fe2000801083e */
[----:B------:R-:W-:-:S01]  /*2a30*/  FFMA.FTZ R45, R45, UR40, -R62 ;  /* 0x000000282d2d7c23 */ /* 0x000fc2000801083e */
        /* <DEDUP_REMOVED lines=8> */
[----:B------:R-:W1:Y:S01]  /*2ac0*/  MUFU.EX2 R25, R25 ;  /* 0x0000001900197308 */ /* 0x000e620000000800 */
[----:B------:R-:W-:-:S01]  /*2ad0*/  FFMA.FTZ R40, R56, UR40, -R62 ;  /* 0x0000002838287c23 */ /* 0x000fc2000801083e */
[--C-:B------:R-:W-:Y:S01]  /*2ae0*/  FFMA.FTZ R52, R52, UR40, -R62.reuse ;  /* 0x0000002834347c23 */ /* 0x100fe2000801083e */
[----:B------:R-:W-:-:S01]  /*2af0*/  FFMA.FTZ R53, R53, UR40, -R62 ;  /* 0x0000002835357c23 */ /* 0x000fc2000801083e */
[--C-:B------:R-:W-:Y:S01]  /*2b00*/  FFMA.FTZ R41, R57, UR40, -R62.reuse ;  /* 0x0000002839297c23 */ /* 0x100fe2000801083e */
[----:B------:R-:W-:-:S01]  /*2b10*/  FFMA.FTZ R60, R60, UR40, -R62 ;  /* 0x000000283c3c7c23 */ /* 0x000fc2000801083e */
[--C-:B------:R-:W-:Y:S01]  /*2b20*/  FFMA.FTZ R61, R61, UR40, -R62.reuse ;  /* 0x000000283d3d7c23 */ /* 0x100fe2000801083e */
[----:B------:R-:W-:-:S01]  /*2b30*/  FFMA.FTZ R64, R64, UR40, -R62 ;  /* 0x0000002840407c23 */ /* 0x000fc2000801083e */
[----:B------:R-:W3:Y:S01]  /*2b40*/  MUFU.EX2 R63, R63 ;  /* 0x0000003f003f7308 */ /* 0x000ee20000000800 */
[----:B------:R-:W-:-:S01]  /*2b50*/  FFMA.FTZ R65, R65, UR40, -R62 ;  /* 0x0000002841417c23 */ /* 0x000fc2000801083e */
[--C-:B------:R-:W-:Y:S01]  /*2b60*/  FFMA.FTZ R68, R68, UR40, -R62.reuse ;  /* 0x0000002844447c23 */ /* 0x100fe2000801083e */
[----:B------:R-:W-:-:S01]  /*2b70*/  FFMA.FTZ R69, R69, UR40, -R62 ;  /* 0x0000002845457c23 */ /* 0x000fc2000801083e */
[--C-:B------:R-:W-:Y:S01]  /*2b80*/  FFMA.FTZ R72, R72, UR40, -R62.reuse ;  /* 0x0000002848487c23 */ /* 0x100fe2000801083e */
[----:B------:R-:W-:-:S01]  /*2b90*/  FFMA.FTZ R73, R73, UR40, -R62 ;  /* 0x0000002849497c23 */ /* 0x000fc2000801083e */
[--C-:B------:R-:W-:Y:S01]  /*2ba0*/  FFMA.FTZ R76, R76, UR40, -R62.reuse ;  /* 0x000000284c4c7c23 */ /* 0x100fe2000801083e */
[----:B------:R-:W-:-:S01]  /*2bb0*/  FFMA.FTZ R77, R77, UR40, -R62 ;  /* 0x000000284d4d7c23 */ /* 0x000fc2000801083e */
[----:B------:R-:W4:Y:S01]  /*2bc0*/  MUFU.EX2 R66, R66 ;  /* 0x0000004200427308 */ /* 0x000f220000000800 */
[----:B------:R-:W-:-:S01]  /*2bd0*/  FFMA.FTZ R80, R80, UR40, -R62 ;  /* 0x0000002850507c23 */ /* 0x000fc2000801083e */
[--C-:B------:R-:W-:Y:S01]  /*2be0*/  FFMA.FTZ R81, R81, UR40, -R62.reuse ;  /* 0x0000002851517c23 */ /* 0x100fe2000801083e */
[----:B------:R-:W-:-:S01]  /*2bf0*/  FFMA.FTZ R84, R84, UR40, -R62 ;  /* 0x0000002854547c23 */ /* 0x000fc2000801083e */
[----:B------:R-:W-:-:S04]  /*2c00*/  FFMA.FTZ R62, R85, UR40, -R62 ;  /* 0x00000028553e7c23 */ /* 0x000fc8000801083e */
[----:B------:R-:W5:Y:S08]  /*2c10*/  MUFU.EX2 R28, R28 ;  /* 0x0000001c001c7308 */ /* 0x000f700000000800 */
[----:B------:R2:W-:Y:S08]  /*2c20*/  MUFU.EX2 R74, R45 ;  /* 0x0000002d004a7308 */ /* 0x0005f00000000800 */
[----:B------:R-:W5:Y:S01]  /*2c30*/  MUFU.EX2 R29, R29 ;  /* 0x0000001d001d7308 */ /* 0x000f620000000800 */
[----:B--2---:R-:W-:-:S04]  /*2c40*/  FADD.FTZ R45, R4, R5 ;  /* 0x00000005042d7221 */ /* 0x004fc80000010000 */
[----:B------:R-:W-:-:S03]  /*2c50*/  FADD.FTZ R48, R6, R45 ;  /* 0x0000002d06307221 */ /* 0x000fc60000010000 */
[----:B------:R1:W-:Y:S01]  /*2c60*/  MUFU.EX2 R71, R44 ;  /* 0x0000002c00477308 */ /* 0x0003e20000000800 */
[----:B------:R-:W-:-:S04]  /*2c70*/  FADD.FTZ R49, R9, R48 ;  /* 0x0000003009317221 */ /* 0x000fc80000010000 */
[----:B------:R-:W-:-:S03]  /*2c80*/  FADD.FTZ R56, R8, R49 ;  /* 0x0000003108387221 */ /* 0x000fc60000010000 */
[----:B------:R-:W2:Y:S01]  /*2c90*/  MUFU.EX2 R67, R67 ;  /* 0x0000004300437308 */ /* 0x000ea20000000800 */
[----:B-1----:R-:W-:-:S04]  /*2ca0*/  FADD.FTZ R44, R24, R25 ;  /* 0x00000019182c7221 */ /* 0x002fc80000010000 */
[----:B---3--:R-:W-:Y:S01]  /*2cb0*/  FADD.FTZ R45, R63, R44 ;  /* 0x0000002c3f2d7221 */ /* 0x008fe20000010000 */
[----:B------:R-:W-:Y:S01]  /*2cc0*/  @!P2 VIADD R44, R3, 0x19c40 ;  /* 0x00019c40032ca836 */ /* 0x000fe20000000000 */
[C---:B----4-:R-:W-:Y:S01]  /*2cd0*/  F2FP.SATFINITE.E4M3.F32.PACK_AB_MERGE_C R63, R66.reuse, R63, RZ ;  /* 0x0000003f423f723e */ /* 0x050fe200048070ff */
[----:B------:R-:W1:Y:S01]  /*2ce0*/  MUFU.EX2 R70, R70 ;  /* 0x0000004600467308 */ /* 0x000e620000000800 */
[----:B------:R-:W-:-:S02]  /*2cf0*/  FADD.FTZ R45, R66, R45 ;  /* 0x0000002d422d7221 */ /* 0x000fc40000010000 */
[----:B------:R-:W-:Y:S02]  /*2d00*/  @!P2 PRMT R44, RZ, 0x654, R44 ;  /* 0x00000654ff2ca816 */ /* 0x000fe4000000002c */
[----:B-----5:R-:W-:-:S01]  /*2d10*/  FADD.FTZ R48, R28, R45 ;  /* 0x0000002d1c307221 */ /* 0x020fc20000010000 */
[----:B------:R-:W-:Y:S01]  /*2d20*/  FADD.FTZ R45, R11, R56 ;  /* 0x000000380b2d7221 */ /* 0x000fe20000010000 */
[----:B------:R3:W-:Y:S01]  /*2d30*/  @!P2 SYNCS.ARRIVE.TRANS64.RED.A1T0 RZ, [R44+URZ], RZ ;  /* 0x000000ff2cffa9a7 */ /* 0x0007e2000810043f */
[----:B------:R-:W4:Y:S01]  /*2d40*/  MUFU.EX2 R32, R32 ;  /* 0x0000002000207308 */ /* 0x000f220000000800 */
[----:B------:R-:W-:-:S01]  /*2d50*/  FADD.FTZ R48, R29, R48 ;  /* 0x000000301d307221 */ /* 0x000fc20000010000 */
[----:B------:R-:W-:Y:S01]  /*2d60*/  FADD.FTZ R56, R10, R45 ;  /* 0x0000002d0a387221 */ /* 0x000fe20000010000 */
[----:B------:R-:W-:-:S02]  /*2d70*/  F2FP.SATFINITE.E4M3.F32.PACK_AB_MERGE_C R136, R25, R24, R63 ;  /* 0x000000181988723e */ /* 0x000fc4000480703f */
[----:B--2---:R-:W-:Y:S01]  /*2d80*/  FADD.FTZ R45, R67, R48 ;  /* 0x00000030432d7221 */ /* 0x004fe20000010000 */
[----:B------:R-:W-:-:S02]  /*2d90*/  FADD.FTZ R49, R13, R56 ;  /* 0x000000380d317221 */ /* 0x000fc40000010000 */
[----:B------:R-:W2:Y:S01]  /*2da0*/  MUFU.EX2 R33, R33 ;  /* 0x0000002100217308 */ /* 0x000ea20000000800 */
[----:B-1----:R-:W-:-:S01]  /*2db0*/  FADD.FTZ R45, R70, R45 ;  /* 0x0000002d462d7221 */ /* 0x002fc20000010000 */
[----:B------:R-:W-:Y:S01]  /*2dc0*/  FADD.FTZ R56, R12, R49 ;  /* 0x000000310c387221 */ /* 0x000fe20000010000 */
[----:B------:R-:W-:-:S04]  /*2dd0*/  F2FP.SATFINITE.E4M3.F32.PACK_AB_MERGE_C R67, R70, R67, RZ ;  /* 0x000000434643723e */ /* 0x000fc800048070ff */
[----:B------:R-:W-:Y:S01]  /*2de0*/  F2FP.SATFINITE.E4M3.F32.PACK_AB_MERGE_C R138, R29, R28, R67 ;  /* 0x0000001c1d8a723e */ /* 0x000fe20004807043 */
[----:B------:R-:W1:Y:S01]  /*2df0*/  MUFU.EX2 R36, R36 ;  /* 0x0000002400247308 */ /* 0x000e620000000800 */
[----:B----4-:R-:W-:-:S01]  /*2e00*/  FADD.FTZ R48, R32, R45 ;  /* 0x0000002d20307221 */ /* 0x010fc20000010000 */
[----:B------:R-:W-:-:S04]  /*2e10*/  FADD.FTZ R45, R15, R56 ;  /* 0x000000380f2d7221 */ /* 0x000fc80000010000 */
[----:B------:R-:W-:Y:S01]  /*2e20*/  FADD.FTZ R56, R14, R45 ;  /* 0x0000002d0e387221 */ /* 0x000fe20000010000 */
[----:B------:R-:W-:Y:S01]  /*2e30*/  F2FP.SATFINITE.E4M3.F32.PACK_AB_MERGE_C R14, R21, R14, RZ ;  /* 0x0000000e150e723e */ /* 0x000fe200048070ff */
[----:B------:R-:W4:Y:S01]  /*2e40*/  MUFU.EX2 R37, R37 ;  /* 0x0000002500257308 */ /* 0x000f220000000800 */
[----:B--2---:R-:W-:-:S01]  /*2e50*/  FADD.FTZ R48, R33, R48 ;  /* 0x0000003021307221 */ /* 0x004fc20000010000 */
[----:B------:R-:W-:Y:S01]  /*2e60*/  FADD.FTZ R49, R21, R56 ;  /* 0x0000003815317221 */ /* 0x000fe20000010000 */
[----:B------:R-:W-:Y:S02]  /*2e70*/  F2FP.SATFINITE.E4M3.F32.PACK_AB_MERGE_C R141, R15, R12, R14 ;  /* 0x0000000c0f8d723e */ /* 0x000fe4000480700e */
[----:B------:R-:W-:Y:S01]  /*2e80*/  FADD.FTZ R45, R71, R48 ;  /* 0x00000030472d7221 */ /* 0x000fe20000010000 */
[----:B------:R-:W-:-:S01]  /*2e90*/  FADD.FTZ R56, R20, R49 ;  /* 0x0000003114387221 */ /* 0x000fc20000010000 */
[----:B------:R-:W-:Y:S01]  /*2ea0*/  F2FP.SATFINITE.E4M3.F32.PACK_AB_MERGE_C R49, R13, R10, RZ ;  /* 0x0000000a0d31723e */ /* 0x000fe200048070ff */
[----:B------:R-:W2:Y:S01]  /*2eb0*/  MUFU.EX2 R52, R52 ;  /* 0x0000003400347308 */ /* 0x000ea20000000800 */
[----:B------:R-:W-:-:S01]  /*2ec0*/  FADD.FTZ R45, R74, R45 ;  /* 0x0000002d4a2d7221 */ /* 0x000fc20000010000 */
[----:B------:R-:W-:-:S02]  /*2ed0*/  F2FP.SATFINITE.E4M3.F32.PACK_AB_MERGE_C R71, R74, R71, RZ ;  /* 0x000000474a47723e */ /* 0x000fc400048070ff */
[----:B------:R-:W-:Y:S01]  /*2ee0*/  F2FP.SATFINITE.E4M3.F32.PACK_AB_MERGE_C R139, R11, R8, R49 ;  /* 0x000000080b8b723e */ /* 0x000fe20004807031 */
[----:B-1----:R-:W-:Y:S01]  /*2ef0*/  FADD.FTZ R48, R36, R45 ;  /* 0x0000002d24307221 */ /* 0x002fe20000010000 */
[----:B------:R-:W-:-:S01]  /*2f00*/  FADD.FTZ R45, R23, R56 ;  /* 0x00000038172d7221 */ /* 0x000fc20000010000 */
[----:B------:R-:W-:Y:S01]  /*2f10*/  F2FP.SATFINITE.E4M3.F32.PACK_AB_MERGE_C R140, R33, R32, R71 ;  /* 0x00000020218c723e */ /* 0x000fe20004807047 */
[----:B------:R-:W1:Y:S01]  /*2f20*/  MUFU.EX2 R53, R53 ;  /* 0x0000003500357308 */ /* 0x000e620000000800 */
[----:B----4-:R-:W-:-:S01]  /*2f30*/  FADD.FTZ R9, R37, R48 ;  /* 0x0000003025097221 */ /* 0x010fc20000010000 */
[----:B------:R-:W-:Y:S01]  /*2f40*/  FADD.FTZ R10, R26, R45 ;  /* 0x0000002d1a0a7221 */ /* 0x000fe20000010000 */
[----:B------:R-:W-:-:S03]  /*2f50*/  F2FP.SATFINITE.E4M3.F32.PACK_AB_MERGE_C R26, R27, R26, RZ ;  /* 0x0000001a1b1a723e */ /* 0x000fc600048070ff */
[----:B------:R-:W-:Y:S01]  /*2f60*/  FADD.FTZ R27, R27, R10 ;  /* 0x0000000a1b1b7221 */ /* 0x000fe20000010000 */
[----:B------:R-:W-:Y:S01]  /*2f70*/  F2FP.SATFINITE.E4M3.F32.PACK_AB_MERGE_C R143, R23, R20, R26 ;  /* 0x00000014178f723e */ /* 0x000fe2000480701a */
[----:B------:R-:W4:Y:S01]  /*2f80*/  MUFU.EX2 R40, R40 ;  /* 0x0000002800287308 */ /* 0x000f220000000800 */
[----:B--2---:R-:W-:-:S01]  /*2f90*/  FADD.FTZ R6, R52, R9 ;  /* 0x0000000934067221 */ /* 0x004fc20000010000 */
[----:B------:R-:W-:-:S04]  /*2fa0*/  FADD.FTZ R10, R30, R27 ;  /* 0x0000001b1e0a7221 */ /* 0x000fc80000010000 */
[----:B------:R-:W-:Y:S02]  /*2fb0*/  FADD.FTZ R13, R31, R10 ;  /* 0x0000000a1f0d7221 */ /* 0x000fe40000010000 */
[----:B------:R-:W2:Y:S01]  /*2fc0*/  MUFU.EX2 R41, R41 ;  /* 0x0000002900297308 */ /* 0x000ea20000000800 */
[----:B-1----:R-:W-:-:S01]  /*2fd0*/  FADD.FTZ R9, R53, R6 ;  /* 0x0000000635097221 */ /* 0x002fc20000010000 */
[----:B------:R-:W-:-:S04]  /*2fe0*/  F2FP.SATFINITE.E4M3.F32.PACK_AB_MERGE_C R52, R53, R52, RZ ;  /* 0x000000343534723e */ /* 0x000fc800048070ff */
[----:B------:R-:W-:Y:S02]  /*2ff0*/  F2FP.SATFINITE.E4M3.F32.PACK_AB_MERGE_C R142, R37, R36, R52 ;  /* 0x00000024258e723e */ /* 0x000fe40004807034 */
[----:B------:R-:W1:Y:S01]  /*3000*/  MUFU.EX2 R60, R60 ;  /* 0x0000003c003c7308 */ /* 0x000e620000000800 */
[----:B----4-:R-:W-:-:S07]  /*3010*/  FADD.FTZ R6, R40, R9 ;  /* 0x0000000928067221 */ /* 0x010fce0000010000 */
[----:B------:R-:W4:Y:S01]  /*3020*/  MUFU.EX2 R61, R61 ;  /* 0x0000003d003d7308 */ /* 0x000f220000000800 */
[----:B--2---:R-:W-:-:S01]  /*3030*/  FADD.FTZ R9, R41, R6 ;  /* 0x0000000629097221 */ /* 0x004fc20000010000 */
[----:B------:R-:W-:Y:S01]  /*3040*/  FADD.FTZ R6, R34, R13 ;  /* 0x0000000d22067221 */ /* 0x000fe20000010000 */
[----:B------:R-:W-:-:S03]  /*3050*/  F2FP.SATFINITE.E4M3.F32.PACK_AB_MERGE_C R34, R39, R34, RZ ;  /* 0x000000222722723e */ /* 0x000fc600048070ff */
[----:B------:R-:W-:Y:S01]  /*3060*/  FADD.FTZ R6, R39, R6 ;  /* 0x0000000627067221 */ /* 0x000fe20000010000 */
[----:B------:R-:W-:Y:S01]  /*3070*/  F2FP.SATFINITE.E4M3.F32.PACK_AB_MERGE_C R145, R31, R30, R34 ;  /* 0x0000001e1f91723e */ /* 0x000fe20004807022 */
[----:B------:R-:W2:Y:S01]  /*3080*/  MUFU.EX2 R3, R64 ;  /* 0x0000004000037308 */ /* 0x000ea20000000800 */
[----:B-1----:R-:W-:-:S01]  /*3090*/  FADD.FTZ R4, R60, R9 ;  /* 0x000000093c047221 */ /* 0x002fc20000010000 */
[----:B------:R-:W-:-:S04]  /*30a0*/  FADD.FTZ R9, R35, R6 ;  /* 0x0000000623097221 */ /* 0x000fc80000010000 */
[----:B------:R-:W-:Y:S02]  /*30b0*/  FADD.FTZ R9, R38, R9 ;  /* 0x0000000926097221 */ /* 0x000fe40000010000 */
[----:B---3--:R-:W1:Y:S01]  /*30c0*/  MUFU.EX2 R44, R65 ;  /* 0x00000041002c7308 */ /* 0x008e620000000800 */
[----:B----4-:R-:W-:-:S01]  /*30d0*/  FADD.FTZ R4, R61, R4 ;  /* 0x000000043d047221 */ /* 0x010fc20000010000 */
[----:B------:R-:W-:Y:S01]  /*30e0*/  FADD.FTZ R6, R42, R9 ;  /* 0x000000092a067221 */ /* 0x000fe20000010000 */
[----:B------:R-:W-:-:S04]  /*30f0*/  F2FP.SATFINITE.E4M3.F32.PACK_AB_MERGE_C R60, R61, R60, RZ ;  /* 0x0000003c3d3c723e */ /* 0x000fc800048070ff */
[----:B------:R-:W-:Y:S01]  /*3100*/  F2FP.SATFINITE.E4M3.F32.PACK_AB_MERGE_C R144, R41, R40, R60 ;  /* 0x000000282990723e */ /* 0x000fe2000480703c */
[----:B------:R-:W3:Y:S01]  /*3110*/  MUFU.EX2 R68, R68 ;  /* 0x0000004400447308 */ /* 0x000ee20000000800 */
[----:B--2---:R-:W-:-:S07]  /*3120*/  FADD.FTZ R5, R3, R4 ;  /* 0x0000000403057221 */ /* 0x004fce0000010000 */
[----:B------:R-:W2:Y:S01]  /*3130*/  MUFU.EX2 R43, R43 ;  /* 0x0000002b002b7308 */ /* 0x000ea20000000800 */
[----:B-1----:R-:W-:-:S07]  /*3140*/  FADD.FTZ R5, R44, R5 ;  /* 0x000000052c057221 */ /* 0x002fce0000010000 */
[----:B------:R-:W1:Y:S01]  /*3150*/  MUFU.EX2 R69, R69 ;  /* 0x0000004500457308 */ /* 0x000e620000000800 */
[----:B---3--:R-:W-:-:S07]  /*3160*/  FADD.FTZ R4, R68, R5 ;  /* 0x0000000544047221 */ /* 0x008fce0000010000 */
[----:B------:R-:W-:Y:S01]  /*3170*/  MUFU.EX2 R50, R50 ;  /* 0x0000003200327308 */ /* 0x000fe20000000800 */
[C---:B--2---:R-:W-:Y:S01]  /*3180*/  F2FP.SATFINITE.E4M3.F32.PACK_AB_MERGE_C R42, R43.reuse, R42, RZ ;  /* 0x0000002a2b2a723e */ /* 0x044fe200048070ff */
[----:B------:R-:W-:-:S03]  /*3190*/  FADD.FTZ R43, R43, R6 ;  /* 0x000000062b2b7221 */ /* 0x000fc60000010000 */
[----:B------:R-:W-:-:S03]  /*31a0*/  F2FP.SATFINITE.E4M3.F32.PACK_AB_MERGE_C R147, R38, R35, R42 ;  /* 0x000000232693723e */ /* 0x000fc6000480702a */
[----:B------:R-:W2:Y:S01]  /*31b0*/  MUFU.EX2 R51, R51 ;  /* 0x0000003300337308 */ /* 0x000ea20000000800 */
[C---:B-1----:R-:W-:Y:S01]  /*31c0*/  F2FP.SATFINITE.E4M3.F32.PACK_AB_MERGE_C R68, R69.reuse, R68, RZ ;  /* 0x000000444544723e */ /* 0x042fe200048070ff */
[----:B------:R-:W-:-:S03]  /*31d0*/  FADD.FTZ R69, R69, R4 ;  /* 0x0000000445457221 */ /* 0x000fc60000010000 */
[----:B------:R-:W-:-:S03]  /*31e0*/  F2FP.SATFINITE.E4M3.F32.PACK_AB_MERGE_C R146, R44, R3, R68 ;  /* 0x000000032c92723e */ /* 0x000fc60004807044 */
[----:B------:R-:W1:Y:S08]  /*31f0*/  MUFU.EX2 R46, R46 ;  /* 0x0000002e002e7308 */ /* 0x000e700000000800 */
[----:B------:R-:W3:Y:S01]  /*3200*/  MUFU.EX2 R72, R72 ;  /* 0x0000004800487308 */ /* 0x000ee20000000800 */
[----:B--2---:R-:W-:-:S07]  /*3210*/  F2FP.SATFINITE.E4M3.F32.PACK_AB_MERGE_C R5, R51, R50, RZ ;  /* 0x000000323305723e */ /* 0x004fce00048070ff */
[----:B------:R-:W2:Y:S01]  /*3220*/  MUFU.EX2 R47, R47 ;  /* 0x0000002f002f7308 */ /* 0x000ea20000000800 */
[----:B-1----:R-:W-:-:S07]  /*3230*/  FADD.FTZ R6, R46, R43 ;  /* 0x0000002b2e067221 */ /* 0x002fce0000010000 */
[----:B------:R-:W1:Y:S01]  /*3240*/  MUFU.EX2 R73, R73 ;  /* 0x0000004900497308 */ /* 0x000e620000000800 */
[----:B---3--:R-:W-:-:S07]  /*3250*/  FADD.FTZ R4, R72, R69 ;  /* 0x0000004548047221 */ /* 0x008fce0000010000 */
[----:B------:R-:W3:Y:S01]  /*3260*/  MUFU.EX2 R76, R76 ;  /* 0x0000004c004c7308 */ /* 0x000ee20000000800 */
[C---:B--2---:R-:W-:Y:S01]  /*3270*/  F2FP.SATFINITE.E4M3.F32.PACK_AB_MERGE_C R149, R47.reuse, R46, R5 ;  /* 0x0000002e2f95723e */ /* 0x044fe20004807005 */
[----:B------:R-:W-:-:S04]  /*3280*/  FADD.FTZ R47, R47, R6 ;  /* 0x000000062f2f7221 */ /* 0x000fc80000010000 */
[----:B------:R-:W-:Y:S02]  /*3290*/  FADD.FTZ R50, R50, R47 ;  /* 0x0000002f32327221 */ /* 0x000fe40000010000 */
[----:B------:R-:W2:Y:S01]  /*32a0*/  MUFU.EX2 R77, R77 ;  /* 0x0000004d004d7308 */ /* 0x000ea20000000800 */
[----:B-1----:R-:W-:-:S01]  /*32b0*/  FADD.FTZ R9, R73, R4 ;  /* 0x0000000449097221 */ /* 0x002fc20000010000 */
[----:B------:R-:W-:-:S06]  /*32c0*/  FADD.FTZ R51, R51, R50 ;  /* 0x0000003233337221 */ /* 0x000fcc0000010000 */
[----:B------:R-:W-:Y:S01]  /*32d0*/  MUFU.EX2 R58, R58 ;  /* 0x0000003a003a7308 */ /* 0x000fe20000000800 */
[----:B---3--:R-:W-:-:S07]  /*32e0*/  FADD.FTZ R4, R76, R9 ;  /* 0x000000094c047221 */ /* 0x008fce0000010000 */
[----:B------:R-:W1:Y:S01]  /*32f0*/  MUFU.EX2 R59, R59 ;  /* 0x0000003b003b7308 */ /* 0x000e620000000800 */
[C---:B--2---:R-:W-:Y:S01]  /*3300*/  F2FP.SATFINITE.E4M3.F32.PACK_AB_MERGE_C R76, R77.reuse, R76, RZ ;  /* 0x0000004c4d4c723e */ /* 0x044fe200048070ff */
[----:B------:R-:W-:-:S03]  /*3310*/  FADD.FTZ R77, R77, R4 ;  /* 0x000000044d4d7221 */ /* 0x000fc60000010000 */
[----:B------:R-:W-:-:S03]  /*3320*/  F2FP.SATFINITE.E4M3.F32.PACK_AB_MERGE_C R148, R73, R72, R76 ;  /* 0x000000484994723e */ /* 0x000fc6000480704c */
[----:B------:R-:W2:Y:S08]  /*3330*/  MUFU.EX2 R54, R54 ;  /* 0x0000003600367308 */ /* 0x000eb00000000800 */
[----:B------:R-:W3:Y:S01]  /*3340*/  MUFU.EX2 R80, R80 ;  /* 0x0000005000507308 */ /* 0x000ee20000000800 */
[----:B-1----:R-:W-:-:S07]  /*3350*/  F2FP.SATFINITE.E4M3.F32.PACK_AB_MERGE_C R8, R59, R58, RZ ;  /* 0x0000003a3b08723e */ /* 0x002fce00048070ff */
[----:B------:R-:W1:Y:S01]  /*3360*/  MUFU.EX2 R55, R55 ;  /* 0x0000003700377308 */ /* 0x000e620000000800 */
[----:B--2---:R-:W-:-:S07]  /*3370*/  FADD.FTZ R6, R54, R51 ;  /* 0x0000003336067221 */ /* 0x004fce0000010000 */
[----:B------:R-:W2:Y:S01]  /*3380*/  MUFU.EX2 R81, R81 ;  /* 0x0000005100517308 */ /* 0x000ea20000000800 */
[----:B---3--:R-:W-:-:S07]  /*3390*/  FADD.FTZ R4, R80, R77 ;  /* 0x0000004d50047221 */ /* 0x008fce0000010000 */
[----:B------:R-:W-:Y:S01]  /*33a0*/  MUFU.EX2 R84, R84 ;  /* 0x0000005400547308 */ /* 0x000fe20000000800 */
[C---:B-1----:R-:W-:Y:S01]  /*33b0*/  F2FP.SATFINITE.E4M3.F32.PACK_AB_MERGE_C R151, R55.reuse, R54, R8 ;  /* 0x000000363797723e */ /* 0x042fe20004807008 */
[----:B------:R-:W-:-:S04]  /*33c0*/  FADD.FTZ R55, R55, R6 ;  /* 0x0000000637377221 */ /* 0x000fc80000010000 */
[----:B------:R-:W-:Y:S02]  /*33d0*/  FADD.FTZ R6, R58, R55 ;  /* 0x000000373a067221 */ /* 0x000fe40000010000 */
[----:B------:R-:W1:Y:S01]  /*33e0*/  MUFU.EX2 R5, R62 ;  /* 0x0000003e00057308 */ /* 0x000e620000000800 */
[----:B--2---:R-:W-:-:S01]  /*33f0*/  FADD.FTZ R9, R81, R4 ;  /* 0x0000000451097221 */ /* 0x004fc20000010000 */
[----:B------:R-:W-:Y:S01]  /*3400*/  FADD.FTZ R6, R59, R6 ;  /* 0x000000063b067221 */ /* 0x000fe20000010000 */
[----:B-1----:R-:W-:Y:S02]  /*3410*/  F2FP.SATFINITE.E4M3.F32.PACK_AB_MERGE_C R3, R5, R84, RZ ;  /* 0x000000540503723e */ /* 0x002fe400048070ff */
[----:B------:R-:W-:Y:S02]  /*3420*/  FADD.FTZ R84, R84, R9 ;  /* 0x0000000954547221 */ /* 0x000fe40000010000 */
[----:B------:R-:W-:Y:S02]  /*3430*/  F2FP.SATFINITE.E4M3.F32.PACK_AB_MERGE_C R150, R81, R80, R3 ;  /* 0x000000505196723e */ /* 0x000fe40004807003 */
[----:B------:R-:W-:Y:S01]  /*3440*/  FADD.FTZ R5, R5, R84 ;  /* 0x0000005405057221 */ /* 0x000fe20000010000 */
[----:B------:R-:W-:Y:S06]  /*3450*/  @!P1 BRA `(.L_x_15) ;  /* 0x0000001c00549947 */ /* 0x000fec0003800000 */
[----:B------:R-:W-:Y:S01]  /*3460*/  IMAD.MOV.U32 R3, RZ, RZ, R0 ;  /* 0x000000ffff037224 */ /* 0x000fe200078e0000 */
[----:B------:R-:W-:Y:S01]  /*3470*/  CS2R R134, SRZ ;  /* 0x0000000000867805 */ /* 0x000fe2000001ff00 */
[----:B------:R-:W-:Y:S01]  /*3480*/  IMAD.MOV.U32 R4, RZ, RZ, R7 ;  /* 0x000000ffff047224 */ /* 0x000fe200078e0007 */
[----:B------:R-:W-:Y:S02]  /*3490*/  CS2R R132, SRZ ;  /* 0x0000000000847805 */ /* 0x000fe4000001ff00 */
[----:B------:R-:W-:Y:S02]  /*34a0*/  CS2R R130, SRZ ;  /* 0x0000000000827805 */ /* 0x000fe4000001ff00 */
[----:B------:R-:W-:Y:S02]  /*34b0*/  CS2R R128, SRZ ;  /* 0x0000000000807805 */ /* 0x000fe4000001ff00 */
[----:B------:R-:W-:Y:S02]  /*34c0*/  CS2R R126, SRZ ;  /* 0x00000000007e7805 */ /* 0x000fe4000001ff00 */
[----:B------:R-:W-:-:S02]  /*34d0*/  CS2R R124, SRZ ;  /* 0x00000000007c7805 */ /* 0x000fc4000001ff00 */
[----:B------:R-:W-:Y:S02]  /*34e0*/  CS2R R122, SRZ ;  /* 0x00000000007a7805 */ /* 0x000fe4000001ff00 */
        /* <DEDUP_REMOVED lines=16> */
[----:B------:R-:W-:Y:S01]  /*35f0*/  CS2R R88, SRZ ;  /* 0x0000000000587805 */ /* 0x000fe2000001ff00 */
[----:B------:R-:W-:Y:S01]  /*3600*/  UIADD3 UR45, UR45, -0x2, URZ ;  /* 0xfffffffe2d2d7890 */ /* 0x000fe2000fffe03f */
[----:B------:R-:W-:Y:S01]  /*3610*/  UMOV UR17, UR37 ;  /* 0x0000002500117c82 */ /* 0x000fe20008000000 */
[----:B------:R-:W-:-:S10]  /*3620*/  UMOV UR18, UR36 ;  /* 0x0000002400127c82 */ /* 0x000fd40008000000 */
.L_x_25:
[----:B------:R-:W-:-:S04]  /*3630*/  UISETP.NE.AND UP0, UPT, UR18, 0x1, UPT ;  /* 0x000000011200788c */ /* 0x000fc8000bf05270 */
[----:B------:R-:W-:-:S04]  /*3640*/  USEL UR37, URZ, 0x1, UP0 ;  /* 0x000000013f257887 */ /* 0x000fc80008000000 */
[----:B------:R-:W-:Y:S01]  /*3650*/  ULOP3.LUT UR37, UR17, UR37, URZ, 0x3c, !UPT ;  /* 0x0000002511257292 */ /* 0x000fe2000f8e3c3f */
[----:B------:R-:W-:Y:S11]  /*3660*/  @!P0 BRA `(.L_x_16) ;  /* 0x0000000000048947 */ /* 0x000ff60003800000 */
[----:B------:R-:W-:Y:S01]  /*3670*/  BPT.TRAP 0x1 ;  /* 0x000000040000795c */ /* 0x000fe20000300000 */
.L_x_16:
[----:B------:R-:W-:Y:S01]  /*3680*/  UIADD3 UR36, UR18, 0x1, URZ ;  /* 0x0000000112247890 */ /* 0x000fe2000fffe03f */
[----:B------:R-:W-:-:S03]  /*3690*/  IMAD.U32 R0, RZ, RZ, UR37 ;  /* 0x00000025ff007e24 */ /* 0x000fc6000f8e00ff */
[----:B------:R-:W-:Y:S02]  /*36a0*/  UISETP.NE.AND UP0, UPT, UR36, 0x2, UPT ;  /* 0x000000022400788c */ /* 0x000fe4000bf05270 */
[----:B------:R-:W-:Y:S02]  /*36b0*/  SHF.L.U32 R0, R0, 0x1f, RZ ;  /* 0x0000001f00007819 */ /* 0x000fe400000006ff */
[----:B------:R-:W-:-:S04]  /*36c0*/  USEL UR36, UR36, URZ, UP0 ;  /* 0x0000003f24247287 */ /* 0x000fc80008000000 */
[----:B------:R-:W-:-:S09]  /*36d0*/  ULEA UR19, UR36, UR48, 0x3 ;  /* 0x0000003024137291 */ /* 0x000fd2000f8e183f */
[----:B------:R1:W2:Y:S01]  /*36e0*/  SYNCS.PHASECHK.TRANS64.TRYWAIT P1, [UR19+0x19c30], R0 ;  /* 0x019c3000ff0075a7 */ /* 0x0002a20008020153 */
[----:B------:R-:W-:Y:S05]  /*36f0*/  @!P0 BRA `(.L_x_17) ;  /* 0x0000000000048947 */ /* 0x000fea0003800000 */
[----:B------:R-:W-:Y:S01]  /*3700*/  BPT.TRAP 0x1 ;  /* 0x000000040000795c */ /* 0x000fe20000300000 */
.L_x_17:
[----:B--2---:R-:W-:Y:S05]  /*3710*/  @P1 BRA `(.L_x_18) ;  /* 0x0000000000081947 */ /* 0x004fea0003800000 */
[----:B------:R-:W2:Y:S02]  /*3720*/  SYNCS.PHASECHK.TRANS64.TRYWAIT P1, [UR19+0x19c30], R0 ;  /* 0x019c3000ff0075a7 */ /* 0x000ea40008020153 */
[----:B--2---:R-:W-:Y:S05]  /*3730*/  @!P1 BRA `(.L_x_19) ;  /* 0x0000005c00a09947 */ /* 0x004fea0003800000 */
.L_x_18:
[----:B------:R-:W-:Y:S01]  /*3740*/  UIMAD UR14, UR36, 0x300, UR16 ;  /* 0x00000300240e78a4 */ /* 0x000fe2000f8e0210 */
[----:B------:R-:W-:Y:S01]  /*3750*/  WARPGROUP.ARRIVE ;  /* 0x00000000000079c5 */ /* 0x000fe20000000000 */
[----:B------:R-:W-:Y:S01]  /*3760*/  UMOV UR15, 0xc0000010 ;  /* 0xc0000010000f7882 */ /* 0x000fe20000000000 */
[----:B------:R-:W-:Y:S01]  /*3770*/  UMOV UR7, 0xc0000010 ;  /* 0xc000001000077882 */ /* 0x000fe20000000000 */
[----:B------:R-:W-:Y:S02]  /*3780*/  UIADD3 UR6, UR14, 0x100, URZ ;  /* 0x000001000e067890 */ /* 0x000fe4000fffe03f */
[----:B------:R-:W-:Y:S01]  /*3790*/  UIADD3 UR10, UR14, 0x200, URZ ;  /* 0x000002000e0a7890 */ /* 0x000fe2000fffe03f */
[----:B------:R-:W-:Y:S02]  /*37a0*/  UMOV UR11, 0xc0000010 ;  /* 0xc0000010000b7882 */ /* 0x000fe40000000000 */
[----:B------:R-:W-:Y:S03]  /*37b0*/  QGMMA.64x128x32.F32.E4M3.E4M3 R24, gdesc[UR12], RZ, !UPT, gsb0 ;  /* 0x01e000000c1879f3 */ /* 0x000fe6000c0008ff */
[----:B------:R-:W-:-:S02]  /*37c0*/  WARPGROUP.DEPBAR.LE gsb0, 0x0 ;  /* 0x00008000000079c5 */ /* 0x000fc40000010000 */
[----:B------:R-:W-:-:S07]  /*37d0*/  WARPGROUP.ARRIVE ;  /* 0x00000000000079c5 */ /* 0x000fce0000000000 */
[----:B------:R-:W-:Y:S03]  /*37e0*/  QGMMA.64x128x32.F32.E4M3.E4M3 R24, gdesc[UR4], R24, gsb0 ;  /* 0x01e00000041879f3 */ /* 0x000fe60008000818 */
[----:B------:R-:W-:Y:S02]  /*37f0*/  WARPGROUP.DEPBAR.LE gsb0, 0x0 ;  /* 0x00008000000079c5 */ /* 0x000fe40000010000 */
[----:B------:R-:W-:-:S07]  /*3800*/  WARPGROUP.ARRIVE ;  /* 0x00000000000079c5 */ /* 0x000fce0000000000 */
[----:B------:R-:W-:Y:S03]  /*3810*/  QGMMA.64x128x32.F32.E4M3.E4M3 R24, gdesc[UR8], R24, gsb0 ;  /* 0x01e00000081879f3 */ /* 0x000fe60008000818 */
[----:B------:R-:W-:Y:S02]  /*3820*/  WARPGROUP.DEPBAR.LE gsb0, 0x0 ;  /* 0x00008000000079c5 */ /* 0x000fe40000010000 */
[----:B------:R-:W-:Y:S05]  /*3830*/  @!P0 BRA `(.L_x_20) ;  /* 0x0000000000048947 */ /* 0x000fea0003800000 */
[----:B------:R-:W-:Y:S01]  /*3840*/  BPT.TRAP 0x1 ;  /* 0x000000040000795c */ /* 0x000fe20000300000 */
.L_x_20:
[----:B------:R-:W-:Y:S01]  /*3850*/  ULEA UR11, UR18, UR48, 0x3 ;  /* 0x00000030120b7291 */ /* 0x000fe2000f8e183f */
[----:B-12---:R-:W-:-:S05]  /*3860*/  IMAD.U32 R0, RZ, RZ, UR17 ;  /* 0x00000011ff007e24 */ /* 0x006fca000f8e00ff */
[----:B------:R-:W-:-:S04]  /*3870*/  SHF.L.U32 R0, R0, 0x1f, RZ ;  /* 0x0000001f00007819 */ /* 0x000fc800000006ff */
[----:B------:R1:W2:Y:S01]  /*3880*/  SYNCS.PHASECHK.TRANS64.TRYWAIT P1, [UR11+0x19c50], R0 ;  /* 0x019c5000ff0075a7 */ /* 0x0002a2000802014b */
[----:B------:R-:W-:Y:S05]  /*3890*/  @!P0 BRA `(.L_x_21) ;  /* 0x0000000000048947 */ /* 0x000fea0003800000 */
[----:B------:R-:W-:Y:S01]  /*38a0*/  BPT.TRAP 0x1 ;  /* 0x000000040000795c */ /* 0x000fe20000300000 */
.L_x_21:
[----:B------:R-:W-:Y:S02]  /*38b0*/  FMNMX.FTZ R8, R24, R4, !PT ;  /* 0x0000000418087209 */ /* 0x000fe40007810000 */
[----:B------:R-:W-:Y:S02]  /*38c0*/  FMNMX.FTZ R10, R26, R3, !PT ;  /* 0x000000031a0a7209 */ /* 0x000fe40007810000 */
[----:B------:R-:W-:Y:S02]  /*38d0*/  FMNMX.FTZ R7, R25, R8, !PT ;  /* 0x0000000819077209 */ /* 0x000fe40007810000 */
[----:B------:R-:W-:Y:S02]  /*38e0*/  FMNMX.FTZ R9, R27, R10, !PT ;  /* 0x0000000a1b097209 */ /* 0x000fe40007810000 */
[----:B------:R-:W-:Y:S02]  /*38f0*/  FMNMX.FTZ R8, R28, R7, !PT ;  /* 0x000000071c087209 */ /* 0x000fe40007810000 */
[----:B------:R-:W-:-:S02]  /*3900*/  FMNMX.FTZ R10, R30, R9, !PT ;  /* 0x000000091e0a7209 */ /* 0x000fc40007810000 */
        /* <DEDUP_REMOVED lines=56> */
[----:B------:R-:W-:Y:S01]  /*3c90*/  FMNMX.FTZ R8, R85, R8, !PT ;  /* 0x0000000855087209 */ /* 0x000fe20007810000 */
[----:B--2---:R-:W-:Y:S06]  /*3ca0*/  @P1 BRA `(.L_x_22) ;  /* 0x0000000000081947 */ /* 0x004fec0003800000 */
[----:B------:R-:W2:Y:S02]  /*3cb0*/  SYNCS.PHASECHK.TRANS64.TRYWAIT P1, [UR11+0x19c50], R0 ;  /* 0x019c5000ff0075a7 */ /* 0x000ea4000802014b */
[----:B--2---:R-:W-:Y:S05]  /*3cc0*/  @!P1 BRA `(.L_x_23) ;  /* 0x0000005800549947 */ /* 0x004fea0003800000 */
.L_x_22:
[----:B------:R-:W-:Y:S01]  /*3cd0*/  UIADD3 UR6, UR48, 0x3000, URZ ;  /* 0x0000300030067890 */ /* 0x000fe2000fffe03f */
[----:B------:R-:W-:Y:S01]  /*3ce0*/  WARPGROUP.ARRIVE ;  /* 0x00000000000079c5 */ /* 0x000fe20000000000 */
[----:B------:R-:W-:Y:S01]  /*3cf0*/  UMOV UR7, 0x40000040 ;  /* 0x4000004000077882 */ /* 0x000fe20000000000 */
[----:B------:R-:W-:Y:S01]  /*3d00*/  FMNMX.FTZ R10, R87, R10, !PT ;  /* 0x0000000a570a7209 */ /* 0x000fe20007810000 */
[----:B------:R-:W-:Y:S01]  /*3d10*/  USHF.R.U32.HI UR6, URZ, 0x4, UR6 ;  /* 0x000000043f067899 */ /* 0x000fe20008011606 */
[----:B--2---:R-:W2:Y:S01]  /*3d20*/  SHFL.BFLY PT, R7, R8, 0x2, 0x1f ;  /* 0x0c401f0008077f89 */ /* 0x004ea200000e0000 */
[----:B------:R-:W-:Y:S02]  /*3d30*/  LOP3.LUT P1, RZ, R2, 0x7f, RZ, 0xc0, !PT ;  /* 0x0000007f02ff7812 */ /* 0x000fe4000782c0ff */
[----:B------:R-:W-:Y:S01]  /*3d40*/  ULOP3.LUT UR6, UR6, 0x3fff, URZ, 0xc0, !UPT ;  /* 0x00003fff06067892 */ /* 0x000fe2000f8ec03f */
[----:B------:R-:W3:Y:S03]  /*3d50*/  SHFL.BFLY PT, R11, R10, 0x2, 0x1f ;  /* 0x0c401f000a0b7f89 */ /* 0x000ee600000e0000 */
[----:B------:R-:W-:-:S04]  /*3d60*/  ULOP3.LUT UR6, UR6, 0x10000, URZ, 0xfc, !UPT ;  /* 0x0001000006067892 */ /* 0x000fc8000f8efc3f */
[----:B------:R-:W-:-:S07]  /*3d70*/  UIMAD UR10, UR18, 0x300, UR6 ;  /* 0x00000300120a78a4 */ /* 0x000fce000f8e0206 */
[----:B------:R-:W-:Y:S02]  /*3d80*/  UMOV UR6, UR10 ;  /* 0x0000000a00067c82 */ /* 0x000fe40008000000 */
[----:B------:R-:W-:Y:S01]  /*3d90*/  QGMMA.64x96x32.F32.E4M3.E4M3 R88, R136, gdesc[UR4], R88, gsb0 ;  /* 0x0160000488587df3 */ /* 0x000fe20008000858 */
[----:B------:R-:W-:Y:S01]  /*3da0*/  UIADD3 UR6, UR10, 0x2, URZ ;  /* 0x000000020a067890 */ /* 0x000fe2000fffe03f */
[----:B------:R-:W-:Y:S01]  /*3db0*/  UMOV UR7, 0x40000040 ;  /* 0x4000004000077882 */ /* 0x000fe20000000000 */
[----:B--2---:R-:W-:Y:S02]  /*3dc0*/  FMNMX.FTZ R9, R8, R7, !PT ;  /* 0x0000000708097209 */ /* 0x004fe40007810000 */
[----:B---3--:R-:W-:-:S03]  /*3dd0*/  FMNMX.FTZ R11, R10, R11, !PT ;  /* 0x0000000b0a0b7209 */ /* 0x008fc60007810000 */
[----:B-1----:R-:W1:Y:S04]  /*3de0*/  SHFL.BFLY PT, R0, R9, 0x1, 0x1f ;  /* 0x0c201f0009007f89 */ /* 0x002e6800000e0000 */
[----:B------:R-:W2:Y:S01]  /*3df0*/  SHFL.BFLY PT, R12, R11, 0x1, 0x1f ;  /* 0x0c201f000b0c7f89 */ /* 0x000ea200000e0000 */
[----:B-1----:R-:W-:Y:S02]  /*3e00*/  FMNMX.FTZ R7, R9, R0, !PT ;  /* 0x0000000009077209 */ /* 0x002fe40007810000 */
[----:B--2---:R-:W-:Y:S01]  /*3e10*/  FMNMX.FTZ R0, R11, R12, !PT ;  /* 0x0000000c0b007209 */ /* 0x004fe20007810000 */
[----:B------:R-:W-:Y:S02]  /*3e20*/  IMAD.U32 R12, RZ, RZ, UR40 ;  /* 0x00000028ff0c7e24 */ /* 0x000fe4000f8e00ff */
[----:B------:R-:W-:-:S02]  /*3e30*/  FADD.FTZ R4, -R7, R4 ;  /* 0x0000000407047221 */ /* 0x000fc40000010100 */
[----:B------:R-:W-:Y:S01]  /*3e40*/  FFMA.FTZ R8, R7, R12, -8 ;  /* 0xc100000007087423 */ /* 0x000fe2000001000c */
[----:B------:R-:W-:-:S01]  /*3e50*/  FADD.FTZ R3, -R0, R3 ;  /* 0x0000000300037221 */ /* 0x000fc20000010100 */
[----:B------:R-:W-:Y:S02]  /*3e60*/  FMUL.FTZ R4, R4, UR40 ;  /* 0x0000002804047c20 */ /* 0x000fe40008410000 */
[----:B------:R-:W-:-:S01]  /*3e70*/  FFMA.FTZ R10, R25, UR40, -R8 ;  /* 0x00000028190a7c23 */ /* 0x000fc20008010808 */
[--C-:B------:R-:W-:Y:S01]  /*3e80*/  FFMA.FTZ R25, R48, UR40, -R8.reuse ;  /* 0x0000002830197c23 */ /* 0x100fe20008010808 */
[----:B------:R-:W-:-:S01]  /*3e90*/  FFMA.FTZ R48, R65, UR40, -R8 ;  /* 0x0000002841307c23 */ /* 0x000fc20008010808 */
[----:B------:R-:W-:Y:S02]  /*3ea0*/  IMAD.U32 R65, RZ, RZ, UR40 ;  /* 0x00000028ff417e24 */ /* 0x000fe4000f8e00ff */
[----:B------:R-:W-:-:S01]  /*3eb0*/  FFMA.FTZ R9, R24, UR40, -R8 ;  /* 0x0000002818097c23 */ /* 0x000fc20008010808 */
[----:B------:R-:W-:Y:S01]  /*3ec0*/  FMUL.FTZ R3, R3, UR40 ;  /* 0x0000002803037c20 */ /* 0x000fe20008410000 */
[----:B------:R-:W-:Y:S01]  /*3ed0*/  MUFU.EX2 R4, R4 ;  /* 0x0000000400047308 */ /* 0x000fe20000000800 */
[----:B------:R-:W-:-:S01]  /*3ee0*/  FFMA.FTZ R65, R0, R65, -8 ;  /* 0xc100000000417423 */ /* 0x000fc20000010041 */
[--C-:B------:R-:W-:Y:S01]  /*3ef0*/  FFMA.FTZ R11, R28, UR40, -R8.reuse ;  /* 0x000000281c0b7c23 */ /* 0x100fe20008010808 */
[----:B------:R-:W-:-:S01]  /*3f00*/  FFMA.FTZ R12, R29, UR40, -R8 ;  /* 0x000000281d0c7c23 */ /* 0x000fc20008010808 */
[----:B------:R-:W-:Y:S01]  /*3f10*/  FFMA.FTZ R13, R32, UR40, -R8 ;  /* 0x00000028200d7c23 */ /* 0x000fe20008010808 */
[----:B------:R-:W-:-:S01]  /*3f20*/  FFMA.FTZ R26, R26, UR40, -R65 ;  /* 0x000000281a1a7c23 */ /* 0x000fc20008010841 */
[--C-:B------:R-:W-:Y:S01]  /*3f30*/  FFMA.FTZ R27, R27, UR40, -R65.reuse ;  /* 0x000000281b1b7c23 */ /* 0x100fe20008010841 */
[----:B------:R-:W-:-:S01]  /*3f40*/  FFMA.FTZ R30, R30, UR40, -R65 ;  /* 0x000000281e1e7c23 */ /* 0x000fc20008010841 */
[----:B------:R-:W1:Y:S01]  /*3f50*/  MUFU.EX2 R9, R9 ;  /* 0x0000000900097308 */ /* 0x000e620000000800 */
[----:B------:R-:W-:-:S01]  /*3f60*/  FFMA.FTZ R31, R31, UR40, -R65 ;  /* 0x000000281f1f7c23 */ /* 0x000fc20008010841 */
[----:B------:R-:W-:Y:S01]  /*3f70*/  FFMA.FTZ R34, R34, UR40, -R65 ;  /* 0x0000002822227c23 */ /* 0x000fe20008010841 */
[----:B------:R-:W-:-:S01]  /*3f80*/  FFMA.FTZ R14, R33, UR40, -R8 ;  /* 0x00000028210e7c23 */ /* 0x000fc20008010808 */
[----:B------:R-:W-:Y:S01]  /*3f90*/  FFMA.FTZ R35, R35, UR40, -R65 ;  /* 0x0000002823237c23 */ /* 0x000fe20008010841 */
[----:B------:R-:W-:-:S01]  /*3fa0*/  FFMA.FTZ R15, R36, UR40, -R8 ;  /* 0x00000028240f7c23 */ /* 0x000fc20008010808 */
[----:B------:R-:W-:Y:S01]  /*3fb0*/  FFMA.FTZ R28, R45, UR40, -R8 ;  /* 0x000000282d1c7c23 */ /* 0x000fe20008010808 */
[----:B------:R-:W-:-:S01]  /*3fc0*/  FFMA.FTZ R38, R38, UR40, -R65 ;  /* 0x0000002826267c23 */ /* 0x000fc20008010841 */
[----:B------:R-:W-:Y:S01]  /*3fd0*/  MUFU.EX2 R3, R3 ;  /* 0x0000000300037308 */ /* 0x000fe20000000800 */
[----:B------:R-:W-:-:S01]  /*3fe0*/  FFMA.FTZ R45, R68, UR40, -R8 ;  /* 0x00000028442d7c23 */ /* 0x000fc20008010808 */
[--C-:B------:R-:W-:Y:S01]  /*3ff0*/  FFMA.FTZ R20, R37, UR40, -R8.reuse ;  /* 0x0000002825147c23 */ /* 0x100fe20008010808 */
[----:B------:R-:W-:-:S01]  /*4000*/  FFMA.FTZ R29, R52, UR40, -R8 ;  /* 0x00000028341d7c23 */ /* 0x000fc20008010808 */
[----:B------:R-:W-:Y:S01]  /*4010*/  FFMA.FTZ R39, R39, UR40, -R65 ;  /* 0x0000002827277c23 */ /* 0x000fe20008010841 */
[----:B------:R-:W-:-:S01]  /*4020*/  FFMA.FTZ R52, R69, UR40, -R8 ;  /* 0x0000002845347c23 */ /* 0x000fc20008010808 */
[----:B------:R-:W-:Y:S01]  /*4030*/  FFMA.FTZ R21, R40, UR40, -R8 ;  /* 0x0000002828157c23 */ /* 0x000fe20008010808 */
[----:B------:R-:W-:-:S01]  /*4040*/  FFMA.FTZ R42, R42, UR40, -R65 ;  /* 0x000000282a2a7c23 */ /* 0x000fc20008010841 */
[----:B------:R-:W2:Y:S01]  /*4050*/  MUFU.EX2 R26, R26 ;  /* 0x0000001a001a7308 */ /* 0x000ea20000000800 */
[----:B-1----:R-:W-:-:S01]  /*4060*/  FFMA.FTZ R5, R4, R5, R9 ;  /* 0x0000000504057223 */ /* 0x002fc20000010009 */
[----:B------:R-:W-:Y:S01]  /*4070*/  FFMA.FTZ R24, R41, UR40, -R8 ;  /* 0x0000002829187c23 */ /* 0x000fe20008010808 */
[----:B------:R-:W-:-:S01]  /*4080*/  FFMA.FTZ R43, R43, UR40, -R65 ;  /* 0x000000282b2b7c23 */ /* 0x000fc20008010841 */
[----:B------:R-:W-:Y:S01]  /*4090*/  FFMA.FTZ R23, R44, UR40, -R8 ;  /* 0x000000282c177c23 */ /* 0x000fe20008010808 */
[----:B------:R-:W-:-:S01]  /*40a0*/  FFMA.FTZ R46, R46, UR40, -R65 ;  /* 0x000000282e2e7c23 */ /* 0x000fc20008010841 */
[----:B------:R-:W-:Y:S01]  /*40b0*/  FFMA.FTZ R47, R47, UR40, -R65 ;  /* 0x000000282f2f7c23 */ /* 0x000fe20008010841 */
        /* <DEDUP_REMOVED lines=9> */
[----:B------:R-:W3:Y:S01]  /*4150*/  MUFU.EX2 R27, R27 ;  /* 0x0000001b001b7308 */ /* 0x000ee20000000800 */
[----:B--2---:R-:W-:-:S01]  /*4160*/  FFMA.FTZ R6, R3, R6, R26 ;  /* 0x0000000603067223 */ /* 0x004fc2000001001a */
[----:B------:R-:W-:Y:S01]  /*4170*/  FFMA.FTZ R58, R58, UR40, -R65 ;  /* 0x000000283a3a7c23 */ /* 0x000fe20008010841 */
[----:B------:R-:W-:-:S01]  /*4180*/  FFMA.FTZ R40, R57, UR40, -R8 ;  /* 0x0000002839287c23 */ /* 0x000fc20008010808 */
[----:B------:R-:W-:Y:S01]  /*4190*/  FFMA.FTZ R59, R59, UR40, -R65 ;  /* 0x000000283b3b7c23 */ /* 0x000fe20008010841 */
[----:B------:R-:W-:-:S01]  /*41a0*/  FFMA.FTZ R37, R60, UR40, -R8 ;  /* 0x000000283c257c23 */ /* 0x000fc20008010808 */
[----:B------:R-:W-:Y:S01]  /*41b0*/  FFMA.FTZ R62, R62, UR40, -R65 ;  /* 0x000000283e3e7c23 */ /* 0x000fe20008010841 */
[----:B------:R-:W-:-:S01]  /*41c0*/  FFMA.FTZ R44, R61, UR40, -R8 ;  /* 0x000000283d2c7c23 */ /* 0x000fc20008010808 */
[----:B------:R-:W2:Y:S01]  /*41d0*/  MUFU.EX2 R11, R11 ;  /* 0x0000000b000b7308 */ /* 0x000ea20000000800 */
[----:B-1----:R-:W-:-:S01]  /*41e0*/  FADD.FTZ R68, R10, R5 ;  /* 0x000000050a447221 */ /* 0x002fc20000010000 */
[----:B------:R-:W-:Y:S01]  /*41f0*/  FFMA.FTZ R63, R63, UR40, -R65 ;  /* 0x000000283f3f7c23 */ /* 0x000fe20008010841 */
[----:B------:R-:W-:-:S01]  /*4200*/  FFMA.FTZ R56, R73, UR40, -R8 ;  /* 0x0000002849387c23 */ /* 0x000fc20008010808 */
[----:B------:R-:W-:Y:S01]  /*4210*/  FFMA.FTZ R41, R64, UR40, -R8 ;  /* 0x0000002840297c23 */ /* 0x000fe20008010808 */
[----:B------:R-:W-:-:S01]  /*4220*/  FFMA.FTZ R66, R66, UR40, -R65 ;  /* 0x0000002842427c23 */ /* 0x000fc20008010841 */
[----:B------:R-:W-:Y:S01]  /*4230*/  FFMA.FTZ R67, R67, UR40, -R65 ;  /* 0x0000002843437c23 */ /* 0x000fe20008010841 */
[----:B------:R-:W-:-:S01]  /*4240*/  FFMA.FTZ R53, R76, UR40, -R8 ;  /* 0x000000284c357c23 */ /* 0x000fc20008010808 */
[----:B------:R-:W1:Y:S01]  /*4250*/  MUFU.EX2 R30, R30 ;  /* 0x0000001e001e7308 */ /* 0x000e620000000800 */
[----:B---3--:R-:W-:-:S01]  /*4260*/  FADD.FTZ R5, R27, R6 ;  /* 0x000000061b057221 */ /* 0x008fc20000010000 */
[----:B------:R-:W-:-:S02]  /*4270*/  WARPGROUP.DEPBAR.LE gsb0, 0x0 ;  /* 0x00008000000079c5 */ /* 0x000fc40000010000 */
[----:B------:R-:W-:Y:S01]  /*4280*/  WARPGROUP.ARRIVE ;  /* 0x00000000000079c5 */ /* 0x000fe20000000000 */
[--C-:B------:R-:W-:Y:S01]  /*4290*/  FFMA.FTZ R60, R77, UR40, -R8.reuse ;  /* 0x000000284d3c7c23 */ /* 0x100fe20008010808 */
[----:B------:R-:W-:-:S01]  /*42a0*/  FFMA.FTZ R57, R80, UR40, -R8 ;  /* 0x0000002850397c23 */ /* 0x000fc20008010808 */
[----:B------:R-:W-:Y:S01]  /*42b0*/  FFMA.FTZ R64, R81, UR40, -R8 ;  /* 0x0000002851407c23 */ /* 0x000fe20008010808 */
[----:B------:R-:W3:Y:S01]  /*42c0*/  MUFU.EX2 R12, R12 ;  /* 0x0000000c000c7308 */ /* 0x000ee20000000800 */
[----:B--2---:R-:W-:-:S01]  /*42d0*/  FADD.FTZ R69, R11, R68 ;  /* 0x000000440b457221 */ /* 0x004fc20000010000 */
[----:B------:R-:W-:Y:S01]  /*42e0*/  QGMMA.64x96x32.F32.E4M3.E4M3 R88, R140, gdesc[UR4], R88, gsb0 ;  /* 0x016000048c587df3 */ /* 0x000fe20008000858 */
[----:B------:R-:W-:Y:S01]  /*42f0*/  UIADD3 UR6, UR10, 0x4, URZ ;  /* 0x000000040a067890 */ /* 0x000fe2000fffe03f */
[--C-:B------:R-:W-:Y:S01]  /*4300*/  FFMA.FTZ R61, R84, UR40, -R8.reuse ;  /* 0x00000028543d7c23 */ /* 0x100fe20008010808 */
[----:B------:R-:W-:Y:S01]  /*4310*/  UMOV UR7, 0x40000040 ;  /* 0x4000004000077882 */ /* 0x000fe20000000000 */
[----:B------:R-:W-:-:S02]  /*4320*/  FFMA.FTZ R8, R85, UR40, -R8 ;  /* 0x0000002855087c23 */ /* 0x000fc40008010808 */
[----:B------:R-:W2:Y:S01]  /*4330*/  MUFU.EX2 R31, R31 ;  /* 0x0000001f001f7308 */ /* 0x000ea20000000800 */
[----:B-1----:R-:W-:-:S07]  /*4340*/  FADD.FTZ R6, R30, R5 ;  /* 0x000000051e067221 */ /* 0x002fce0000010000 */
[----:B------:R-:W1:Y:S01]  /*4350*/  MUFU.EX2 R13, R13 ;  /* 0x0000000d000d7308 */ /* 0x000e620000000800 */
[----:B---3--:R-:W-:-:S07]  /*4360*/  FADD.FTZ R68, R12, R69 ;  /* 0x000000450c447221 */ /* 0x008fce0000010000 */
[----:B------:R-:W3:Y:S01]  /*4370*/  MUFU.EX2 R34, R34 ;  /* 0x0000002200227308 */ /* 0x000ee20000000800 */
[----:B--2---:R-:W-:-:S07]  /*4380*/  FADD.FTZ R5, R31, R6 ;  /* 0x000000061f057221 */ /* 0x004fce0000010000 */
        /* <DEDUP_REMOVED lines=9> */
[----:B---3--:R-:W-:-:S01]  /*4420*/  FADD.FTZ R69, R15, R68 ;  /* 0x000000440f457221 */ /* 0x008fc20000010000 */
[----:B------:R-:W-:-:S06]  /*4430*/  FFMA.FTZ R68, R70, UR40, -R65 ;  /* 0x0000002846447c23 */ /* 0x000fcc0008010841 */
        /* <DEDUP_REMOVED lines=9> */
[----:B-1----:R-:W-:-:S01]  /*44d0*/  FADD.FTZ R6, R42, R5 ;  /* 0x000000052a067221 */ /* 0x002fc20000010000 */
[----:B------:R-:W-:Y:S02]  /*44e0*/  WARPGROUP.DEPBAR.LE gsb0, 0x0 ;  /* 0x00008000000079c5 */ /* 0x000fe40000010000 */
[----:B------:R-:W-:-:S04]  /*44f0*/  WARPGROUP.ARRIVE ;  /* 0x00000000000079c5 */ /* 0x000fc80000000000 */
[----:B------:R-:W1:Y:S01]  /*4500*/  MUFU.EX2 R23, R23 ;  /* 0x0000001700177308 */ /* 0x000e620000000800 */
[----:B---3--:R-:W-:-:S01]  /*4510*/  FADD.FTZ R70, R24, R69 ;  /* 0x0000004518467221 */ /* 0x008fc20000010000 */
[----:B------:R-:W-:Y:S01]  /*4520*/  FFMA.FTZ R69, R71, UR40, -R65 ;  /* 0x0000002847457c23 */ /* 0x000fe20008010841 */
[----:B------:R-:W-:Y:S01]  /*4530*/  QGMMA.64x96x32.F32.E4M3.E4M3 R88, R144, gdesc[UR4], R88, gsb0 ;  /* 0x0160000490587df3 */ /* 0x000fe20008000858 */
[----:B------:R-:W-:Y:S01]  /*4540*/  UIADD3 UR6, UR10, 0x6, URZ ;  /* 0x000000060a067890 */ /* 0x000fe2000fffe03f */
[----:B--2---:R-:W-:Y:S01]  /*4550*/  FADD.FTZ R5, R43, R6 ;  /* 0x000000062b057221 */ /* 0x004fe20000010000 */
[----:B------:R-:W-:Y:S02]  /*4560*/  UMOV UR7, 0x40000040 ;  /* 0x4000004000077882 */ /* 0x000fe40000000000 */
[----:B------:R-:W2:Y:S08]  /*4570*/  MUFU.EX2 R46, R46 ;  /* 0x0000002e002e7308 */ /* 0x000eb00000000800 */
[----:B------:R-:W3:Y:S01]  /*4580*/  MUFU.EX2 R28, R28 ;  /* 0x0000001c001c7308 */ /* 0x000ee20000000800 */
[----:B-1----:R-:W-:-:S01]  /*4590*/  FADD.FTZ R71, R23, R70 ;  /* 0x0000004617477221 */ /* 0x002fc20000010000 */
[----:B------:R-:W-:-:S06]  /*45a0*/  FFMA.FTZ R70, R74, UR40, -R65 ;  /* 0x000000284a467c23 */ /* 0x000fcc0008010841 */
[----:B------:R-:W1:Y:S01]  /*45b0*/  MUFU.EX2 R47, R47 ;  /* 0x0000002f002f7308 */ /* 0x000e620000000800 */
[----:B--2---:R-:W-:-:S07]  /*45c0*/  FADD.FTZ R6, R46, R5 ;  /* 0x000000052e067221 */ /* 0x004fce0000010000 */
[----:B------:R-:W2:Y:S01]  /*45d0*/  MUFU.EX2 R25, R25 ;  /* 0x0000001900197308 */ /* 0x000ea20000000800 */
[----:B---3--:R-:W-:-:S07]  /*45e0*/  FADD.FTZ R72, R28, R71 ;  /* 0x000000471c487221 */ /* 0x008fce0000010000 */
[----:B------:R-:W3:Y:S01]  /*45f0*/  MUFU.EX2 R50, R50 ;  /* 0x0000003200327308 */ /* 0x000ee20000000800 */
[----:B-1----:R-:W-:-:S07]  /*4600*/  FADD.FTZ R5, R47, R6 ;  /* 0x000000062f057221 */ /* 0x002fce0000010000 */
[----:B------:R-:W1:Y:S01]  /*4610*/  MUFU.EX2 R32, R32 ;  /* 0x0000002000207308 */ /* 0x000e620000000800 */
[----:B--2---:R-:W-:-:S07]  /*4620*/  FADD.FTZ R71, R25, R72 ;  /* 0x0000004819477221 */ /* 0x004fce0000010000 */
[----:B------:R-:W2:Y:S01]  /*4630*/  MUFU.EX2 R51, R51 ;  /* 0x0000003300337308 */ /* 0x000ea20000000800 */
[----:B---3--:R-:W-:-:S07]  /*4640*/  FADD.FTZ R6, R50, R5 ;  /* 0x0000000532067221 */ /* 0x008fce0000010000 */
[----:B------:R-:W3:Y:S01]  /*4650*/  MUFU.EX2 R29, R29 ;  /* 0x0000001d001d7308 */ /* 0x000ee20000000800 */
[----:B-1----:R-:W-:-:S01]  /*4660*/  FADD.FTZ R72, R32, R71 ;  /* 0x0000004720487221 */ /* 0x002fc20000010000 */
[----:B------:R-:W-:-:S06]  /*4670*/  FFMA.FTZ R71, R75, UR40, -R65 ;  /* 0x000000284b477c23 */ /* 0x000fcc0008010841 */
[----:B------:R-:W1:Y:S01]  /*4680*/  MUFU.EX2 R54, R54 ;  /* 0x0000003600367308 */ /* 0x000e620000000800 */
[----:B--2---:R-:W-:-:S07]  /*4690*/  FADD.FTZ R5, R51, R6 ;  /* 0x0000000633057221 */ /* 0x004fce0000010000 */
[----:B------:R-:W2:Y:S01]  /*46a0*/  MUFU.EX2 R36, R36 ;  /* 0x0000002400247308 */ /* 0x000ea20000000800 */
[----:B---3--:R-:W-:-:S01]  /*46b0*/  FADD.FTZ R73, R29, R72 ;  /* 0x000000481d497221 */ /* 0x008fc20000010000 */
[----:B------:R-:W-:-:S06]  /*46c0*/  FFMA.FTZ R72, R78, UR40, -R65 ;  /* 0x000000284e487c23 */ /* 0x000fcc0008010841 */
        /* <DEDUP_REMOVED lines=8> */
[----:B------:R-:W-:Y:S02]  /*4750*/  WARPGROUP.DEPBAR.LE gsb0, 0x0 ;  /* 0x00008000000079c5 */ /* 0x000fe40000010000 */
[----:B------:R-:W-:-:S04]  /*4760*/  WARPGROUP.ARRIVE ;  /* 0x00000000000079c5 */ /* 0x000fc80000000000 */
[----:B------:R-:W1:Y:S01]  /*4770*/  MUFU.EX2 R59, R59 ;  /* 0x0000003b003b7308 */ /* 0x000e620000000800 */
[----:B--2---:R-:W-:-:S01]  /*4780*/  FADD.FTZ R6, R58, R5 ;  /* 0x000000053a067221 */ /* 0x004fc20000010000 */
[----:B------:R-:W-:Y:S06]  /*4790*/  QGMMA.64x96x32.F32.E4M3.E4M3 R88, R148, gdesc[UR4], R88, gsb0 ;  /* 0x0160000494587df3 */ /* 0x000fec0008000858 */
[----:B------:R-:W2:Y:S01]  /*47a0*/  MUFU.EX2 R37, R37 ;  /* 0x0000002500257308 */ /* 0x000ea20000000800 */
[----:B---3--:R-:W-:-:S01]  /*47b0*/  FADD.FTZ R74, R40, R73 ;  /* 0x00000049284a7221 */ /* 0x008fc20000010000 */
[----:B------:R-:W-:Y:S01]  /*47c0*/  FFMA.FTZ R73, R79, UR40, -R65 ;  /* 0x000000284f497c23 */ /* 0x000fe20008010841 */
[----:B------:R-:W-:-:S05]  /*47d0*/  IMAD.U32 R79, RZ, RZ, UR19 ;  /* 0x00000013ff4f7e24 */ /* 0x000fca000f8e00ff */
[----:B------:R-:W3:Y:S01]  /*47e0*/  MUFU.EX2 R62, R62 ;  /* 0x0000003e003e7308 */ /* 0x000ee20000000800 */
[----:B-1----:R-:W-:-:S07]  /*47f0*/  FADD.FTZ R5, R59, R6 ;  /* 0x000000063b057221 */ /* 0x002fce0000010000 */
[----:B------:R-:W1:Y:S01]  /*4800*/  MUFU.EX2 R44, R44 ;  /* 0x0000002c002c7308 */ /* 0x000e620000000800 */
[----:B--2---:R-:W-:-:S01]  /*4810*/  FADD.FTZ R75, R37, R74 ;  /* 0x0000004a254b7221 */ /* 0x004fc20000010000 */
[----:B------:R-:W-:-:S06]  /*4820*/  FFMA.FTZ R74, R82, UR40, -R65 ;  /* 0x00000028524a7c23 */ /* 0x000fcc0008010841 */
        /* <DEDUP_REMOVED lines=16> */
[----:B-1----:R-:W-:-:S01]  /*4930*/  FADD.FTZ R77, R45, R76 ;  /* 0x0000004c2d4d7221 */ /* 0x002fc20000010000 */
[--C-:B------:R-:W-:Y:S01]  /*4940*/  FFMA.FTZ R76, R86, UR40, -R65.reuse ;  /* 0x00000028564c7c23 */ /* 0x100fe20008010841 */
[----:B------:R-:W-:-:S05]  /*4950*/  FFMA.FTZ R65, R87, UR40, -R65 ;  /* 0x0000002857417c23 */ /* 0x000fca0008010841 */
[----:B------:R-:W1:Y:S01]  /*4960*/  MUFU.EX2 R69, R69 ;  /* 0x0000004500457308 */ /* 0x000e620000000800 */
[----:B--2---:R-:W-:-:S07]  /*4970*/  FADD.FTZ R6, R68, R5 ;  /* 0x0000000544067221 */ /* 0x004fce0000010000 */
[----:B------:R-:W2:Y:S01]  /*4980*/  MUFU.EX2 R49, R49 ;  /* 0x0000003100317308 */ /* 0x000ea20000000800 */
[----:B---3--:R-:W-:-:S07]  /*4990*/  FADD.FTZ R78, R52, R77 ;  /* 0x0000004d344e7221 */ /* 0x008fce0000010000 */
[----:B------:R-:W3:Y:S01]  /*49a0*/  MUFU.EX2 R70, R70 ;  /* 0x0000004600467308 */ /* 0x000ee20000000800 */
[----:B-1----:R-:W-:-:S01]  /*49b0*/  FADD.FTZ R5, R69, R6 ;  /* 0x0000000645057221 */ /* 0x002fc20000010000 */
[----:B------:R-:W-:-:S06]  /*49c0*/  WARPGROUP.DEPBAR.LE gsb0, 0x0 ;  /* 0x00008000000079c5 */ /* 0x000fcc0000010000 */
[----:B------:R-:W1:Y:S01]  /*49d0*/  MUFU.EX2 R56, R56 ;  /* 0x0000003800387308 */ /* 0x000e620000000800 */
[----:B--2---:R-:W-:-:S07]  /*49e0*/  FADD.FTZ R77, R49, R78 ;  /* 0x0000004e314d7221 */ /* 0x004fce0000010000 */
[----:B------:R-:W2:Y:S01]  /*49f0*/  MUFU.EX2 R71, R71 ;  /* 0x0000004700477308 */ /* 0x000ea20000000800 */
[----:B---3--:R-:W-:-:S01]  /*4a00*/  FADD.FTZ R6, R70, R5 ;  /* 0x0000000546067221 */ /* 0x008fc20000010000 */
[----:B------:R-:W-:-:S05]  /*4a10*/  @!P1 VIADD R5, R79, 0x19c40 ;  /* 0x00019c404f059836 */ /* 0x000fca0000000000 */
[----:B------:R-:W-:Y:S01]  /*4a20*/  @!P1 PRMT R5, RZ, 0x654, R5 ;  /* 0x00000654ff059816 */ /* 0x000fe20000000005 */
[----:B------:R-:W3:Y:S01]  /*4a30*/  MUFU.EX2 R53, R53 ;  /* 0x0000003500357308 */ /* 0x000ee20000000800 */
[----:B-1----:R-:W-:-:S02]  /*4a40*/  FADD.FTZ R78, R56, R77 ;  /* 0x0000004d384e7221 */ /* 0x002fc40000010000 */
[----:B------:R1:W-:Y:S05]  /*4a50*/  @!P1 SYNCS.ARRIVE.TRANS64.RED.A1T0 RZ, [R5+URZ], RZ ;  /* 0x000000ff05ff99a7 */ /* 0x0003ea000810043f */
[----:B------:R-:W4:Y:S01]  /*4a60*/  MUFU.EX2 R72, R72 ;  /* 0x0000004800487308 */ /* 0x000f220000000800 */
[----:B--2---:R-:W-:-:S07]  /*4a70*/  FADD.FTZ R77, R71, R6 ;  /* 0x00000006474d7221 */ /* 0x004fce0000010000 */
[----:B------:R-:W2:Y:S01]  /*4a80*/  MUFU.EX2 R60, R60 ;  /* 0x0000003c003c7308 */ /* 0x000ea20000000800 */
[----:B---3--:R-:W-:-:S07]  /*4a90*/  FADD.FTZ R79, R53, R78 ;  /* 0x0000004e354f7221 */ /* 0x008fce0000010000 */
[----:B------:R-:W1:Y:S01]  /*4aa0*/  MUFU.EX2 R73, R73 ;  /* 0x0000004900497308 */ /* 0x000e620000000800 */
[----:B----4-:R-:W-:-:S07]  /*4ab0*/  FADD.FTZ R6, R72, R77 ;  /* 0x0000004d48067221 */ /* 0x010fce0000010000 */
        /* <DEDUP_REMOVED lines=16> */
[----:B---3--:R-:W-:-:S03]  /*4bc0*/  FADD.FTZ R5, R8, R77 ;  /* 0x0000004d08057221 */ /* 0x008fc60000010000 */
[----:B--2---:R-:W-:Y:S01]  /*4bd0*/  FADD.FTZ R6, R65, R6 ;  /* 0x0000000641067221 */ /* 0x004fe20000010000 */
[----:B------:R-:W-:Y:S06]  /*4be0*/  @!P0 BRA `(.L_x_24) ;  /* 0x0000000000048947 */ /* 0x000fec0003800000 */
[----:B------:R-:W-:Y:S01]  /*4bf0*/  BPT.TRAP 0x1 ;  /* 0x000000040000795c */ /* 0x000fe20000300000 */
.L_x_24:
[----:B------:R-:W-:Y:S01]  /*4c00*/  UIADD3 UR6, UR11, 0x19c60, URZ ;  /* 0x00019c600b067890 */ /* 0x000fe2000fffe03f */
[----:B------:R-:W-:Y:S01]  /*4c10*/  ISETP.LT.AND P1, PT, RZ, UR45, PT ;  /* 0x0000002dff007c0c */ /* 0x000fe2000bf21270 */
[----:B------:R-:W-:Y:S01]  /*4c20*/  UIADD3 UR7, UR45, -0x1, URZ ;  /* 0xffffffff2d077890 */ /* 0x000fe2000fffe03f */
[----:B------:R-:W-:Y:S01]  /*4c30*/  F2FP.SATFINITE.E4M3.F32.PACK_AB_MERGE_C R11, R12, R11, RZ ;  /* 0x0000000b0c0b723e */ /* 0x000fe200048070ff */
[----:B------:R-:W-:Y:S01]  /*4c40*/  UPRMT UR6, UR49, 0x654, UR6 ;  /* 0x0000065431067896 */ /* 0x000fe20008000006 */
[----:B------:R-:W-:Y:S01]  /*4c50*/  F2FP.SATFINITE.E4M3.F32.PACK_AB_MERGE_C R30, R31, R30, RZ ;  /* 0x0000001e1f1e723e */ /* 0x000fe200048070ff */
[----:B------:R-:W-:Y:S01]  /*4c60*/  UMOV UR17, UR37 ;  /* 0x0000002500117c82 */ /* 0x000fe20008000000 */
[----:B------:R-:W-:Y:S01]  /*4c70*/  F2FP.SATFINITE.E4M3.F32.PACK_AB_MERGE_C R15, R20, R15, RZ ;  /* 0x0000000f140f723e */ /* 0x000fe200048070ff */
[----:B------:R-:W-:Y:S01]  /*4c80*/  UMOV UR18, UR36 ;  /* 0x0000002400127c82 */ /* 0x000fe20008000000 */
[----:B------:R-:W-:Y:S01]  /*4c90*/  F2FP.SATFINITE.E4M3.F32.PACK_AB_MERGE_C R38, R39, R38, RZ ;  /* 0x000000262726723e */ /* 0x000fe200048070ff */
[----:B------:R-:W-:Y:S01]  /*4ca0*/  UMOV UR45, UR7 ;  /* 0x00000007002d7c82 */ /* 0x000fe20008000000 */
[----:B------:R-:W-:Y:S01]  /*4cb0*/  F2FP.SATFINITE.E4M3.F32.PACK_AB_MERGE_C R23, R28, R23, RZ ;  /* 0x000000171c17723e */ /* 0x000fe200048070ff */
[----:B------:R-:W-:Y:S01]  /*4cc0*/  FMUL.FTZ R88, R88, R4 ;  /* 0x0000000458587220 */ /* 0x000fe20000410000 */
[----:B------:R-:W-:Y:S01]  /*4cd0*/  F2FP.SATFINITE.E4M3.F32.PACK_AB_MERGE_C R46, R47, R46, RZ ;  /* 0x0000002e2f2e723e */ /* 0x000fe200048070ff */
[----:B------:R-:W-:Y:S01]  /*4ce0*/  SYNCS.ARRIVE.TRANS64.RED.A1T0 RZ, [UR6], RZ ;  /* 0x000000ffffff79a7 */ /* 0x000fe20008100406 */
[----:B------:R-:W-:Y:S01]  /*4cf0*/  F2FP.SATFINITE.E4M3.F32.PACK_AB_MERGE_C R29, R36, R29, RZ ;  /* 0x0000001d241d723e */ /* 0x000fe200048070ff */
[----:B------:R-:W-:Y:S01]  /*4d00*/  FMUL.FTZ R89, R89, R4 ;  /* 0x0000000459597220 */ /* 0x000fe20000410000 */
[----:B------:R-:W-:Y:S01]  /*4d10*/  F2FP.SATFINITE.E4M3.F32.PACK_AB_MERGE_C R54, R55, R54, RZ ;  /* 0x000000363736723e */ /* 0x000fe200048070ff */
[-C--:B------:R-:W-:Y:S01]  /*4d20*/  FMUL.FTZ R92, R92, R4.reuse ;  /* 0x000000045c5c7220 */ /* 0x080fe20000410000 */
        /* <DEDUP_REMOVED lines=28> */
[----:B------:R-:W-:Y:S01]  /*4ef0*/  FMUL.FTZ R133, R133, R4 ;  /* 0x0000000485857220 */ /* 0x000fe20000410000 */
        /* <DEDUP_REMOVED lines=24> */
[----:B------:R-:W-:Y:S01]  /*5080*/  F2FP.SATFINITE.E4M3.F32.PACK_AB_MERGE_C R136, R10, R9, R11 ;  /* 0x000000090a88723e */ /* 0x000fe2000480700b */
[----:B------:R-:W-:Y:S01]  /*5090*/  IMAD.MOV.U32 R3, RZ, RZ, R0 ;  /* 0x000000ffff037224 */ /* 0x000fe200078e0000 */
[----:B------:R-:W-:Y:S01]  /*50a0*/  F2FP.SATFINITE.E4M3.F32.PACK_AB_MERGE_C R137, R27, R26, R30 ;  /* 0x0000001a1b89723e */ /* 0x000fe2000480701e */
[----:B------:R-:W-:Y:S01]  /*50b0*/  IMAD.MOV.U32 R4, RZ, RZ, R7 ;  /* 0x000000ffff047224 */ /* 0x000fe200078e0007 */
[----:B------:R-:W-:-:S02]  /*50c0*/  F2FP.SATFINITE.E4M3.F32.PACK_AB_MERGE_C R138, R14, R13, R15 ;  /* 0x0000000d0e8a723e */ /* 0x000fc4000480700f */
[----:B------:R-:W-:Y:S02]  /*50d0*/  F2FP.SATFINITE.E4M3.F32.PACK_AB_MERGE_C R139, R35, R34, R38 ;  /* 0x00000022238b723e */ /* 0x000fe40004807026 */
[----:B------:R-:W-:Y:S02]  /*50e0*/  F2FP.SATFINITE.E4M3.F32.PACK_AB_MERGE_C R140, R24, R21, R23 ;  /* 0x00000015188c723e */ /* 0x000fe40004807017 */
[----:B------:R-:W-:Y:S02]  /*50f0*/  F2FP.SATFINITE.E4M3.F32.PACK_AB_MERGE_C R141, R43, R42, R46 ;  /* 0x0000002a2b8d723e */ /* 0x000fe4000480702e */
[----:B------:R-:W-:Y:S02]  /*5100*/  F2FP.SATFINITE.E4M3.F32.PACK_AB_MERGE_C R142, R32, R25, R29 ;  /* 0x00000019208e723e */ /* 0x000fe4000480701d */
[----:B------:R-:W-:Y:S02]  /*5110*/  F2FP.SATFINITE.E4M3.F32.PACK_AB_MERGE_C R143, R51, R50, R54 ;  /* 0x00000032338f723e */ /* 0x000fe40004807036 */
[----:B------:R-:W-:-:S02]  /*5120*/  F2FP.SATFINITE.E4M3.F32.PACK_AB_MERGE_C R144, R40, R33, R37 ;  /* 0x000000212890723e */ /* 0x000fc40004807025 */
[----:B------:R-:W-:Y:S02]  /*5130*/  F2FP.SATFINITE.E4M3.F32.PACK_AB_MERGE_C R145, R59, R58, R62 ;  /* 0x0000003a3b91723e */ /* 0x000fe4000480703e */
[----:B------:R-:W-:Y:S02]  /*5140*/  F2FP.SATFINITE.E4M3.F32.PACK_AB_MERGE_C R146, R48, R41, R45 ;  /* 0x000000293092723e */ /* 0x000fe4000480702d */
[----:B------:R-:W-:Y:S02]  /*5150*/  F2FP.SATFINITE.E4M3.F32.PACK_AB_MERGE_C R147, R67, R66, R68 ;  /* 0x000000424393723e */ /* 0x000fe40004807044 */
[----:B------:R-:W-:Y:S02]  /*5160*/  F2FP.SATFINITE.E4M3.F32.PACK_AB_MERGE_C R148, R56, R49, R53 ;  /* 0x000000313894723e */ /* 0x000fe40004807035 */
[----:B------:R-:W-:Y:S02]  /*5170*/  F2FP.SATFINITE.E4M3.F32.PACK_AB_MERGE_C R149, R71, R70, R72 ;  /* 0x000000464795723e */ /* 0x000fe40004807048 */
[----:B------:R-:W-:-:S02]  /*5180*/  F2FP.SATFINITE.E4M3.F32.PACK_AB_MERGE_C R150, R64, R57, R8 ;  /* 0x000000394096723e */ /* 0x000fc40004807008 */
[----:B------:R-:W-:Y:S01]  /*5190*/  F2FP.SATFINITE.E4M3.F32.PACK_AB_MERGE_C R151, R75, R74, R76 ;  /* 0x0000004a4b97723e */ /* 0x000fe2000480704c */
[----:B------:R-:W-:Y:S06]  /*51a0*/  @P1 BRA `(.L_x_25) ;  /* 0xffffffe400201947 */ /* 0x000fec000383ffff */
.L_x_15:
[----:B------:R-:W-:Y:S06]  /*51b0*/  BAR.ARV 0x8, 0x1a0 ;  /* 0x0206800000007b1d */ /* 0x000fec0000002000 */
[----:B------:R-:W-:Y:S05]  /*51c0*/  @!P0 BRA `(.L_x_26) ;  /* 0x0000000000048947 */ /* 0x000fea0003800000 */
[----:B------:R-:W-:Y:S01]  /*51d0*/  BPT.TRAP 0x1 ;  /* 0x000000040000795c */ /* 0x000fe20000300000 */
.L_x_26:
[----:B------:R-:W-:Y:S01]  /*51e0*/  ULEA UR5, UR36, UR48, 0x3 ;  /* 0x0000003024057291 */ /* 0x000fe2000f8e183f */
[----:B------:R-:W-:-:S05]  /*51f0*/  IMAD.U32 R3, RZ, RZ, UR37 ;  /* 0x00000025ff037e24 */ /* 0x000fca000f8e00ff */
[----:B------:R-:W-:-:S04]  /*5200*/  SHF.L.U32 R3, R3, 0x1f, RZ ;  /* 0x0000001f03037819 */ /* 0x000fc800000006ff */
[----:B------:R1:W2:Y:S01]  /*5210*/  SYNCS.PHASECHK.TRANS64.TRYWAIT P1, [UR5+0x19c50], R3 ;  /* 0x019c5003ff0075a7 */ /* 0x0002a20008020145 */
[----:B------:R-:W-:Y:S05]  /*5220*/  @!P0 BRA `(.L_x_27) ;  /* 0x0000000000048947 */ /* 0x000fea0003800000 */
[----:B------:R-:W-:Y:S01]  /*5230*/  BPT.TRAP 0x1 ;  /* 0x000000040000795c */ /* 0x000fe20000300000 */
.L_x_27:
[----:B--2---:R-:W-:Y:S05]  /*5240*/  @P1 BRA `(.L_x_28) ;  /* 0x0000000000081947 */ /* 0x004fea0003800000 */
[----:B------:R-:W2:Y:S02]  /*5250*/  SYNCS.PHASECHK.TRANS64.TRYWAIT P1, [UR5+0x19c50], R3 ;  /* 0x019c5003ff0075a7 */ /* 0x000ea40008020145 */
[----:B--2---:R-:W-:Y:S05]  /*5260*/  @!P1 BRA `(.L_x_29) ;  /* 0x0000004400049947 */ /* 0x004fea0003800000 */
.L_x_28:
[----:B------:R-:W-:Y:S01]  /*5270*/  ULDC.64 UR8, c[0x0][0x9a0] ;  /* 0x0002680000087ab9 */ /* 0x000fe20000000a00 */
[----:B------:R-:W-:Y:S01]  /*5280*/  UIADD3 UR4, UR48, 0x3000, URZ ;  /* 0x0000300030047890 */ /* 0x000fe2000fffe03f */
[----:B------:R-:W-:Y:S01]  /*5290*/  WARPGROUP.ARRIVE ;  /* 0x00000000000079c5 */ /* 0x000fe20000000000 */
[----:B------:R-:W-:Y:S01]  /*52a0*/  UISETP.NE.U32.AND UP0, UPT, UR8, URZ, UPT ;  /* 0x0000003f0800728c */ /* 0x000fe2000bf05070 */
[----:B------:R-:W-:Y:S01]  /*52b0*/  IMAD.MOV.U32 R10, RZ, RZ, 0x3f800000 ;  /* 0x3f800000ff0a7424 */ /* 0x000fe200078e00ff */
[----:B------:R-:W-:Y:S02]  /*52c0*/  USHF.R.U32.HI UR6, URZ, 0x4, UR4 ;  /* 0x000000043f067899 */ /* 0x000fe40008011604 */
[----:B------:R-:W-:Y:S02]  /*52d0*/  UISETP.NE.AND.EX UP0, UPT, UR9, URZ, UPT, UP0 ;  /* 0x0000003f0900728c */ /* 0x000fe4000bf05300 */
[----:B------:R-:W-:-:S04]  /*52e0*/  ULOP3.LUT UR7, UR6, 0x3fff, URZ, 0xc0, !UPT ;  /* 0x00003fff06077892 */ /* 0x000fc8000f8ec03f */
[----:B------:R-:W-:Y:S01]  /*52f0*/  ULOP3.LUT UR14, UR7, 0x10000, URZ, 0xfc, !UPT ;  /* 0x00010000070e7892 */ /* 0x000fe2000f8efc3f */
[----:B------:R-:W-:-:S04]  /*5300*/  PLOP3.LUT P1, PT, PT, PT, UP0, 0x80, 0x0 ;  /* 0x000000000000781c */ /* 0x000fc80003f2f008 */
[----:B------:R-:W-:Y:S01]  /*5310*/  @UP0 USHF.R.S32.HI UR10, URZ, 0x1f, UR44 ;  /* 0x0000001f3f0a0899 */ /* 0x000fe2000801142c */
[----:B------:R-:W-:-:S03]  /*5320*/  @UP0 ULDC.64 UR12, c[0x0][0x9c8] ;  /* 0x00027200000c0ab9 */ /* 0x000fc60000000a00 */
[----:B------:R-:W-:Y:S02]  /*5330*/  @UP0 UIMAD UR6, UR10, UR12, URZ ;  /* 0x0000000c0a0602a4 */ /* 0x000fe4000f8e023f */
[----:B------:R-:W-:Y:S02]  /*5340*/  @UP0 UIMAD.WIDE.U32 UR10, UR44, UR12, URZ ;  /* 0x0000000c2c0a02a5 */ /* 0x000fe4000f8e003f */
[----:B------:R-:W-:Y:S02]  /*5350*/  @UP0 UIMAD UR7, UR44, UR13, UR6 ;  /* 0x0000000d2c0702a4 */ /* 0x000fe4000f8e0206 */
[----:B------:R-:W-:Y:S02]  /*5360*/  @UP0 USHF.R.S32.HI UR6, URZ, 0x1f, UR41 ;  /* 0x0000001f3f060899 */ /* 0x000fe40008011429 */
[----:B------:R-:W-:Y:S02]  /*5370*/  UIMAD UR12, UR36, 0x300, UR14 ;  /* 0x00000300240c78a4 */ /* 0x000fe4000f8e020e */
[----:B------:R-:W-:Y:S01]  /*5380*/  @UP0 UIADD3 UR11, UR11, UR7, URZ ;  /* 0x000000070b0b0290 */ /* 0x000fe2000fffe03f */
[----:B------:R-:W-:-:S02]  /*5390*/  @UP0 ULDC.64 UR14, c[0x0][0x9d0] ;  /* 0x00027400000e0ab9 */ /* 0x000fc40000000a00 */
[----:B------:R-:W-:Y:S01]  /*53a0*/  UMOV UR7, 0x40000040 ;  /* 0x4000004000077882 */ /* 0x000fe20000000000 */
[----:B------:R-:W-:Y:S02]  /*53b0*/  @UP0 UIMAD UR13, UR6, UR14, URZ ;  /* 0x0000000e060d02a4 */ /* 0x000fe4000f8e023f */
[----:B------:R-:W-:Y:S01]  /*53c0*/  @UP0 UIMAD.WIDE.U32 UR10, UR41, UR14, UR10 ;  /* 0x0000000e290a02a5 */ /* 0x000fe2000f8e000a */
[----:B------:R-:W-:Y:S01]  /*53d0*/  UMOV UR6, UR12 ;  /* 0x0000000c00067c82 */ /* 0x000fe20008000000 */
[----:B------:R-:W-:Y:S01]  /*53e0*/  @UP0 UIMAD UR13, UR41, UR15, UR13 ;  /* 0x0000000f290d02a4 */ /* 0x000fe2000f8e020d */
[----:B------:R-:W-:Y:S01]  /*53f0*/  QGMMA.64x96x32.F32.E4M3.E4M3 R88, R136, gdesc[UR4], R88, gsb0 ;  /* 0x0160000488587df3 */ /* 0x000fe20008000858 */
[----:B------:R-:W-:Y:S02]  /*5400*/  @UP0 ULEA UR8, UP1, UR10, UR8, 0x2 ;  /* 0x000000080a080291 */ /* 0x000fe4000f82103f */
[----:B------:R-:W-:-:S04]  /*5410*/  @UP0 UIADD3 UR6, UR11, UR13, URZ ;  /* 0x0000000d0b060290 */ /* 0x000fc8000fffe03f */
[----:B------:R-:W-:Y:S01]  /*5420*/  @UP0 ULEA.HI.X UR9, UR10, UR9, UR6, 0x2, UP1 ;  /* 0x000000090a090291 */ /* 0x000fe200088f1406 */
[----:B------:R-:W-:-:S05]  /*5430*/  IMAD.U32 R8, RZ, RZ, UR8 ;  /* 0x00000008ff087e24 */ /* 0x000fca000f8e00ff */
[----:B------:R-:W-:-:S05]  /*5440*/  IMAD.U32 R9, RZ, RZ, UR9 ;  /* 0x00000009ff097e24 */ /* 0x000fca000f8e00ff */
[----:B------:R3:W4:Y:S01]  /*5450*/  @P1 LDG.E R10, desc[UR50][R8.64] ;  /* 0x00000032080a1981 */ /* 0x000722000c1e1900 */
[----:B------:R-:W-:Y:S01]  /*5460*/  UIADD3 UR6, UR12, 0x2, URZ ;  /* 0x000000020c067890 */ /* 0x000fe2000fffe03f */
[----:B------:R-:W-:Y:S01]  /*5470*/  UMOV UR7, 0x40000040 ;  /* 0x4000004000077882 */ /* 0x000fe20000000000 */
[----:B------:R-:W-:Y:S02]  /*5480*/  WARPGROUP.DEPBAR.LE gsb0, 0x0 ;  /* 0x00008000000079c5 */ /* 0x000fe40000010000 */
[----:B------:R-:W-:-:S06]  /*5490*/  WARPGROUP.ARRIVE ;  /* 0x00000000000079c5 */ /* 0x000fcc0000000000 */
[----:B------:R-:W-:Y:S01]  /*54a0*/  QGMMA.64x96x32.F32.E4M3.E4M3 R88, R140, gdesc[UR4], R88, gsb0 ;  /* 0x016000048c587df3 */ /* 0x000fe20008000858 */
[----:B------:R-:W-:Y:S01]  /*54b0*/  UIADD3 UR6, UR12, 0x4, URZ ;  /* 0x000000040c067890 */ /* 0x000fe2000fffe03f */
[----:B------:R-:W-:Y:S01]  /*54c0*/  UMOV UR7, 0x40000040 ;  /* 0x4000004000077882 */ /* 0x000fe20000000000 */
[----:B--2---:R-:W2:Y:S04]  /*54d0*/  SHFL.BFLY PT, R4, R5, 0x2, 0x1f ;  /* 0x0c401f0005047f89 */ /* 0x004ea800000e0000 */
[----:B------:R-:W5:Y:S01]  /*54e0*/  SHFL.BFLY PT, R11, R6, 0x2, 0x1f ;  /* 0x0c401f00060b7f89 */ /* 0x000f6200000e0000 */
[----:B------:R-:W-:Y:S02]  /*54f0*/  WARPGROUP.DEPBAR.LE gsb0, 0x0 ;  /* 0x00008000000079c5 */ /* 0x000fe40000010000 */
[----:B------:R-:W-:-:S06]  /*5500*/  WARPGROUP.ARRIVE ;  /* 0x00000000000079c5 */ /* 0x000fcc0000000000 */
[----:B------:R-:W-:Y:S01]  /*5510*/  QGMMA.64x96x32.F32.E4M3.E4M3 R88, R144, gdesc[UR4], R88, gsb0 ;  /* 0x0160000490587df3 */ /* 0x000fe20008000858 */
[----:B------:R-:W-:Y:S01]  /*5520*/  UIADD3 UR6, UR12, 0x6, URZ ;  /* 0x000000060c067890 */ /* 0x000fe2000fffe03f */
[----:B------:R-:W-:Y:S01]  /*5530*/  UMOV UR7, 0x40000040 ;  /* 0x4000004000077882 */ /* 0x000fe20000000000 */
[----:B--2---:R-:W-:-:S01]  /*5540*/  FADD.FTZ R4, R4, R5 ;  /* 0x0000000504047221 */ /* 0x004fc20000010000 */
[----:B-----5:R-:W-:-:S04]  /*5550*/  FADD.FTZ R11, R11, R6 ;  /* 0x000000060b0b7221 */ /* 0x020fc80000010000 */
[----:B-1----:R-:W1:Y:S04]  /*5560*/  SHFL.BFLY PT, R3, R4, 0x1, 0x1f ;  /* 0x0c201f0004037f89 */ /* 0x002e6800000e0000 */
[----:B---3--:R-:W2:Y:S01]  /*5570*/  SHFL.BFLY PT, R8, R11, 0x1, 0x1f ;  /* 0x0c201f000b087f89 */ /* 0x008ea200000e0000 */
[----:B------:R-:W-:Y:S02]  /*5580*/  IMAD.MOV.U32 R5, RZ, RZ, RZ ;  /* 0x000000ffff057224 */ /* 0x000fe400078e00ff */
[----:B-1----:R-:W-:Y:S01]  /*5590*/  FADD.FTZ R9, R4, R3 ;  /* 0x0000000304097221 */ /* 0x002fe20000010000 */
[----:B--2---:R-:W-:-:S04]  /*55a0*/  FADD.FTZ R14, R11, R8 ;  /* 0x000000080b0e7221 */ /* 0x004fc80000010000 */
[C---:B------:R-:W-:Y:S01]  /*55b0*/  FSETP.NE.FTZ.AND P1, PT, R9.reuse, RZ, PT ;  /* 0x000000ff0900720b */ /* 0x040fe20003f35000 */
[----:B------:R-:W-:Y:S01]  /*55c0*/  FMUL.FTZ R13, R9, 0.00390625 ;  /* 0x3b800000090d7820 */ /* 0x000fe20000410000 */
[----:B------:R-:W-:-:S04]  /*55d0*/  FMUL.FTZ R12, R14, 0.00390625 ;  /* 0x3b8000000e0c7820 */ /* 0x000fc80000410000 */
[----:B------:R-:W-:Y:S02]  /*55e0*/  FSETP.NE.FTZ.AND P2, PT, R13, RZ, PT ;  /* 0x000000ff0d00720b */ /* 0x000fe40003f55000 */
[----:B------:R-:W-:Y:S01]  /*55f0*/  FSETP.NE.FTZ.AND P3, PT, R12, RZ, PT ;  /* 0x000000ff0c00720b */ /* 0x000fe20003f75000 */
[----:B------:R-:W-:Y:S02]  /*5600*/  WARPGROUP.DEPBAR.LE gsb0, 0x0 ;  /* 0x00008000000079c5 */ /* 0x000fe40000010000 */
[----:B------:R-:W-:-:S06]  /*5610*/  WARPGROUP.ARRIVE ;  /* 0x00000000000079c5 */ /* 0x000fcc0000000000 */
[----:B------:R-:W-:Y:S01]  /*5620*/  QGMMA.64x96x32.F32.E4M3.E4M3 R88, R148, gdesc[UR4], R88, gsb0 ;  /* 0x0160000494587df3 */ /* 0x000fe20008000858 */
[----:B------:R-:W-:Y:S01]  /*5630*/  @P1 MUFU.RCP R5, R9 ;  /* 0x0000000900051308 */ /* 0x000fe20000001000 */
[----:B------:R-:W-:Y:S01]  /*5640*/  FSETP.NE.FTZ.AND P1, PT, R14, RZ, PT ;  /* 0x000000ff0e00720b */ /* 0x000fe20003f35000 */
[----:B------:R-:W-:-:S06]  /*5650*/  IMAD.MOV.U32 R11, RZ, RZ, RZ ;  /* 0x000000ffff0b7224 */ /* 0x000fcc00078e00ff */
[----:B------:R-:W1:Y:S08]  /*5660*/  @P2 MUFU.LG2 R8, R13 ;  /* 0x0000000d00082308 */ /* 0x000e700000000c00 */
[----:B------:R-:W2:Y:S08]  /*5670*/  @P3 MUFU.LG2 R12, R12 ;  /* 0x0000000c000c3308 */ /* 0x000eb00000000c00 */
[----:B------:R-:W3:Y:S01]  /*5680*/  @P1 MUFU.RCP R11, R14 ;  /* 0x0000000e000b1308 */ /* 0x000ee20000001000 */
[----:B------:R-:W-:-:S02]  /*5690*/  IMAD.U32 R6, RZ, RZ, UR40 ;  /* 0x00000028ff067e24 */ /* 0x000fc4000f8e00ff */
[----:B------:R-:W-:Y:S02]  /*56a0*/  IMAD.U32 R20, RZ, RZ, UR40 ;  /* 0x00000028ff147e24 */ /* 0x000fe4000f8e00ff */
[----:B-1----:R-:W-:Y:S01]  /*56b0*/  @P2 FMUL.FTZ R9, R8, 0.69314718246459960938 ;  /* 0x3f31721808092820 */ /* 0x002fe20000410000 */
[----:B------:R-:W-:Y:S01]  /*56c0*/  @P2 FMUL.FTZ R6, R6, 0.69314718246459960938 ;  /* 0x3f31721806062820 */ /* 0x000fe20000410000 */
[----:B------:R-:W-:Y:S01]  /*56d0*/  @P3 FMUL.FTZ R20, R20, 0.69314718246459960938 ;  /* 0x3f31721814143820 */ /* 0x000fe20000410000 */
[----:B--2---:R-:W-:Y:S01]  /*56e0*/  @P3 FMUL.FTZ R13, R12, 0.69314718246459960938 ;  /* 0x3f3172180c0d3820 */ /* 0x004fe20000410000 */
[----:B------:R-:W-:Y:S02]  /*56f0*/  IMAD.MOV.U32 R4, RZ, RZ, -0x800000 ;  /* 0xff800000ff047424 */ /* 0x000fe400078e00ff */
[----:B------:R-:W-:Y:S01]  /*5700*/  @P2 FFMA.FTZ R4, R6, R7, R9 ;  /* 0x0000000706042223 */ /* 0x000fe20000010009 */
[----:B------:R-:W-:Y:S02]  /*5710*/  IMAD.MOV.U32 R3, RZ, RZ, -0x800000 ;  /* 0xff800000ff037424 */ /* 0x000fe400078e00ff */
[----:B------:R-:W-:Y:S01]  /*5720*/  @P3 FFMA.FTZ R3, R20, R0, R13 ;  /* 0x0000000014033223 */ /* 0x000fe2000001000d */
[-C--:B----4-:R-:W-:Y:S01]  /*5730*/  FMUL.FTZ R56, R5, R10.reuse ;  /* 0x0000000a05387220 */ /* 0x090fe20000410000 */
[----:B---3--:R-:W-:Y:S01]  /*5740*/  FMUL.FTZ R58, R11, R10 ;  /* 0x0000000a0b3a7220 */ /* 0x008fe20000410000 */
[----:B------:R-:W-:-:S02]  /*5750*/  WARPGROUP.DEPBAR.LE gsb0, 0x0 ;  /* 0x00008000000079c5 */ /* 0x000fc40000010000 */
[----:B------:R-:W-:Y:S05]  /*5760*/  @!P0 BRA `(.L_x_30) ;  /* 0x0000000000048947 */ /* 0x000fea0003800000 */
[----:B------:R-:W-:Y:S01]  /*5770*/  BPT.TRAP 0x1 ;  /* 0x000000040000795c */ /* 0x000fe20000300000 */
.L_x_30:
[----:B------:R-:W-:Y:S01]  /*5780*/  IMAD.SHL.U32 R0, R2, 0x4, RZ ;  /* 0x0000000402007824 */ /* 0x000fe200078e00ff */
[----:B------:R-:W-:Y:S01]  /*5790*/  ULDC.64 UR6, c[0x4][0x38] ;  /* 0x01000e0000067ab9 */ /* 0x000fe20000000a00 */
[-C--:B------:R-:W-:Y:S01]  /*57a0*/  FMUL.FTZ R11, R95, R58.reuse ;  /* 0x0000003a5f0b7220 */ /* 0x080fe20000410000 */
[-C--:B------:R-:W-:Y:S01]  /*57b0*/  FMUL.FTZ R12, R91, R58.reuse ;  /* 0x0000003a5b0c7220 */ /* 0x080fe20000410000 */
[-C--:B------:R-:W-:Y:S01]  /*57c0*/  FMUL.FTZ R27, R110, R58.reuse ;  /* 0x0000003a6e1b7220 */ /* 0x080fe20000410000 */
[----:B------:R-:W-:Y:S01]  /*57d0*/  LOP3.LUT R0, R0, 0xc, RZ, 0xc0, !PT ;  /* 0x0000000c00007812 */ /* 0x000fe200078ec0ff */
[-C--:B------:R-:W-:Y:S01]  /*57e0*/  FMUL.FTZ R30, R106, R58.reuse ;  /* 0x0000003a6a1e7220 */ /* 0x080fe20000410000 */
[-C--:B------:R-:W-:Y:S01]  /*57f0*/  FMUL.FTZ R39, R119, R58.reuse ;  /* 0x0000003a77277220 */ /* 0x080fe20000410000 */
[----:B------:R-:W-:Y:S01]  /*5800*/  FMUL.FTZ R42, R115, R58 ;  /* 0x0000003a732a7220 */ /* 0x000fe20000410000 */
[----:B------:R-:W-:Y:S01]  /*5810*/  IADD3 R6, P0, R0, UR6, RZ ;  /* 0x0000000600067c10 */ /* 0x000fe2000ff1e0ff */
[-C--:B------:R-:W-:Y:S01]  /*5820*/  FMUL.FTZ R5, R92, R56.reuse ;  /* 0x000000385c057220 */ /* 0x080fe20000410000 */
[-C--:B------:R-:W-:Y:S01]  /*5830*/  FMUL.FTZ R8, R88, R56.reuse ;  /* 0x0000003858087220 */ /* 0x080fe20000410000 */
[-C--:B------:R-:W-:Y:S01]  /*5840*/  FMUL.FTZ R9, R93, R56.reuse ;  /* 0x000000385d097220 */ /* 0x080fe20000410000 */
[----:B------:R-:W-:Y:S01]  /*5850*/  FMUL.FTZ R10, R89, R56 ;  /* 0x00000038590a7220 */ /* 0x000fe20000410000 */
[----:B------:R-:W-:Y:S01]  /*5860*/  IMAD.X R7, RZ, RZ, UR7, P0 ;  /* 0x00000007ff077e24 */ /* 0x000fe200080e06ff */
[----:B------:R-:W-:Y:S01]  /*5870*/  F2FP.BF16.F32.PACK_AB R11, R11, R12 ;  /* 0x0000000c0b0b723e */ /* 0x000fe200000010ff */
[----:B------:R-:W-:Y:S01]  /*5880*/  UIADD3 UR42, -UR42, URZ, URZ ;  /* 0x0000003f2a2a7290 */ /* 0x000fe2000fffe13f */
[-C--:B------:R-:W-:Y:S01]  /*5890*/  FMUL.FTZ R25, R108, R56.reuse ;  /* 0x000000386c197220 */ /* 0x080fe20000410000 */
[----:B------:R-:W-:Y:S01]  /*58a0*/  FMUL.FTZ R28, R104, R56 ;  /* 0x00000038681c7220 */ /* 0x000fe20000410000 */
[----:B------:R1:W2:Y:S01]  /*58b0*/  LDG.E.CONSTANT R0, desc[UR50][R6.64] ;  /* 0x0000003206007981 */ /* 0x0002a2000c1e9900 */
[-C--:B------:R-:W-:Y:S01]  /*58c0*/  FMUL.FTZ R23, R103, R58.reuse ;  /* 0x0000003a67177220 */ /* 0x080fe20000410000 */
[----:B------:R-:W-:Y:S01]  /*58d0*/  FMUL.FTZ R26, R99, R58 ;  /* 0x0000003a631a7220 */ /* 0x000fe20000410000 */
[----:B------:R-:W-:Y:S01]  /*58e0*/  F2FP.BF16.F32.PACK_AB R27, R27, R30 ;  /* 0x0000001e1b1b723e */ /* 0x000fe200000010ff */
[----:B------:R-:W-:Y:S01]  /*58f0*/  USHF.R.S32.HI UR6, URZ, 0x1f, UR43 ;  /* 0x0000001f3f067899 */ /* 0x000fe2000801142b */
[----:B------:R-:W-:Y:S01]  /*5900*/  F2FP.BF16.F32.PACK_AB R42, R39, R42 ;  /* 0x0000002a272a723e */ /* 0x000fe200000010ff */
[----:B------:R-:W-:Y:S01]  /*5910*/  ULDC UR7, c[0x0][0xda8] ;  /* 0x00036a0000077ab9 */ /* 0x000fe20000000800 */
[----:B------:R-:W-:Y:S01]  /*5920*/  F2FP.BF16.F32.PACK_AB R5, R5, R8 ;  /* 0x000000080505723e */ /* 0x000fe200000010ff */
[----:B------:R-:W-:Y:S01]  /*5930*/  ULDC.64 UR8, c[0x0][0xb70] ;  /* 0x0002dc0000087ab9 */ /* 0x000fe20000000a00 */
[----:B------:R-:W-:Y:S01]  /*5940*/  F2FP.BF16.F32.PACK_AB R10, R9, R10 ;  /* 0x0000000a090a723e */ /* 0x000fe200000010ff */
[-C--:B-1----:R-:W-:Y:S01]  /*5950*/  FMUL.FTZ R6, R94, R58.reuse ;  /* 0x0000003a5e067220 */ /* 0x082fe20000410000 */
[----:B------:R-:W-:Y:S01]  /*5960*/  FMUL.FTZ R7, R90, R58 ;  /* 0x0000003a5a077220 */ /* 0x000fe20000410000 */
[----:B------:R-:W-:Y:S01]  /*5970*/  UIMAD UR42, UR7, UR42, UR39 ;  /* 0x0000002a072a72a4 */ /* 0x000fe2000f8e0227 */
[----:B------:R-:W-:Y:S01]  /*5980*/  F2FP.BF16.F32.PACK_AB R26, R23, R26 ;  /* 0x0000001a171a723e */ /* 0x000fe200000010ff */
[----:B------:R-:W-:Y:S01]  /*5990*/  UIMAD UR6, UR6, UR8, URZ ;  /* 0x00000008060672a4 */ /* 0x000fe2000f8e023f */
[----:B------:R-:W-:Y:S01]  /*59a0*/  F2FP.BF16.F32.PACK_AB R25, R25, R28 ;  /* 0x0000001c1919723e */ /* 0x000fe200000010ff */
[-C--:B------:R-:W-:Y:S01]  /*59b0*/  FMUL.FTZ R15, R102, R58.reuse ;  /* 0x0000003a660f7220 */ /* 0x080fe20000410000 */
[----:B------:R-:W-:Y:S01]  /*59c0*/  F2FP.BF16.F32.PACK_AB R6, R6, R7 ;  /* 0x000000070606723e */ /* 0x000fe200000010ff */
[-C--:B------:R-:W-:Y:S01]  /*59d0*/  FMUL.FTZ R20, R98, R58.reuse ;  /* 0x0000003a62147220 */ /* 0x080fe20000410000 */
[----:B------:R-:W-:Y:S01]  /*59e0*/  LOP3.LUT P0, R7, R2, 0x3, RZ, 0xc0, !PT ;  /* 0x0000000302077812 */ /* 0x000fe2000780c0ff */
[-C--:B------:R-:W-:Y:S01]  /*59f0*/  FMUL.FTZ R31, R111, R58.reuse ;  /* 0x0000003a6f1f7220 */ /* 0x080fe20000410000 */
[-C--:B------:R-:W-:Y:S01]  /*5a00*/  FMUL.FTZ R34, R107, R58.reuse ;  /* 0x0000003a6b227220 */ /* 0x080fe20000410000 */
[-C--:B------:R-:W-:Y:S01]  /*5a10*/  FMUL.FTZ R35, R118, R58.reuse ;  /* 0x0000003a76237220 */ /* 0x080fe20000410000 */
[----:B------:R-:W-:Y:S01]  /*5a20*/  ISETP.EQ.OR P0, PT, R7, 0x3, !P0 ;  /* 0x000000030700780c */ /* 0x000fe20004702670 */
[-C--:B------:R-:W-:Y:S01]  /*5a30*/  FMUL.FTZ R38, R114, R58.reuse ;  /* 0x0000003a72267220 */ /* 0x080fe20000410000 */
[----:B------:R-:W-:Y:S01]  /*5a40*/  IADD3 R7, P1, R152, 0x6020, RZ ;  /* 0x0000602098077810 */ /* 0x000fe20007f3e0ff */
[-C--:B------:R-:W-:Y:S01]  /*5a50*/  FMUL.FTZ R43, R126, R58.reuse ;  /* 0x0000003a7e2b7220 */ /* 0x080fe20000410000 */
[----:B------:R-:W-:Y:S01]  /*5a60*/  SEL R39, R6, R11, P0 ;  /* 0x0000000b06277207 */ /* 0x000fe20000000000 */
[----:B------:R-:W-:Y:S01]  /*5a70*/  FMUL.FTZ R46, R122, R58 ;  /* 0x0000003a7a2e7220 */ /* 0x000fe20000410000 */
[----:B------:R-:W-:Y:S01]  /*5a80*/  SEL R30, R11, R6, P0 ;  /* 0x000000060b1e7207 */ /* 0x000fe20000000000 */
[-C--:B------:R-:W-:Y:S01]  /*5a90*/  FMUL.FTZ R47, R127, R58.reuse ;  /* 0x0000003a7f2f7220 */ /* 0x080fe20000410000 */
[----:B------:R-:W-:Y:S01]  /*5aa0*/  IADD3 R11, P3, R152, 0x3020, RZ ;  /* 0x00003020980b7810 */ /* 0x000fe20007f7e0ff */
[-C--:B------:R-:W-:Y:S01]  /*5ab0*/  FMUL.FTZ R50, R123, R58.reuse ;  /* 0x0000003a7b327220 */ /* 0x080fe20000410000 */
[----:B------:R-:W-:Y:S01]  /*5ac0*/  LOP3.LUT R6, R7, 0x180, RZ, 0xc0, !PT ;  /* 0x0000018007067812 */ /* 0x000fe200078ec0ff */
[-C--:B------:R-:W-:Y:S01]  /*5ad0*/  FMUL.FTZ R51, R134, R58.reuse ;  /* 0x0000003a86337220 */ /* 0x080fe20000410000 */
[-C--:B------:R-:W-:Y:S01]  /*5ae0*/  FMUL.FTZ R54, R130, R58.reuse ;  /* 0x0000003a82367220 */ /* 0x080fe20000410000 */
[----:B------:R-:W-:Y:S01]  /*5af0*/  FMUL.FTZ R55, R135, R58 ;  /* 0x0000003a87377220 */ /* 0x000fe20000410000 */
[----:B------:R-:W-:Y:S01]  /*5b00*/  SEL R23, R5, R10, P0 ;  /* 0x0000000a05177207 */ /* 0x000fe20000000000 */
[----:B------:R-:W-:Y:S01]  /*5b10*/  FMUL.FTZ R58, R131, R58 ;  /* 0x0000003a833a7220 */ /* 0x000fe20000410000 */
[----:B------:R-:W-:Y:S01]  /*5b20*/  SEL R28, R10, R5, P0 ;  /* 0x000000050a1c7207 */ /* 0x000fe20000000000 */
[----:B------:R-:W-:Y:S01]  /*5b30*/  UIMAD UR42, UR42, 0xc0, URZ ;  /* 0x000000c02a2a78a4 */ /* 0x000fe2000f8e023f */
[----:B------:R-:W-:Y:S01]  /*5b40*/  LOP3.LUT R10, R11, 0x180, RZ, 0xc0, !PT ;  /* 0x000001800b0a7812 */ /* 0x000fe200078ec0ff */
[-C--:B------:R-:W-:Y:S01]  /*5b50*/  FMUL.FTZ R29, R109, R56.reuse ;  /* 0x000000386d1d7220 */ /* 0x080fe20000410000 */
[----:B------:R-:W-:Y:S01]  /*5b60*/  SHF.R.U64 R6, R6, 0x3, RZ ;  /* 0x0000000306067819 */ /* 0x000fe200000012ff */
[-C--:B------:R-:W-:Y:S01]  /*5b70*/  FMUL.FTZ R32, R105, R56.reuse ;  /* 0x0000003869207220 */ /* 0x080fe20000410000 */
[----:B------:R-:W-:Y:S01]  /*5b80*/  IADD3 R9, P2, R152, 0x6000, RZ ;  /* 0x0000600098097810 */ /* 0x000fe20007f5e0ff */
        /* <DEDUP_REMOVED lines=15> */
[----:B------:R-:W-:Y:S01]  /*5c80*/  UIMAD.WIDE.U32 UR10, UR43, UR8, URZ ;  /* 0x000000082b0a72a5 */ /* 0x000fe2000f8e003f */
[----:B------:R-:W-:Y:S01]  /*5c90*/  FMUL.FTZ R56, R129, R56 ;  /* 0x0000003881387220 */ /* 0x000fe20000410000 */
[----:B------:R-:W-:Y:S01]  /*5ca0*/  UIMAD UR6, UR43, UR9, UR6 ;  /* 0x000000092b0672a4 */ /* 0x000fe2000f8e0206 */
[----:B------:R-:W-:Y:S01]  /*5cb0*/  SHF.R.U64 R10, R10, 0x3, RZ ;  /* 0x000000030a0a7819 */ /* 0x000fe200000012ff */
[----:B------:R-:W-:Y:S01]  /*5cc0*/  UIADD3 UR5, UR5, 0x19c60, URZ ;  /* 0x00019c6005057890 */ /* 0x000fe2000fffe03f */
[----:B------:R-:W-:Y:S01]  /*5cd0*/  LOP3.LUT R6, R6, R7, RZ, 0x3c, !PT ;  /* 0x0000000706067212 */ /* 0x000fe200078e3cff */
[----:B------:R-:W-:Y:S01]  /*5ce0*/  IMAD.X R7, RZ, RZ, R153, P1 ;  /* 0x000000ffff077224 */ /* 0x000fe200008e0699 */
[----:B------:R-:W-:Y:S01]  /*5cf0*/  F2FP.BF16.F32.PACK_AB R58, R55, R58 ;  /* 0x0000003a373a723e */ /* 0x000fe200000010ff */
[----:B------:R-:W-:Y:S01]  /*5d00*/  UIADD3 UR6, UR11, UR6, URZ ;  /* 0x000000060b067290 */ /* 0x000fe2000fffe03f */
[----:B------:R-:W-:Y:S01]  /*5d10*/  LOP3.LUT R8, R9, 0x180, RZ, 0xc0, !PT ;  /* 0x0000018009087812 */ /* 0x000fe200078ec0ff */
[----:B------:R-:W-:Y:S01]  /*5d20*/  VIADD R55, R16, UR42 ;  /* 0x0000002a10377c36 */ /* 0x000fe20008000000 */
[----:B------:R-:W-:Y:S01]  /*5d30*/  F2FP.BF16.F32.PACK_AB R32, R29, R32 ;  /* 0x000000201d20723e */ /* 0x000fe200000010ff */
[----:B------:R-:W-:Y:S01]  /*5d40*/  UPRMT UR5, UR49, 0x654, UR5 ;  /* 0x0000065431057896 */ /* 0x000fe20008000005 */
[----:B------:R-:W-:Y:S01]  /*5d50*/  F2FP.BF16.F32.PACK_AB R24, R21, R24 ;  /* 0x000000181518723e */ /* 0x000fe200000010ff */
[----:B------:R-:W-:Y:S01]  /*5d60*/  VIADD R5, R55, 0x8 ;  /* 0x0000000837057836 */ /* 0x000fe20000000000 */
[----:B------:R-:W-:Y:S01]  /*5d70*/  F2FP.BF16.F32.PACK_AB R33, R33, R36 ;  /* 0x000000242121723e */ /* 0x000fe200000010ff */
[----:B------:R-:W-:Y:S01]  /*5d80*/  USHF.R.S32.HI UR7, URZ, 0x1f, UR44 ;  /* 0x0000001f3f077899 */ /* 0x000fe2000801142c */
[----:B------:R-:W-:-:S02]  /*5d90*/  F2FP.BF16.F32.PACK_AB R40, R37, R40 ;  /* 0x000000282528723e */ /* 0x000fc400000010ff */
[----:B------:R-:W-:Y:S02]  /*5da0*/  F2FP.BF16.F32.PACK_AB R49, R49, R52 ;  /* 0x000000343131723e */ /* 0x000fe400000010ff */
[----:B------:R-:W-:Y:S01]  /*5db0*/  F2FP.BF16.F32.PACK_AB R56, R53, R56 ;  /* 0x000000383538723e */ /* 0x000fe200000010ff */
[----:B------:R-:W-:Y:S01]  /*5dc0*/  SYNCS.ARRIVE.TRANS64.RED.A1T0 RZ, [UR5], RZ ;  /* 0x000000ffffff79a7 */ /* 0x000fe20008100405 */
[----:B------:R-:W-:Y:S01]  /*5dd0*/  LOP3.LUT R10, R10, R11, RZ, 0x3c, !PT ;  /* 0x0000000b0a0a7212 */ /* 0x000fe200078e3cff */
[----:B------:R-:W-:Y:S01]  /*5de0*/  IMAD.X R11, RZ, RZ, R153, P3 ;  /* 0x000000ffff0b7224 */ /* 0x000fe200018e0699 */
[----:B------:R-:W-:Y:S01]  /*5df0*/  F2FP.BF16.F32.PACK_AB R34, R31, R34 ;  /* 0x000000221f22723e */ /* 0x000fe200000010ff */
[----:B------:R-:W-:Y:S01]  /*5e00*/  ULDC UR5, c[0x0][0xc] ;  /* 0x0000030000057ab9 */ /* 0x000fe20000000800 */
[----:B------:R-:W-:Y:S01]  /*5e10*/  F2FP.BF16.F32.PACK_AB R41, R41, R44 ;  /* 0x0000002c2929723e */ /* 0x000fe200000010ff */
[----:B------:R-:W-:Y:S01]  /*5e20*/  UIADD3 UR39, UR5, UR39, URZ ;  /* 0x0000002705277290 */ /* 0x000fe2000fffe03f */
[----:B------:R-:W-:-:S02]  /*5e30*/  LOP3.LUT R21, R152, 0x180, RZ, 0xc0, !PT ;  /* 0x0000018098157812 */ /* 0x000fc400078ec0ff */
[----:B------:R-:W-:Y:S02]  /*5e40*/  SHF.R.U64 R8, R8, 0x3, RZ ;  /* 0x0000000308087819 */ /* 0x000fe400000012ff */
[----:B------:R-:W-:Y:S02]  /*5e50*/  F2FP.BF16.F32.PACK_AB R48, R45, R48 ;  /* 0x000000302d30723e */ /* 0x000fe400000010ff */
[----:B------:R-:W-:Y:S02]  /*5e60*/  SEL R31, R25, R32, P0 ;  /* 0x00000020191f7207 */ /* 0x000fe40000000000 */
[----:B------:R-:W-:Y:S01]  /*5e70*/  MOV R44, R6 ;  /* 0x00000006002c7202 */ /* 0x000fe20000000f00 */
[----:B------:R-:W-:Y:S01]  /*5e80*/  IMAD.U32 R7, RZ, RZ, UR11 ;  /* 0x0000000bff077e24 */ /* 0x000fe2000f8e00ff */
[----:B------:R-:W-:Y:S01]  /*5e90*/  F2FP.BF16.F32.PACK_AB R13, R13, R14 ;  /* 0x0000000e0d0d723e */ /* 0x000fe200000010ff */
[----:B------:R-:W-:Y:S01]  /*5ea0*/  IMAD.U32 R7, RZ, RZ, UR6 ;  /* 0x00000006ff077e24 */ /* 0x000fe2000f8e00ff */
[----:B------:R-:W-:Y:S01]  /*5eb0*/  SEL R32, R32, R25, P0 ;  /* 0x0000001920207207 */ /* 0x000fe20000000000 */
[----:B------:R-:W-:Y:S01]  /*5ec0*/  ULDC UR6, c[0x0][0xa88] ;  /* 0x0002a20000067ab9 */ /* 0x000fe20000000800 */
[----:B------:R-:W-:Y:S01]  /*5ed0*/  LOP3.LUT P1, RZ, R19, 0x3, RZ, 0xc0, !PT ;  /* 0x0000000313ff7812 */ /* 0x000fe2000782c0ff */
[----:B------:R-:W-:Y:S01]  /*5ee0*/  IMAD.U32 R6, RZ, RZ, UR10 ;  /* 0x0000000aff067e24 */ /* 0x000fe2000f8e00ff */
[----:B------:R-:W-:-:S02]  /*5ef0*/  F2FP.BF16.F32.PACK_AB R15, R15, R20 ;  /* 0x000000140f0f723e */ /* 0x000fc400000010ff */
[----:B------:R-:W-:Y:S02]  /*5f00*/  SEL R25, R33, R40, P0 ;  /* 0x0000002821197207 */ /* 0x000fe40000000000 */
[----:B------:R-:W-:Y:S02]  /*5f10*/  SEL R37, R49, R56, P0 ;  /* 0x0000003831257207 */ /* 0x000fe40000000000 */
[----:B------:R-:W-:Y:S02]  /*5f20*/  F2FP.BF16.F32.PACK_AB R35, R35, R38 ;  /* 0x000000262323723e */ /* 0x000fe400000010ff */
[----:B------:R-:W-:Y:S02]  /*5f30*/  F2FP.BF16.F32.PACK_AB R43, R43, R46 ;  /* 0x0000002e2b2b723e */ /* 0x000fe400000010ff */
[----:B------:R-:W-:Y:S02]  /*5f40*/  F2FP.BF16.F32.PACK_AB R50, R47, R50 ;  /* 0x000000322f32723e */ /* 0x000fe400000010ff */
[----:B------:R-:W-:-:S02]  /*5f50*/  SEL R40, R40, R33, P0 ;  /* 0x0000002128287207 */ /* 0x000fc40000000000 */
[----:B------:R-:W-:Y:S02]  /*5f60*/  SEL R56, R56, R49, P0 ;  /* 0x0000003138387207 */ /* 0x000fe40000000000 */
[----:B------:R-:W-:Y:S02]  /*5f70*/  SHF.R.U64 R21, R21, 0x3, RZ ;  /* 0x0000000315157819 */ /* 0x000fe400000012ff */
[----:B------:R-:W-:Y:S01]  /*5f80*/  LOP3.LUT R8, R8, R9, RZ, 0x3c, !PT ;  /* 0x0000000908087212 */ /* 0x000fe200078e3cff */
[----:B------:R-:W-:Y:S01]  /*5f90*/  IMAD.X R9, RZ, RZ, R153, P2 ;  /* 0x000000ffff097224 */ /* 0x000fe200010e0699 */
[----:B------:R-:W-:Y:S02]  /*5fa0*/  SEL R33, R41, R48, P0 ;  /* 0x0000003029217207 */ /* 0x000fe40000000000 */
[----:B------:R-:W-:Y:S02]  /*5fb0*/  MOV R49, R10 ;  /* 0x0000000a00317202 */ /* 0x000fe40000000f00 */
[----:B------:R-:W-:Y:S01]  /*5fc0*/  F2FP.BF16.F32.PACK_AB R51, R51, R54 ;  /* 0x000000363333723e */ /* 0x000fe200000010ff */
[----:B------:R-:W1:Y:S01]  /*5fd0*/  LDC.64 R10, c[0x0][0xb78] ;  /* 0x0002de00ff0a7b82 */ /* 0x000e620000000a00 */
[----:B------:R-:W-:-:S02]  /*5fe0*/  SEL R29, R13, R24, P0 ;  /* 0x000000180d1d7207 */ /* 0x000fc40000000000 */
[----:B------:R-:W-:Y:S02]  /*5ff0*/  SEL R48, R48, R41, P0 ;  /* 0x0000002930307207 */ /* 0x000fe40000000000 */
[----:B------:R-:W-:Y:S02]  /*6000*/  ISETP.GE.OR P2, PT, R5, UR6, P1 ;  /* 0x0000000605007c0c */ /* 0x000fe40008f46670 */
[----:B------:R-:W-:Y:S02]  /*6010*/  SEL R24, R24, R13, P0 ;  /* 0x0000000d18187207 */ /* 0x000fe40000000000 */
[----:B------:R-:W-:Y:S02]  /*6020*/  SEL R41, R15, R26, P0 ;  /* 0x0000001a0f297207 */ /* 0x000fe40000000000 */
[----:B------:R-:W-:Y:S02]  /*6030*/  SEL R45, R27, R34, P0 ;  /* 0x000000221b2d7207 */ /* 0x000fe40000000000 */
[----:B------:R-:W-:-:S02]  /*6040*/  SEL R36, R34, R27, P0 ;  /* 0x0000001b22247207 */ /* 0x000fc40000000000 */
[----:B------:R-:W-:Y:S02]  /*6050*/  SEL R26, R26, R15, P0 ;  /* 0x0000000f1a1a7207 */ /* 0x000fe40000000000 */
[----:B------:R-:W-:Y:S02]  /*6060*/  SEL R27, R35, R42, P0 ;  /* 0x0000002a231b7207 */ /* 0x000fe40000000000 */
[----:B------:R-:W-:Y:S02]  /*6070*/  SEL R47, R43, R50, P0 ;  /* 0x000000322b2f7207 */ /* 0x000fe40000000000 */
[----:B------:R-:W-:Y:S01]  /*6080*/  LOP3.LUT R20, R21, R152, RZ, 0x3c, !PT ;  /* 0x0000009815147212 */ /* 0x000fe200078e3cff */
[----:B------:R-:W-:Y:S01]  /*6090*/  IMAD.MOV.U32 R21, RZ, RZ, R153 ;  /* 0x000000ffff157224 */ /* 0x000fe200078e0099 */
[----:B------:R-:W-:Y:S01]  /*60a0*/  SEL R42, R42, R35, P0 ;  /* 0x000000232a2a7207 */ /* 0x000fe20000000000 */
[----:B-1----:R-:W-:Y:S01]  /*60b0*/  IMAD.WIDE.U32 R6, R10, UR44, R6 ;  /* 0x0000002c0a067c25 */ /* 0x002fe2000f8e0006 */
[----:B------:R-:W-:-:S02]  /*60c0*/  SEL R50, R50, R43, P0 ;  /* 0x0000002b32327207 */ /* 0x000fc40000000000 */
[----:B------:R-:W-:Y:S02]  /*60d0*/  SEL R43, R51, R58, P0 ;  /* 0x0000003a332b7207 */ /* 0x000fe40000000000 */
[----:B------:R-:W-:Y:S02]  /*60e0*/  SEL R58, R58, R51, P0 ;  /* 0x000000333a3a7207 */ /* 0x000fe40000000000 */
[----:B------:R-:W-:Y:S02]  /*60f0*/  MOV R53, R20 ;  /* 0x0000001400357202 */ /* 0x000fe40000000f00 */
[C---:B------:R-:W-:Y:S02]  /*6100*/  IADD3 R15, P5, R152.reuse, 0x20, RZ ;  /* 0x00000020980f7810 */ /* 0x040fe40007fbe0ff */
[----:B------:R-:W-:Y:S02]  /*6110*/  IADD3 R13, P4, R152, 0x3000, RZ ;  /* 0x00003000980d7810 */ /* 0x000fe40007f9e0ff */
[----:B------:R-:W-:-:S02]  /*6120*/  LOP3.LUT R14, R15, 0x180, RZ, 0xc0, !PT ;  /* 0x000001800f0e7812 */ /* 0x000fc400078ec0ff */
[----:B------:R-:W-:Y:S02]  /*6130*/  LOP3.LUT R12, R13, 0x180, RZ, 0xc0, !PT ;  /* 0x000001800d0c7812 */ /* 0x000fe400078ec0ff */
[----:B------:R-:W-:Y:S02]  /*6140*/  SHF.R.U64 R14, R14, 0x3, RZ ;  /* 0x000000030e0e7819 */ /* 0x000fe400000012ff */
[----:B------:R-:W-:Y:S02]  /*6150*/  SHF.R.U64 R12, R12, 0x3, RZ ;  /* 0x000000030c0c7819 */ /* 0x000fe400000012ff */
[----:B------:R-:W-:Y:S01]  /*6160*/  MOV R46, R8 ;  /* 0x00000008002e7202 */ /* 0x000fe20000000f00 */
[----:B------:R-:W-:Y:S01]  /*6170*/  IMAD R8, R10, UR7, RZ ;  /* 0x000000070a087c24 */ /* 0x000fe2000f8e02ff */
[----:B------:R-:W-:Y:S01]  /*6180*/  LOP3.LUT R14, R14, R15, RZ, 0x3c, !PT ;  /* 0x0000000f0e0e7212 */ /* 0x000fe200078e3cff */
[--C-:B------:R-:W-:Y:S01]  /*6190*/  IMAD.X R15, RZ, RZ, R153.reuse, P5 ;  /* 0x000000ffff0f7224 */ /* 0x100fe200028e0699 */
[----:B------:R-:W-:Y:S01]  /*61a0*/  LOP3.LUT R12, R12, R13, RZ, 0x3c, !PT ;  /* 0x0000000d0c0c7212 */ /* 0x000fe200078e3cff */
[----:B------:R-:W-:Y:S01]  /*61b0*/  IMAD.X R13, RZ, RZ, R153, P4 ;  /* 0x000000ffff0d7224 */ /* 0x000fe200020e0699 */
[----:B------:R-:W-:Y:S01]  /*61c0*/  ISETP.GE.OR P1, PT, R55, UR6, P1 ;  /* 0x0000000637007c0c */ /* 0x000fe20008f26670 */
[----:B------:R-:W-:Y:S01]  /*61d0*/  IMAD R38, R11, UR44, R8 ;  /* 0x0000002c0b267c24 */ /* 0x000fe2000f8e0208 */
[----:B------:R-:W-:Y:S01]  /*61e0*/  MOV R52, R14 ;  /* 0x0000000e00347202 */ /* 0x000fe20000000f00 */
[----:B------:R-:W-:Y:S01]  /*61f0*/  ULDC.64 UR6, c[0x0][0xb40] ;  /* 0x0002d00000067ab9 */ /* 0x000fe20000000a00 */
[----:B------:R-:W-:-:S02]  /*6200*/  MOV R51, R12 ;  /* 0x0000000c00337202 */ /* 0x000fc40000000f00 */
[----:B--2---:R-:W-:Y:S01]  /*6210*/  LOP3.LUT R5, R0, 0x2, RZ, 0x3c, !PT ;  /* 0x0000000200057812 */ /* 0x004fe200078e3cff */
[----:B------:R-:W-:Y:S04]  /*6220*/  SHFL.IDX PT, R23, R23, R0, 0x1c1f ;  /* 0x001c1f0017177589 */ /* 0x000fe800000e0000 */
[----:B------:R-:W1:Y:S04]  /*6230*/  SHFL.IDX PT, R28, R28, R5, 0x1c1f ;  /* 0x001c1f051c1c7589 */ /* 0x000e6800000e0000 */
[----:B------:R-:W-:Y:S04]  /*6240*/  SHFL.IDX PT, R39, R39, R0, 0x1c1f ;  /* 0x001c1f0027277589 */ /* 0x000fe800000e0000 */
[----:B------:R-:W2:Y:S04]  /*6250*/  SHFL.IDX PT, R30, R30, R5, 0x1c1f ;  /* 0x001c1f051e1e7589 */ /* 0x000ea800000e0000 */
[----:B------:R-:W-:Y:S04]  /*6260*/  SHFL.IDX PT, R29, R29, R0, 0x1c1f ;  /* 0x001c1f001d1d7589 */ /* 0x000fe800000e0000 */
[----:B------:R-:W3:Y:S04]  /*6270*/  SHFL.IDX PT, R24, R24, R5, 0x1c1f ;  /* 0x001c1f0518187589 */ /* 0x000ee800000e0000 */
[----:B------:R-:W-:Y:S04]  /*6280*/  SHFL.IDX PT, R41, R41, R0, 0x1c1f ;  /* 0x001c1f0029297589 */ /* 0x000fe800000e0000 */
[----:B------:R-:W4:Y:S01]  /*6290*/  SHFL.IDX PT, R34, R26, R5, 0x1c1f ;  /* 0x001c1f051a227589 */ /* 0x000f2200000e0000 */
[----:B-1----:R-:W-:-:S02]  /*62a0*/  SEL R8, R23, R28, P0 ;  /* 0x0000001c17087207 */ /* 0x002fc40000000000 */
[----:B------:R-:W-:Y:S01]  /*62b0*/  SEL R10, R28, R23, P0 ;  /* 0x000000171c0a7207 */ /* 0x000fe20000000000 */
[----:B------:R-:W-:Y:S04]  /*62c0*/  SHFL.IDX PT, R31, R31, R0, 0x1c1f ;  /* 0x001c1f001f1f7589 */ /* 0x000fe800000e0000 */
[----:B------:R-:W1:Y:S01]  /*62d0*/  SHFL.IDX PT, R32, R32, R5, 0x1c1f ;  /* 0x001c1f0520207589 */ /* 0x000e6200000e0000 */
[----:B--2---:R-:W-:Y:S02]  /*62e0*/  SEL R9, R39, R30, P0 ;  /* 0x0000001e27097207 */ /* 0x004fe40000000000 */
[----:B------:R-:W-:Y:S01]  /*62f0*/  SEL R11, R30, R39, P0 ;  /* 0x000000271e0b7207 */ /* 0x000fe20000000000 */
[----:B------:R-:W-:Y:S04]  /*6300*/  SHFL.IDX PT, R45, R45, R0, 0x1c1f ;  /* 0x001c1f002d2d7589 */ /* 0x000fe800000e0000 */
[----:B------:R-:W2:Y:S01]  /*6310*/  SHFL.IDX PT, R36, R36, R5, 0x1c1f ;  /* 0x001c1f0524247589 */ /* 0x000ea200000e0000 */
[----:B---3--:R-:W-:-:S02]  /*6320*/  SEL R12, R29, R24, P0 ;  /* 0x000000181d0c7207 */ /* 0x008fc40000000000 */
[----:B------:R-:W-:Y:S01]  /*6330*/  SEL R14, R24, R29, P0 ;  /* 0x0000001d180e7207 */ /* 0x000fe20000000000 */
[----:B------:R2:W-:Y:S04]  /*6340*/  SHFL.IDX PT, R20, R25, R0, 0x1c1f ;  /* 0x001c1f0019147589 */ /* 0x0005e800000e0000 */
[----:B------:R-:W-:Y:S01]  /*6350*/  SHFL.IDX PT, R33, R33, R0, 0x1c1f ;  /* 0x001c1f0021217589 */ /* 0x000fe200000e0000 */
[----:B----4-:R-:W-:Y:S02]  /*6360*/  SEL R13, R41, R34, P0 ;  /* 0x00000022290d7207 */ /* 0x010fe40000000000 */
[----:B------:R-:W-:Y:S01]  /*6370*/  SEL R15, R34, R41, P0 ;  /* 0x00000029220f7207 */ /* 0x000fe20000000000 */
[----:B------:R3:W-:Y:S04]  /*6380*/  SHFL.IDX PT, R35, R27, R0, 0x1c1f ;  /* 0x001c1f001b237589 */ /* 0x0007e800000e0000 */
[----:B------:R-:W4:Y:S01]  /*6390*/  SHFL.IDX PT, R21, R40, R5, 0x1c1f ;  /* 0x001c1f0528157589 */ /* 0x000f2200000e0000 */
[----:B-1----:R-:W-:-:S02]  /*63a0*/  SEL R24, R31, R32, P0 ;  /* 0x000000201f187207 */ /* 0x002fc40000000000 */
[----:B------:R-:W-:Y:S01]  /*63b0*/  SEL R26, R32, R31, P0 ;  /* 0x0000001f201a7207 */ /* 0x000fe20000000000 */
[----:B------:R-:W1:Y:S04]  /*63c0*/  SHFL.IDX PT, R48, R48, R5, 0x1c1f ;  /* 0x001c1f0530307589 */ /* 0x000e6800000e0000 */
[----:B------:R-:W5:Y:S01]  /*63d0*/  SHFL.IDX PT, R42, R42, R5, 0x1c1f ;  /* 0x001c1f052a2a7589 */ /* 0x000f6200000e0000 */
[----:B--2---:R-:W-:Y:S02]  /*63e0*/  SEL R25, R45, R36, P0 ;  /* 0x000000242d197207 */ /* 0x004fe40000000000 */
[----:B---3--:R-:W-:Y:S01]  /*63f0*/  SEL R27, R36, R45, P0 ;  /* 0x0000002d241b7207 */ /* 0x008fe20000000000 */
[----:B------:R-:W-:Y:S04]  /*6400*/  SHFL.IDX PT, R37, R37, R0, 0x1c1f ;  /* 0x001c1f0025257589 */ /* 0x000fe800000e0000 */
[----:B------:R-:W-:Y:S04]  /*6410*/  SHFL.IDX PT, R47, R47, R0, 0x1c1f ;  /* 0x001c1f002f2f7589 */ /* 0x000fe800000e0000 */
[----:B------:R-:W2:Y:S04]  /*6420*/  SHFL.IDX PT, R56, R56, R5, 0x1c1f ;  /* 0x001c1f0538387589 */ /* 0x000ea800000e0000 */
[----:B------:R-:W3:Y:S01]  /*6430*/  SHFL.IDX PT, R50, R50, R5, 0x1c1f ;  /* 0x001c1f0532327589 */ /* 0x000ee200000e0000 */
[----:B----4-:R-:W-:-:S02]  /*6440*/  SEL R28, R20, R21, P0 ;  /* 0x00000015141c7207 */ /* 0x010fc40000000000 */
[----:B------:R-:W-:Y:S01]  /*6450*/  SEL R30, R21, R20, P0 ;  /* 0x00000014151e7207 */ /* 0x000fe20000000000 */
[----:B------:R4:W-:Y:S01]  /*6460*/  SHFL.IDX PT, R43, R43, R0, 0x1c1f ;  /* 0x001c1f002b2b7589 */ /* 0x0009e200000e0000 */
[----:B-1----:R-:W-:Y:S02]  /*6470*/  SEL R32, R33, R48, P0 ;  /* 0x0000003021207207 */ /* 0x002fe40000000000 */
[----:B------:R-:W-:Y:S01]  /*6480*/  SEL R34, R48, R33, P0 ;  /* 0x0000002130227207 */ /* 0x000fe20000000000 */
[----:B------:R1:W3:Y:S01]  /*6490*/  SHFL.IDX PT, R58, R58, R5, 0x1c1f ;  /* 0x001c1f053a3a7589 */ /* 0x0002e200000e0000 */
[----:B-----5:R-:W-:Y:S02]  /*64a0*/  SEL R29, R35, R42, P0 ;  /* 0x0000002a231d7207 */ /* 0x020fe40000000000 */
[----:B------:R-:W-:Y:S01]  /*64b0*/  SEL R31, R42, R35, P0 ;  /* 0x000000232a1f7207 */ /* 0x000fe20000000000 */
[----:B------:R-:W-:Y:S01]  /*64c0*/  BAR.SYNC.DEFER_BLOCKING 0x1, 0x180 ;  /* 0x0046000000007b1d */ /* 0x000fe20000010000 */
[----:B----4-:R-:W-:-:S02]  /*64d0*/  IADD3 R0, P3, R55, R6, RZ ;  /* 0x0000000637007210 */ /* 0x010fc40007f7e0ff */
[----:B-1----:R-:W-:Y:S02]  /*64e0*/  SHF.R.S32.HI R5, RZ, 0x1f, R55 ;  /* 0x0000001fff057819 */ /* 0x002fe40000011437 */
[----:B--2---:R-:W-:Y:S02]  /*64f0*/  SEL R36, R37, R56, P0 ;  /* 0x0000003825247207 */ /* 0x004fe40000000000 */
[----:B------:R-:W-:Y:S02]  /*6500*/  IADD3.X R5, R5, R7, R38, P3, !PT ;  /* 0x0000000705057210 */ /* 0x000fe40001ffe426 */
[----:B------:R-:W-:Y:S02]  /*6510*/  SEL R38, R56, R37, P0 ;  /* 0x0000002538267207 */ /* 0x000fe40000000000 */
[----:B---3--:R-:W-:Y:S02]  /*6520*/  SEL R33, R47, R50, P0 ;  /* 0x000000322f217207 */ /* 0x008fe40000000000 */
[----:B------:R-:W-:-:S02]  /*6530*/  SEL R35, R50, R47, P0 ;  /* 0x0000002f32237207 */ /* 0x000fc40000000000 */
[----:B------:R-:W-:Y:S02]  /*6540*/  LEA R6, P3, R0, UR6, 0x2 ;  /* 0x0000000600067c11 */ /* 0x000fe4000f8610ff */
[----:B------:R-:W-:Y:S02]  /*6550*/  SEL R37, R43, R58, P0 ;  /* 0x0000003a2b257207 */ /* 0x000fe40000000000 */
[----:B------:R-:W-:Y:S01]  /*6560*/  SEL R39, R58, R43, P0 ;  /* 0x0000002b3a277207 */ /* 0x000fe20000000000 */
[----:B------:R-:W-:Y:S01]  /*6570*/  STSM.16.M88.4 [R53], R8 ;  /* 0x0000000835007844 */ /* 0x000fe20000000200 */
[----:B------:R-:W-:-:S03]  /*6580*/  LEA.HI.X R7, R0, UR7, R5, 0x2, P3 ;  /* 0x0000000700077c11 */ /* 0x000fc600098f1405 */
[----:B------:R-:W-:Y:S04]  /*6590*/  STSM.16.M88.4 [R52], R12 ;  /* 0x0000000c34007844 */ /* 0x000fe80000000200 */
[----:B------:R-:W-:Y:S04]  /*65a0*/  STSM.16.M88.4 [R51], R24 ;  /* 0x0000001833007844 */ /* 0x000fe80000000200 */
[----:B------:R-:W-:Y:S04]  /*65b0*/  STSM.16.M88.4 [R49], R28 ;  /* 0x0000001c31007844 */ /* 0x000fe80000000200 */
[----:B------:R-:W-:Y:S04]  /*65c0*/  STSM.16.M88.4 [R46], R32 ;  /* 0x000000202e007844 */ /* 0x000fe80000000200 */
[----:B------:R-:W-:Y:S01]  /*65d0*/  STSM.16.M88.4 [R44], R36 ;  /* 0x000000242c007844 */ /* 0x000fe20000000200 */
[----:B------:R-:W-:Y:S01]  /*65e0*/  @!PT LDS RZ, [RZ] ;  /* 0x00000000fffff984 */ /* 0x000fe20000000800 */
[----:B------:R-:W-:Y:S01]  /*65f0*/  @!PT LDS RZ, [RZ] ;  /* 0x00000000fffff984 */ /* 0x000fe20000000800 */
[----:B------:R-:W-:Y:S01]  /*6600*/  @!PT LDS RZ, [RZ] ;  /* 0x00000000fffff984 */ /* 0x000fe20000000800 */
[----:B------:R-:W-:Y:S01]  /*6610*/  @!PT LDS RZ, [RZ] ;  /* 0x00000000fffff984 */ /* 0x000fe20000000800 */
[----:B------:R1:W-:Y:S06]  /*6620*/  MEMBAR.ALL.CTA ;  /* 0x0000000000007992 */ /* 0x0003ec0000008000 */
[----:B-1----:R-:W1:Y:S04]  /*6630*/  FENCE.VIEW.ASYNC.S ;  /* 0x00000000000073c6 */ /* 0x002e680000000000 */
[----:B-1----:R-:W1:Y:S01]  /*6640*/  SHFL.IDX PT, R0, R17, RZ, 0x1f ;  /* 0x00001fff11007589 */ /* 0x002e6200000e0000 */
[----:B------:R-:W-:Y:S06]  /*6650*/  BAR.ARV 0x1, 0x1a0 ;  /* 0x0046800000007b1d */ /* 0x000fec0000002000 */
[----:B-1----:R-:W-:Y:S01]  /*6660*/  ISETP.NE.AND P0, PT, R0, 0xb, PT ;  /* 0x0000000b0000780c */ /* 0x002fe20003f05270 */
[----:B------:R1:W-:Y:S04]  /*6670*/  @!P1 STG.E desc[UR50][R6.64], R4 ;  /* 0x0000000406009986 */ /* 0x0003e8000c101932 */
[----:B------:R1:W-:Y:S08]  /*6680*/  @!P2 STG.E desc[UR50][R6.64+0x20], R3 ;  /* 0x000020030600a986 */ /* 0x0003f0000c101932 */
[----:B------:R-:W-:Y:S05]  /*6690*/  @P0 BRA `(.L_x_31) ;  /* 0x0000000000640947 */ /* 0x000fea0003800000 */
[----:B------:R-:W-:Y:S01]  /*66a0*/  BAR.SYNC.DEFER_BLOCKING 0x1, 0x1a0 ;  /* 0x0046800000007b1d */ /* 0x000fe20000010000 */
[----:B------:R-:W-:-:S05]  /*66b0*/  ELECT P0, URZ, PT ;  /* 0x00000000003f782f */ /* 0x000fca0003800000 */
[----:B------:R-:W-:Y:S08]  /*66c0*/  BSSY B0, `(.L_x_31) ;  /* 0x0000016000007945 */ /* 0x000ff00003800000 */
[----:B------:R-:W-:Y:S05]  /*66d0*/  @!P0 BRA `(.L_x_32) ;  /* 0x0000000000508947 */ /* 0x000fea0003800000 */
[----:B------:R-:W-:Y:S02]  /*66e0*/  UIADD3 UR6, UP0, UR52, 0x9f0, URZ ;  /* 0x000009f034067890 */ /* 0x000fe4000ff1e03f */
[----:B------:R-:W-:Y:S02]  /*66f0*/  UIADD3 UR8, UR48, 0x6000, URZ ;  /* 0x0000600030087890 */ /* 0x000fe4000fffe03f */
[----:B------:R-:W-:Y:S01]  /*6700*/  UIADD3.X UR7, URZ, UR53, URZ, UP0, !UPT ;  /* 0x000000353f077290 */ /* 0x000fe200087fe43f */
[----:B------:R-:W-:Y:S01]  /*6710*/  UMOV UR41, URZ ;  /* 0x0000003f00297c82 */ /* 0x000fe20008000000 */
[----:B------:R-:W-:Y:S01]  /*6720*/  UMOV UR45, URZ ;  /* 0x0000003f002d7c82 */ /* 0x000fe20008000000 */
[----:B------:R-:W-:Y:S01]  /*6730*/  UMOV UR40, UR48 ;  /* 0x0000003000287c82 */ /* 0x000fe20008000000 */
[----:B------:R-:W-:-:S05]  /*6740*/  UMOV UR5, 0x20 ;  /* 0x0000002000057882 */ /* 0x000fca0000000000 */
[----:B------:R2:W-:Y:S02]  /*6750*/  UTMASTG.5D [UR40], [UR6] ;  /* 0x00000028060073b5 */ /* 0x0005e40008020000 */
[----:B--2---:R-:W-:Y:S01]  /*6760*/  UMOV UR40, UR4 ;  /* 0x0000000400287c82 */ /* 0x004fe20008000000 */
[----:B------:R-:W-:Y:S01]  /*6770*/  UMOV UR41, UR5 ;  /* 0x0000000500297c82 */ /* 0x000fe20008000000 */
[----:B------:R-:W-:Y:S01]  /*6780*/  UMOV UR5, 0x40 ;  /* 0x0000004000057882 */ /* 0x000fe20000000000 */
[----:B------:R2:W-:Y:S02]  /*6790*/  UTMASTG.5D [UR40], [UR6] ;  /* 0x00000028060073b5 */ /* 0x0005e40008020000 */
[----:B--2---:R-:W-:Y:S01]  /*67a0*/  UMOV UR40, UR8 ;  /* 0x0000000800287c82 */ /* 0x004fe20008000000 */
[----:B------:R-:W-:Y:S01]  /*67b0*/  UMOV UR41, UR5 ;  /* 0x0000000500297c82 */ /* 0x000fe20008000000 */
[----:B------:R-:W-:Y:S01]  /*67c0*/  UIADD3 UR5, UR48, 0x19c20, URZ ;  /* 0x00019c2030057890 */ /* 0x000fe2000fffe03f */
[----:B------:R2:W-:Y:S03]  /*67d0*/  UTMASTG.5D [UR40], [UR6] ;  /* 0x00000028060073b5 */ /* 0x0005e60008020000 */
[----:B------:R-:W-:Y:S01]  /*67e0*/  UPRMT UR5, URZ, 0x654, UR5 ;  /* 0x000006543f057896 */ /* 0x000fe20008000005 */
[----:B------:R0:W-:Y:S01]  /*67f0*/  UTMACMDFLUSH ;  /* 0x00000000000079b7 */ /* 0x0001e20000000000 */
[----:B------:R-:W-:-:S07]  /*6800*/  DEPBAR.LE SB0, 0x0 ;  /* 0x000080000000791a */ /* 0x000fce0000000000 */
[----:B--2---:R-:W-:Y:S03]  /*6810*/  SYNCS.ARRIVE.TRANS64.RED.A1T0 RZ, [UR5], RZ ;  /* 0x000000ffffff79a7 */ /* 0x004fe60008100405 */
.L_x_32:
[----:B------:R-:W-:Y:S05]  /*6820*/  BSYNC B0 ;  /* 0x0000000000007941 */ /* 0x000fea0003800000 */
.L_x_31:
[----:B------:R-:W2:Y:S01]  /*6830*/  LDC R0, c[0x0][0xda4] ;  /* 0x00036900ff007b82 */ /* 0x000ea20000000800 */
[----:B------:R-:W-:Y:S02]  /*6840*/  UIADD3 UR36, UR36, 0x1, URZ ;  /* 0x0000000124247890 */ /* 0x000fe4000fffe03f */
[----:B------:R-:W-:Y:S02]  /*6850*/  UIADD3 UR38, UR38, 0x1, URZ ;  /* 0x0000000126267890 */ /* 0x000fe4000fffe03f */
[----:B------:R-:W-:-:S04]  /*6860*/  UISETP.NE.AND UP0, UPT, UR36, 0x2, UPT ;  /* 0x000000022400788c */ /* 0x000fc8000bf05270 */
[----:B------:R-:W-:Y:S02]  /*6870*/  USEL UR4, URZ, 0x1, UP0 ;  /* 0x000000013f047887 */ /* 0x000fe40008000000 */
[----:B------:R-:W-:Y:S02]  /*6880*/  USEL UR36, UR36, URZ, UP0 ;  /* 0x0000003f24247287 */ /* 0x000fe40008000000 */
[----:B------:R-:W-:Y:S01]  /*6890*/  ULOP3.LUT UR37, UR37, UR4, URZ, 0x3c, !UPT ;  /* 0x0000000425257292 */ /* 0x000fe2000f8e3c3f */
[----:B--2---:R-:W-:-:S13]  /*68a0*/  ISETP.LE.AND P0, PT, R0, UR39, PT ;  /* 0x0000002700007c0c */ /* 0x004fda000bf03270 */
[----:B------:R-:W-:Y:S05]  /*68b0*/  @!P0 BRA `(.L_x_33) ;  /* 0xffffffa400208947 */ /* 0x000fea000383ffff */
[----:B------:R-:W-:Y:S05]  /*68c0*/  EXIT ;  /* 0x000000000000794d */ /* 0x000fea0003800000 */
.L_x_7:
[----:B------:R-:W-:-:S08]  /*68d0*/  NOP ;  /* 0x0000000000007918 */ /* 0x000fd00000000000 */
[----:B------:R-:W1:-:S00]  /*68e0*/  USETMAXREG.DEALLOC.CTAPOOL 0x20 ;  /* 0x00000020000079c8 */ /* 0x000e4000080e0500 */
[----:B------:R-:W2:Y:S01]  /*68f0*/  S2UR UR49, SR_CTAID.X ;  /* 0x00000000003179c3 */ /* 0x000ea20000002500 */
[----:B------:R-:W-:Y:S01]  /*6900*/  UMOV UR47, 0x1 ;  /* 0x00000001002f7882 */ /* 0x000fe20000000000 */
[----:B-1----:R-:W-:Y:S01]  /*6910*/  LOP3.LUT R22, R0, 0x3, RZ, 0xc0, !PT ;  /* 0x0000000300167812 */ /* 0x002fe200078ec0ff */
[----:B------:R-:W-:Y:S02]  /*6920*/  IMAD.MOV.U32 R19, RZ, RZ, RZ ;  /* 0x000000ffff137224 */ /* 0x000fe400078e00ff */
[----:B------:R-:W-:-:S03]  /*6930*/  IMAD.MOV.U32 R16, RZ, RZ, 0x1 ;  /* 0x00000001ff107424 */ /* 0x000fc600078e00ff */
[----:B------:R-:W2:Y:S02]  /*6940*/  LDC R3, c[0x0][0xda4] ;  /* 0x00036900ff037b82 */ /* 0x000ea40000000800 */
[----:B--2---:R-:W-:-:S13]  /*6950*/  ISETP.LE.AND P0, PT, R3, UR49, PT ;  /* 0x0000003103007c0c */ /* 0x004fda000bf03270 */
[----:B------:R-:W-:Y:S05]  /*6960*/  @P0 BRA `(.L_x_34) ;  /* 0x0000002800180947 */ /* 0x000fea0003800000 */
[C---:B------:R-:W-:Y:S01]  /*6970*/  IMAD.SHL.U32 R3, R2.reuse, 0x20, RZ ;  /* 0x0000002002037824 */ /* 0x040fe200078e00ff */
[----:B------:R-:W-:Y:S01]  /*6980*/  SHF.R.U32.HI R4, RZ, 0x1, R2 ;  /* 0x00000001ff047819 */ /* 0x000fe20000011602 */
[----:B------:R-:W-:Y:S01]  /*6990*/  IMAD.SHL.U32 R6, R23, 0x10, RZ ;  /* 0x0000001017067824 */ /* 0x000fe200078e00ff */
[----:B------:R-:W-:Y:S01]  /*69a0*/  LOP3.LUT P0, RZ, R2, 0x4, RZ, 0xc0, !PT ;  /* 0x0000000402ff7812 */ /* 0x000fe2000780c0ff */
[----:B------:R-:W-:Y:S01]  /*69b0*/  IMAD.SHL.U32 R9, R0, 0x800, RZ ;  /* 0x0000080000097824 */ /* 0x000fe200078e00ff */
[----:B------:R-:W-:Y:S01]  /*69c0*/  LOP3.LUT R5, R3, 0x360, RZ, 0xc0, !PT ;  /* 0x0000036003057812 */ /* 0x000fe200078ec0ff */
[----:B------:R-:W-:Y:S01]  /*69d0*/  IMAD.SHL.U32 R0, R2, 0x4, RZ ;  /* 0x0000000402007824 */ /* 0x000fe200078e00ff */
[----:B------:R-:W-:Y:S01]  /*69e0*/  LOP3.LUT R7, R4, 0x20, RZ, 0xc0, !PT ;  /* 0x0000002004077812 */ /* 0x000fe200078ec0ff */
[----:B------:R-:W-:Y:S01]  /*69f0*/  IMAD.MOV.U32 R24, RZ, RZ, 0x40 ;  /* 0x00000040ff187424 */ /* 0x000fe200078e00ff */
[----:B------:R-:W-:Y:S01]  /*6a00*/  LOP3.LUT R5, R5, 0x400, R6, 0xf8, !PT ;  /* 0x0000040005057812 */ /* 0x000fe200078ef806 */
[C---:B------:R-:W-:Y:S01]  /*6a10*/  IMAD.SHL.U32 R6, R2.reuse, 0x80, RZ ;  /* 0x0000008002067824 */ /* 0x040fe200078e00ff */
[----:B------:R-:W-:Y:S01]  /*6a20*/  LOP3.LUT R3, R3, 0x80, RZ, 0xc0, !PT ;  /* 0x0000008003037812 */ /* 0x000fe200078ec0ff */
[----:B------:R-:W-:Y:S01]  /*6a30*/  IMAD.MOV.U32 R16, RZ, RZ, 0x1 ;  /* 0x00000001ff107424 */ /* 0x000fe200078e00ff */
[----:B------:R-:W-:Y:S01]  /*6a40*/  LOP3.LUT R7, R7, 0x10, R2, 0xf8, !PT ;  /* 0x0000001007077812 */ /* 0x000fe200078ef802 */
[----:B------:R-:W-:Y:S01]  /*6a50*/  IMAD.MOV.U32 R19, RZ, RZ, RZ ;  /* 0x000000ffff137224 */ /* 0x000fe200078e00ff */
[----:B------:R-:W-:Y:S01]  /*6a60*/  LOP3.LUT R3, R3, 0x10, R4, 0xf8, !PT ;  /* 0x0000001003037812 */ /* 0x000fe200078ef804 */
[----:B------:R-:W-:Y:S01]  /*6a70*/  IMAD.SHL.U32 R4, R2, 0x10, RZ ;  /* 0x0000001002047824 */ /* 0x000fe200078e00ff */
[----:B------:R-:W-:Y:S01]  /*6a80*/  LOP3.LUT R7, R7, 0x380, R6, 0xf8, !PT ;  /* 0x0000038007077812 */ /* 0x000fe200078ef806 */
[----:B------:R-:W-:Y:S01]  /*6a90*/  ULDC.64 UR52, c[0x0][0x198] ;  /* 0x0000660000347ab9 */ /* 0x000fe20000000a00 */
[----:B------:R-:W-:Y:S01]  /*6aa0*/  LOP3.LUT R6, R6, 0x400, RZ, 0xc0, !PT ;  /* 0x0000040006067812 */ /* 0x000fe200078ec0ff */
[----:B------:R-:W-:Y:S01]  /*6ab0*/  ULOP3.LUT UR43, UR46, 0x1, URZ, 0xfc, !UPT ;  /* 0x000000012e2b7892 */ /* 0x000fe2000f8efc3f */
[----:B------:R-:W-:Y:S01]  /*6ac0*/  LOP3.LUT R0, R3, 0x10, R0, 0x78, !PT ;  /* 0x0000001003007812 */ /* 0x000fe200078e7800 */
[----:B------:R-:W-:Y:S01]  /*6ad0*/  ULOP3.LUT UR48, UR46, 0x2, URZ, 0xfc, !UPT ;  /* 0x000000022e307892 */ /* 0x000fe2000f8efc3f */
[----:B------:R-:W-:Y:S01]  /*6ae0*/  LOP3.LUT R6, R6, 0x800, R9, 0xf8, !PT ;  /* 0x0000080006067812 */ /* 0x000fe200078ef809 */
[----:B------:R-:W-:Y:S01]  /*6af0*/  ULDC UR44, c[0x0][0xc] ;  /* 0x00000300002c7ab9 */ /* 0x000fe20000000800 */
[----:B------:R-:W-:Y:S01]  /*6b00*/  LOP3.LUT R7, R7, 0x70, R4, 0x78, !PT ;  /* 0x0000007007077812 */ /* 0x000fe200078e7804 */
[----:B------:R-:W-:Y:S01]  /*6b10*/  UMOV UR47, URZ ;  /* 0x0000003f002f7c82 */ /* 0x000fe20008000000 */
[----:B------:R-:W-:-:S02]  /*6b20*/  LOP3.LUT R17, R5, R0, RZ, 0xfc, !PT ;  /* 0x0000000005117212 */ /* 0x000fc400078efcff */
[----:B------:R-:W-:Y:S02]  /*6b30*/  LOP3.LUT R18, R6, R7, RZ, 0xfc, !PT ;  /* 0x0000000706127212 */ /* 0x000fe400078efcff */
[----:B------:R-:W-:Y:S02]  /*6b40*/  LOP3.LUT R2, R2, 0x1f, RZ, 0xc0, !PT ;  /* 0x0000001f02027812 */ /* 0x000fe400078ec0ff */
[----:B------:R-:W-:-:S07]  /*6b50*/  SEL R24, R24, 0xffffffc0, !P0 ;  /* 0xffffffc018187807 */ /* 0x000fce0004000000 */
.L_x_80:
[----:B-1----:R-:W1:Y:S01]  /*6b60*/  S2UR UR8, SR_CgaCtaId ;  /* 0x00000000000879c3 */ /* 0x002e620000008800 */
[----:B------:R-:W-:Y:S01]  /*6b70*/  ULDC UR4, c[0x0][0xda8] ;  /* 0x00036a0000047ab9 */ /* 0x000fe20000000800 */
[----:B------:R-:W-:Y:S01]  /*6b80*/  ULDC.64 UR6, c[0x0][0x3f8] ;  /* 0x0000fe0000067ab9 */ /* 0x000fe20000000a00 */
[----:B------:R-:W-:Y:S02]  /*6b90*/  UISETP.NE.AND UP1, UPT, UR4, 0x1, UPT ;  /* 0x000000010400788c */ /* 0x000fe4000bf25270 */
[----:B------:R-:W-:Y:S01]  /*6ba0*/  UISETP.NE.U32.AND UP0, UPT, UR6, URZ, UPT ;  /* 0x0000003f0600728c */ /* 0x000fe2000bf05070 */
[----:B------:R-:W-:Y:S02]  /*6bb0*/  UMOV UR40, 0x400 ;  /* 0x0000040000287882 */ /* 0x000fe40000000000 */
[----:B------:R-:W-:Y:S01]  /*6bc0*/  ULDC UR6, c[0x0][0xdb4] ;  /* 0x00036d0000067ab9 */ /* 0x000fe20000000800 */
[----:B------:R-:W-:Y:S02]  /*6bd0*/  UISETP.NE.AND.EX UP0, UPT, UR7, URZ, UPT, UP0 ;  /* 0x0000003f0700728c */ /* 0x000fe4000bf05300 */
[----:B------:R-:W-:Y:S01]  /*6be0*/  UISETP.NE.AND UP2, UPT, UR6, 0x1, UPT ;  /* 0x000000010600788c */ /* 0x000fe2000bf45270 */
[----:B------:R-:W-:-:S02]  /*6bf0*/  ULDC UR7, c[0x0][0x404] ;  /* 0x0001010000077ab9 */ /* 0x000fc40000000800 */
[----:B------:R-:W-:Y:S01]  /*6c00*/  @UP1 ULDC UR4, c[0x0][0xdac] ;  /* 0x00036b0000041ab9 */ /* 0x000fe20000000800 */
[----:B------:R-:W-:Y:S02]  /*6c10*/  USEL UR7, UR7, 0x1, UP0 ;  /* 0x0000000107077887 */ /* 0x000fe40008000000 */
[----:B------:R-:W-:Y:S02]  /*6c20*/  UIMAD.WIDE.U32 UR4, UR49, UR4, URZ ;  /* 0x00000004310472a5 */ /* 0x000fe4000f8e003f */
[----:B------:R-:W-:Y:S01]  /*6c30*/  UMOV UR45, UR49 ;  /* 0x00000031002d7c82 */ /* 0x000fe20008000000 */
[----:B------:R-:W-:Y:S02]  /*6c40*/  ULDC UR42, c[0x0][0x2e0] ;  /* 0x0000b800002a7ab9 */ /* 0x000fe40000000800 */
[----:B------:R-:W-:Y:S02]  /*6c50*/  UIMAD UR42, UR7, UR42, URZ ;  /* 0x0000002a072a72a4 */ /* 0x000fe4000f8e023f */
[----:B-1----:R-:W-:-:S02]  /*6c60*/  ULEA UR40, UR8, UR40, 0x18 ;  /* 0x0000002808287291 */ /* 0x002fc4000f8ec03f */
[----:B------:R-:W-:Y:S02]  /*6c70*/  UIADD3 UR41, UR42, 0x7f, URZ ;  /* 0x0000007f2a297890 */ /* 0x000fe4000fffe03f */
[----:B------:R-:W-:Y:S01]  /*6c80*/  UIADD3 UR10, UR40, 0x13800, URZ ;  /* 0x00013800280a7890 */ /* 0x000fe2000fffe03f */
[----:B------:R-:W-:-:S03]  /*6c90*/  @UP1 ULDC UR8, c[0x0][0xdb0] ;  /* 0x00036c0000081ab9 */ /* 0x000fc60000000800 */
[----:B------:R-:W-:Y:S02]  /*6ca0*/  ULOP3.LUT UP0, URZ, UR10, 0x9f, URZ, 0xc0, !UPT ;  /* 0x0000009f0a3f7892 */ /* 0x000fe4000f80c03f */
[----:B------:R-:W-:-:S03]  /*6cb0*/  @UP1 USHF.R.U32.HI UR45, URZ, UR8, UR5 ;  /* 0x000000083f2d1299 */ /* 0x000fc60008011605 */
[----:B------:R-:W-:Y:S01]  /*6cc0*/  @UP2 ULDC.64 UR8, c[0x0][0xdb8] ;  /* 0x00036e0000082ab9 */ /* 0x000fe20000000a00 */
[----:B------:R-:W-:Y:S01]  /*6cd0*/  PLOP3.LUT P0, PT, PT, PT, UP0, 0x80, 0x0 ;  /* 0x000000000000781c */ /* 0x000fe20003f0f008 */
[----:B------:R-:W-:Y:S02]  /*6ce0*/  UIMAD.WIDE.U32 UR4, UR45, UR8, URZ ;  /* 0x000000082d0472a5 */ /* 0x000fe4000f8e003f */
[----:B------:R-:W-:Y:S01]  /*6cf0*/  UMOV UR39, UR45 ;  /* 0x0000002d00277c82 */ /* 0x000fe20008000000 */
[----:B------:R-:W-:Y:S02]  /*6d00*/  USHF.R.S32.HI UR4, URZ, 0x1f, UR41 ;  /* 0x0000001f3f047899 */ /* 0x000fe40008011429 */
[----:B------:R-:W-:Y:S02]  /*6d10*/  @UP2 USHF.R.U32.HI UR39, URZ, UR9, UR5 ;  /* 0x000000093f272299 */ /* 0x000fe40008011605 */
[----:B------:R-:W-:Y:S02]  /*6d20*/  ULEA.HI UR41, UR4, UR41, URZ, 0x7 ;  /* 0x0000002904297291 */ /* 0x000fe4000f8f383f */
[----:B------:R-:W-:-:S04]  /*6d30*/  UIADD3 UR38, -UR39, URZ, URZ ;  /* 0x0000003f27267290 */ /* 0x000fc8000fffe13f */
[----:B------:R-:W-:Y:S01]  /*6d40*/  UIMAD UR38, UR6, UR38, UR45 ;  /* 0x00000026062672a4 */ /* 0x000fe2000f8e022d */
[----:B--2---:R-:W-:Y:S11]  /*6d50*/  @!P0 BRA `(.L_x_35) ;  /* 0x0000000000408947 */ /* 0x004ff60003800000 */
[----:B------:R-:W-:Y:S01]  /*6d60*/  MOV R14, 0x0 ;  /* 0x00000000000e7802 */ /* 0x000fe20000000f00 */
[----:B------:R-:W-:Y:S01]  /*6d70*/  ULDC.64 UR4, c[0x4][0x98] ;  /* 0x0100260000047ab9 */ /* 0x000fe20000000a00 */
[----:B------:R-:W-:Y:S01]  /*6d80*/  ULDC.64 UR6, c[0x4][0xa0] ;  /* 0x0100280000067ab9 */ /* 0x000fe20000000a00 */
[----:B------:R-:W-:Y:S02]  /*6d90*/  IMAD.U32 R4, RZ, RZ, UR4 ;  /* 0x00000004ff047e24 */ /* 0x000fe4000f8e00ff */
[----:B------:R-:W-:Y:S01]  /*6da0*/  IMAD.U32 R5, RZ, RZ, UR5 ;  /* 0x00000005ff057e24 */ /* 0x000fe2000f8e00ff */
[----:B------:R-:W1:Y:S01]  /*6db0*/  LDC.64 R14, c[0x4][R14] ;  /* 0x010000000e0e7b82 */ /* 0x000e620000000a00 */
[----:B------:R-:W-:Y:S01]  /*6dc0*/  ULDC.64 UR4, c[0x4][0x8] ;  /* 0x0100020000047ab9 */ /* 0x000fe20000000a00 */
[----:B------:R-:W-:Y:S02]  /*6dd0*/  IMAD.U32 R6, RZ, RZ, UR6 ;  /* 0x00000006ff067e24 */ /* 0x000fe4000f8e00ff */
[----:B------:R-:W-:-:S02]  /*6de0*/  IMAD.U32 R7, RZ, RZ, UR7 ;  /* 0x00000007ff077e24 */ /* 0x000fc4000f8e00ff */
[----:B------:R-:W-:Y:S02]  /*6df0*/  IMAD.U32 R10, RZ, RZ, UR4 ;  /* 0x00000004ff0a7e24 */ /* 0x000fe4000f8e00ff */
[----:B------:R-:W-:Y:S02]  /*6e00*/  IMAD.U32 R11, RZ, RZ, UR5 ;  /* 0x00000005ff0b7e24 */ /* 0x000fe4000f8e00ff */
[----:B------:R-:W-:Y:S02]  /*6e10*/  IMAD.MOV.U32 R8, RZ, RZ, 0x70 ;  /* 0x00000070ff087424 */ /* 0x000fe400078e00ff */
[----:B------:R-:W-:Y:S02]  /*6e20*/  IMAD.MOV.U32 R12, RZ, RZ, 0x1 ;  /* 0x00000001ff0c7424 */ /* 0x000fe400078e00ff */
[----:B------:R-:W-:-:S07]  /*6e30*/  IMAD.MOV.U32 R13, RZ, RZ, RZ ;  /* 0x000000ffff0d7224 */ /* 0x000fce00078e00ff */
[----:B------:R-:W-:-:S07]  /*6e40*/  LEPC R20, `(.L_x_35) ;  /* 0x000000001014794e */ /* 0x000fce0000000000 */
[----:B-1----:R-:W-:Y:S05]  /*6e50*/  CALL.ABS.NOINC R14 ;  /* 0x000000000e007343 */ /* 0x002fea0003c00000 */
.L_x_35:
[----:B------:R-:W-:-:S06]  /*6e60*/  UIADD3 UR4, UR40, 0x9000, URZ ;  /* 0x0000900028047890 */ /* 0x000fcc000fffe03f */
[----:B------:R-:W-:-:S05]  /*6e70*/  IMAD.U32 R25, RZ, RZ, UR4 ;  /* 0x00000004ff197e24 */ /* 0x000fca000f8e00ff */
[----:B------:R-:W-:-:S04]  /*6e80*/  LOP3.LUT P0, RZ, R25, 0x9f, RZ, 0xc0, !PT ;  /* 0x0000009f19ff7812 */ /* 0x000fc8000780c0ff */
[----:B------:R-:W-:-:S09]  /*6e90*/  P2R R0, PR, RZ, 0x1 ;  /* 0x00000001ff007803 */ /* 0x000fd20000000000 */
[----:B------:R-:W-:Y:S05]  /*6ea0*/  @!P0 BRA `(.L_x_36) ;  /* 0x0000000000408947 */ /* 0x000fea0003800000 */
        /* <DEDUP_REMOVED lines=16> */
.L_x_36:
[----:B------:R-:W-:-:S04]  /*6fb0*/  UIADD3 UR4, UR40, 0x3000, URZ ;  /* 0x0000300028047890 */ /* 0x000fc8000fffe03f */
[----:B------:R-:W-:-:S06]  /*6fc0*/  ULOP3.LUT UP0, URZ, UR4, 0x3ff, URZ, 0xc0, !UPT ;  /* 0x000003ff043f7892 */ /* 0x000fcc000f80c03f */
[----:B------:R-:W-:-:S13]  /*6fd0*/  PLOP3.LUT P0, PT, PT, PT, UP0, 0x80, 0x0 ;  /* 0x000000000000781c */ /* 0x000fda0003f0f008 */
        /* <DEDUP_REMOVED lines=17> */
.L_x_37:
[----:B------:R-:W-:-:S13]  /*70f0*/  LOP3.LUT P6, RZ, R25, 0x9f, RZ, 0xc0, !PT ;  /* 0x0000009f19ff7812 */ /* 0x000fda00078cc0ff */
        /* <DEDUP_REMOVED lines=17> */
.L_x_38:
[----:B------:R-:W-:Y:S01]  /*7210*/  ULDC.64 UR4, c[0x0][0x9f8] ;  /* 0x00027e0000047ab9 */ /* 0x000fe20000000a00 */
[----:B------:R-:W-:Y:S01]  /*7220*/  IMAD.U32 R7, RZ, RZ, UR39 ;  /* 0x00000027ff077e24 */ /* 0x000fe2000f8e00ff */
[----:B------:R-:W-:Y:S01]  /*7230*/  ISETP.NE.U32.AND P0, PT, RZ, UR4, PT ;  /* 0x00000004ff007c0c */ /* 0x000fe2000bf05070 */
[----:B------:R-:W-:Y:S01]  /*7240*/  IMAD.U32 R3, RZ, RZ, UR39 ;  /* 0x00000027ff037e24 */ /* 0x000fe2000f8e00ff */
[----:B------:R-:W1:Y:S02]  /*7250*/  LDC R0, c[0x0][0x428] ;  /* 0x00010a00ff007b82 */ /* 0x000e640000000800 */
[----:B------:R-:W-:-:S13]  /*7260*/  ISETP.NE.AND.EX P0, PT, RZ, UR5, PT, P0 ;  /* 0x00000005ff007c0c */ /* 0x000fda000bf05300 */
[----:B------:R-:W2:Y:S02]  /*7270*/  @P0 LDC.64 R4, c[0x0][0x9f8] ;  /* 0x00027e00ff040b82 */ /* 0x000ea40000000a00 */
[----:B--2---:R-:W-:-:S06]  /*7280*/  @P0 IMAD.WIDE R4, R7, 0x4, R4 ;  /* 0x0000000407040825 */ /* 0x004fcc00078e0204 */
[----:B------:R-:W2:Y:S01]  /*7290*/  LDC R7, c[0x0][0xda8] ;  /* 0x00036a00ff077b82 */ /* 0x000ea20000000800 */
[----:B------:R3:W4:Y:S01]  /*72a0*/  @P0 LDG.E R3, desc[UR50][R4.64] ;  /* 0x0000003204030981 */ /* 0x000722000c1e1900 */
[----:B-1----:R-:W-:Y:S01]  /*72b0*/  ISETP.NE.AND P0, PT, R0, 0x1, PT ;  /* 0x000000010000780c */ /* 0x002fe20003f05270 */
[----:B------:R-:W-:Y:S01]  /*72c0*/  IMAD R8, RZ, RZ, -UR45 ;  /* 0x8000002dff087e24 */ /* 0x000fe2000f8e02ff */
[----:B------:R-:W-:Y:S01]  /*72d0*/  ISETP.NE.AND P2, PT, R23, RZ, PT ;  /* 0x000000ff1700720c */ /* 0x000fe20003f45270 */
[----:B------:R-:W-:Y:S01]  /*72e0*/  UMOV UR36, URZ ;  /* 0x0000003f00247c82 */ /* 0x000fe20008000000 */
[----:B------:R-:W-:Y:S01]  /*72f0*/  UMOV UR4, 0x20 ;  /* 0x0000002000047882 */ /* 0x000fe20000000000 */
[----:B------:R-:W-:Y:S01]  /*7300*/  UMOV UR6, UR38 ;  /* 0x0000002600067c82 */ /* 0x000fe20008000000 */
[----:B------:R-:W-:Y:S01]  /*7310*/  UMOV UR7, UR39 ;  /* 0x0000002700077c82 */ /* 0x000fe20008000000 */
[----:B------:R-:W-:Y:S01]  /*7320*/  UMOV UR8, 0x40 ;  /* 0x0000004000087882 */ /* 0x000fe20000000000 */
[----:B------:R-:W-:Y:S01]  /*7330*/  UMOV UR10, UR38 ;  /* 0x00000026000a7c82 */ /* 0x000fe20008000000 */
[----:B---3--:R-:W1:Y:S01]  /*7340*/  LDC.64 R4, c[0x0][0x3f8] ;  /* 0x0000fe00ff047b82 */ /* 0x008e620000000a00 */
[----:B------:R-:W-:Y:S01]  /*7350*/  UMOV UR11, UR39 ;  /* 0x00000027000b7c82 */ /* 0x000fe20008000000 */
[----:B------:R-:W-:Y:S01]  /*7360*/  UMOV UR14, 0xffffffff ;  /* 0xffffffff000e7882 */ /* 0x000fe20000000000 */
[----:B------:R-:W-:-:S03]  /*7370*/  IMAD.U32 R20, RZ, RZ, UR38 ;  /* 0x00000026ff147e24 */ /* 0x000fc6000f8e00ff */
[----:B------:R-:W-:Y:S02]  /*7380*/  VOTEU.ALL UP1, P2 ;  /* 0x00000000003f7886 */ /* 0x000fe40001020000 */
[----:B------:R-:W3:Y:S01]  /*7390*/  @P0 LDC R0, c[0x0][0x42c] ;  /* 0x00010b00ff000b82 */ /* 0x000ee20000000800 */
[----:B--2---:R-:W-:Y:S02]  /*73a0*/  IMAD R8, R7, R8, UR49 ;  /* 0x0000003107087e24 */ /* 0x004fe4000f8e0208 */
[----:B------:R-:W-:Y:S02]  /*73b0*/  @!UP1 UIADD3 UR12, UP0, UR52, 0x270, URZ ;  /* 0x00000270340c9890 */ /* 0x000fe4000ff1e03f */
[----:B------:R-:W-:-:S03]  /*73c0*/  IMAD R8, R8, 0xc0, RZ ;  /* 0x000000c008087824 */ /* 0x000fc600078e02ff */
[----:B------:R-:W2:Y:S01]  /*73d0*/  @P0 LDC R7, c[0x0][0x430] ;  /* 0x00010c00ff070b82 */ /* 0x000ea20000000800 */
[----:B------:R-:W-:Y:S01]  /*73e0*/  @!UP1 UIADD3.X UR13, URZ, UR53, URZ, UP0, !UPT ;  /* 0x000000353f0d9290 */ /* 0x000fe200087fe43f */
[----:B------:R-:W-:Y:S02]  /*73f0*/  R2UR UR37, R8 ;  /* 0x00000000082572ca */ /* 0x000fe400000e0000 */
[----:B-1----:R-:W-:-:S04]  /*7400*/  ISETP.NE.U32.AND P1, PT, R4, RZ, PT ;  /* 0x000000ff0400720c */ /* 0x002fc80003f25070 */
[----:B------:R-:W-:Y:S01]  /*7410*/  ISETP.NE.AND.EX P1, PT, R5, RZ, PT, P1 ;  /* 0x000000ff0500720c */ /* 0x000fe20003f25310 */
[----:B---3--:R-:W-:-:S06]  /*7420*/  @P0 IMAD.HI.U32 R0, R0, UR38, RZ ;  /* 0x0000002600000c27 */ /* 0x008fcc000f8e00ff */
[----:B------:R-:W-:Y:S01]  /*7430*/  UMOV UR5, UR37 ;  /* 0x0000002500057c82 */ /* 0x000fe20008000000 */
[----:B------:R-:W-:Y:S01]  /*7440*/  UMOV UR9, UR37 ;  /* 0x0000002500097c82 */ /* 0x000fe20008000000 */
[----:B------:R1:W-:Y:S01]  /*7450*/  @!UP1 UTMAPF.L2.4D [UR36], [UR12] ;  /* 0x000000240c0095b8 */ /* 0x0003e20008018000 */
[----:B--2---:R-:W-:Y:S01]  /*7460*/  @P0 SHF.R.U32.HI R20, RZ, R7, R0 ;  /* 0x00000007ff140219 */ /* 0x004fe20000011600 */
[----:B------:R1:W-:Y:S01]  /*7470*/  @!UP1 UTMAPF.L2.4D [UR4], [UR12] ;  /* 0x000000040c0095b8 */ /* 0x0003e20008018000 */
[----:B------:R1:W-:Y:S01]  /*7480*/  @!UP1 UTMAPF.L2.4D [UR8], [UR12] ;  /* 0x000000080c0095b8 */ /* 0x0003e20008018000 */
[----:B----4-:R-:W-:Y:S02]  /*7490*/  SHF.R.S32.HI R0, RZ, 0x1f, R3 ;  /* 0x0000001fff007819 */ /* 0x010fe40000011403 */
[----:B------:R-:W-:Y:S01]  /*74a0*/  SEL R6, R3, RZ, !P1 ;  /* 0x000000ff03067207 */ /* 0x000fe20004800000 */
[----:B-1----:R-:W-:Y:S06]  /*74b0*/  BRA.DIV UR14, `(.L_x_39) ;  /* 0x000000220e887947 */ /* 0x002fec000b800000 */
[----:B------:R1:W2:Y:S02]  /*74c0*/  SHFL.IDX PT, R14, R22, RZ, 0x1f ;  /* 0x00001fff160e7589 */ /* 0x0002a400000e0000 */
.L_x_96:
[----:B--2---:R-:W-:Y:S01]  /*74d0*/  ISETP.NE.AND P0, PT, R14, RZ, PT ;  /* 0x000000ff0e00720c */ /* 0x004fe20003f05270 */
[----:B------:R-:W-:Y:S01]  /*74e0*/  IMAD.MOV.U32 R12, RZ, RZ, R6 ;  /* 0x000000ffff0c7224 */ /* 0x000fe200078e0006 */
[----:B------:R-:W-:-:S11]  /*74f0*/  PLOP3.LUT P6, PT, PT, PT, PT, 0x8, 0x0 ;  /* 0x000000000000781c */ /* 0x000fd60003fce170 */
[----:B------:R-:W-:Y:S05]  /*7500*/  @P0 BRA `(.L_x_40) ;  /* 0x0000000400f80947 */ /* 0x000fea0003800000 */
[----:B------:R-:W-:-:S06]  /*7510*/  ULEA.HI.SX32 UR4, UR41, 0xffffffff, 0x19 ;  /* 0xffffffff29047891 */ /* 0x000fcc000f8fca3f */
[----:B------:R-:W-:Y:S01]  /*7520*/  IMAD.U32 R9, RZ, RZ, UR4 ;  /* 0x00000004ff097e24 */ /* 0x000fe2000f8e00ff */
[----:B------:R-:W-:-:S03]  /*7530*/  UMOV UR4, 0xffffffff ;  /* 0xffffffff00047882 */ /* 0x000fc60000000000 */
[----:B------:R-:W-:Y:S05]  /*7540*/  BRA.DIV UR4, `(.L_x_41) ;  /* 0x0000002204847947 */ /* 0x000fea000b800000 */
[----:B------:R-:W-:-:S13]  /*7550*/  ELECT P6, URZ, PT ;  /* 0x00000000003f782f */ /* 0x000fda00038c0000 */
.L_x_99:
[----:B------:R-:W-:Y:S05]  /*7560*/  @!P6 BRA `(.L_x_42) ;  /* 0x000000040064e947 */ /* 0x000fea0003800000 */
[----:B------:R-:W-:Y:S01]  /*7570*/  IMAD.MOV.U32 R12, RZ, RZ, R3 ;  /* 0x000000ffff0c7224 */ /* 0x000fe200078e0003 */
[----:B------:R-:W-:Y:S06]  /*7580*/  @!P1 BRA `(.L_x_43) ;  /* 0x0000000000489947 */ /* 0x000fec0003800000 */
[----:B------:R-:W2:Y:S01]  /*7590*/  LDC R10, c[0x0][0x41c] ;  /* 0x00010700ff0a7b82 */ /* 0x000ea20000000800 */
[----:B------:R-:W-:Y:S01]  /*75a0*/  IMAD.MOV.U32 R11, RZ, RZ, R9 ;  /* 0x000000ffff0b7224 */ /* 0x000fe200078e0009 */
[----:B------:R-:W-:Y:S02]  /*75b0*/  ULDC.64 UR4, c[0x0][0x408] ;  /* 0x0001020000047ab9 */ /* 0x000fe40000000a00 */
[----:B------:R-:W-:-:S04]  /*75c0*/  IMAD R12, R0, UR4, RZ ;  /* 0x00000004000c7c24 */ /* 0x000fc8000f8e02ff */
[----:B------:R-:W-:Y:S01]  /*75d0*/  IMAD R13, R3, UR5, R12 ;  /* 0x00000005030d7c24 */ /* 0x000fe2000f8e020c */
[----:B--2---:R-:W-:-:S13]  /*75e0*/  ISETP.NE.AND P0, PT, R10, 0x1, PT ;  /* 0x000000010a00780c */ /* 0x004fda0003f05270 */
[----:B------:R-:W2:Y:S02]  /*75f0*/  @P0 LDC.64 R6, c[0x0][0x420] ;  /* 0x00010800ff060b82 */ /* 0x000ea40000000a00 */
[----:B--2---:R-:W-:-:S05]  /*7600*/  @P0 IMAD.HI.U32 R6, R9, R6, RZ ;  /* 0x0000000609060227 */ /* 0x004fca00078e00ff */
[----:B------:R-:W-:-:S04]  /*7610*/  @P0 SHF.R.U32.HI R11, RZ, R7, R6 ;  /* 0x00000007ff0b0219 */ /* 0x000fc80000011606 */
[--C-:B------:R-:W-:Y:S01]  /*7620*/  SHF.R.S32.HI R7, RZ, 0x1f, R11.reuse ;  /* 0x0000001fff077819 */ /* 0x100fe2000001140b */
[----:B------:R-:W-:-:S04]  /*7630*/  IMAD.MOV.U32 R6, RZ, RZ, R11 ;  /* 0x000000ffff067224 */ /* 0x000fc800078e000b */
[----:B------:R-:W-:-:S04]  /*7640*/  IMAD.WIDE.U32 R6, R3, UR4, R6 ;  /* 0x0000000403067c25 */ /* 0x000fc8000f8e0006 */
[----:B------:R-:W-:Y:S01]  /*7650*/  IMAD.IADD R7, R7, 0x1, R13 ;  /* 0x0000000107077824 */ /* 0x000fe200078e020d */
[----:B------:R-:W-:-:S04]  /*7660*/  LEA R4, P0, R6, R4, 0x2 ;  /* 0x0000000406047211 */ /* 0x000fc800078010ff */
[----:B------:R-:W-:-:S05]  /*7670*/  LEA.HI.X R5, R6, R5, R7, 0x2, P0 ;  /* 0x0000000506057211 */ /* 0x000fca00000f1407 */
[----:B------:R2:W5:Y:S01]  /*7680*/  LDG.E R12, desc[UR50][R4.64] ;  /* 0x00000032040c7981 */ /* 0x000562000c1e1900 */
[----:B------:R-:W-:-:S04]  /*7690*/  IMAD.MOV R6, RZ, RZ, -R11 ;  /* 0x000000ffff067224 */ /* 0x000fc800078e0a0b */
[----:B------:R-:W-:-:S07]  /*76a0*/  IMAD R9, R10, R6, R9 ;  /* 0x000000060a097224 */ /* 0x000fce00078e0209 */
.L_x_43:
[----:B------:R-:W-:Y:S02]  /*76b0*/  LEA R7, R19, UR40, 0x3 ;  /* 0x0000002813077c11 */ /* 0x000fe4000f8e18ff */
[----:B--2---:R-:W-:Y:S02]  /*76c0*/  SHF.L.U32 R4, R16, 0x1f, RZ ;  /* 0x0000001f10047819 */ /* 0x004fe400000006ff */
[----:B------:R-:W-:Y:S02]  /*76d0*/  ISETP.NE.AND P0, PT, R23, RZ, PT ;  /* 0x000000ff1700720c */ /* 0x000fe40003f05270 */
[----:B------:R-:W2:Y:S02]  /*76e0*/  SYNCS.PHASECHK.TRANS64.TRYWAIT P3, [R7+URZ+0x19c80], R4 ;  /* 0x019c8004070075a7 */ /* 0x000ea4000806017f */
[----:B--2---:R-:W-:Y:S09]  /*76f0*/  @!P3 BRA `(.L_x_44) ;  /* 0x000000200038b947 */ /* 0x004ff20003800000 */
.L_x_100:
[----:B------:R-:W-:Y:S05]  /*7700*/  @P0 BRA `(.L_x_45) ;  /* 0x0000000000140947 */ /* 0x000fea0003800000 */
[----:B------:R-:W-:Y:S01]  /*7710*/  ISETP.NE.AND P3, PT, R2, RZ, PT ;  /* 0x000000ff0200720c */ /* 0x000fe20003f65270 */
[----:B------:R-:W-:-:S04]  /*7720*/  IMAD.MOV.U32 R5, RZ, RZ, 0x3000 ;  /* 0x00003000ff057424 */ /* 0x000fc800078e00ff */
[----:B------:R3:W-:Y:S08]  /*7730*/  SYNCS.ARRIVE.TRANS64 RZ, [R7+URZ+0x19c70], R5 ;  /* 0x019c700507ff79a7 */ /* 0x0007f0000800003f */
[----:B------:R-:W-:Y:S05]  /*7740*/  @!P3 BRA `(.L_x_45) ;  /* 0x000000000004b947 */ /* 0x000fea0003800000 */
[----:B------:R-:W-:Y:S01]  /*7750*/  BPT.TRAP 0x1 ;  /* 0x000000040000795c */ /* 0x000fe20000300000 */
.L_x_45:
[----:B------:R-:W-:Y:S01]  /*7760*/  IMAD.U32 R6, RZ, RZ, UR40 ;  /* 0x00000028ff067e24 */ /* 0x000fe2000f8e00ff */
[----:B------:R-:W-:Y:S01]  /*7770*/  R2UR UR9, R7 ;  /* 0x00000000070972ca */ /* 0x000fe200000e0000 */
[----:B------:R-:W-:Y:S01]  /*7780*/  IMAD.SHL.U32 R9, R9, 0x80, RZ ;  /* 0x0000008009097824 */ /* 0x000fe200078e00ff */
[----:B------:R-:W-:Y:S01]  /*7790*/  UIADD3 UR4, UP0, UR52, 0x470, URZ ;  /* 0x0000047034047890 */ /* 0x000fe2000ff1e03f */
[----:B---3--:R-:W-:Y:S01]  /*77a0*/  IMAD R5, R19, 0x3000, R6 ;  /* 0x0000300013057824 */ /* 0x008fe200078e0206 */
[----:B------:R-:W-:Y:S01]  /*77b0*/  R2UR UR12, R20 ;  /* 0x00000000140c72ca */ /* 0x000fe200000e0000 */
[----:B------:R-:W-:Y:S01]  /*77c0*/  UMOV UR10, URZ ;  /* 0x0000003f000a7c82 */ /* 0x000fe20008000000 */
[----:B-----5:R-:W-:Y:S01]  /*77d0*/  R2UR UR13, R12 ;  /* 0x000000000c0d72ca */ /* 0x020fe200000e0000 */
[----:B------:R-:W-:Y:S01]  /*77e0*/  UIADD3.X UR5, URZ, UR53, URZ, UP0, !UPT ;  /* 0x000000353f057290 */ /* 0x000fe200087fe43f */
[----:B------:R-:W-:Y:S01]  /*77f0*/  R2UR UR15, R5 ;  /* 0x00000000050f72ca */ /* 0x000fe200000e0000 */
[----:B------:R-:W-:Y:S01]  /*7800*/  UMOV UR6, 0x0 ;  /* 0x0000000000067882 */ /* 0x000fe20000000000 */
[----:B------:R-:W-:Y:S01]  /*7810*/  R2UR UR11, R9 ;  /* 0x00000000090b72ca */ /* 0x000fe200000e0000 */
[----:B------:R-:W-:Y:S01]  /*7820*/  UMOV UR7, 0x14f00000 ;  /* 0x14f0000000077882 */ /* 0x000fe20000000000 */
[----:B------:R-:W-:Y:S01]  /*7830*/  UMOV UR16, 0x20 ;  /* 0x0000002000107882 */ /* 0x000fe20000000000 */
[----:B------:R-:W-:-:S08]  /*7840*/  UIADD3 UR9, UR9, 0x19c70, URZ ;  /* 0x00019c7009097890 */ /* 0x000fd0000fffe03f */
[----:B------:R-:W-:Y:S02]  /*7850*/  UIADD3 UR8, UR15, 0x9000, URZ ;  /* 0x000090000f087890 */ /* 0x000fe4000fffe03f */
[----:B------:R-:W-:Y:S02]  /*7860*/  UIADD3 UR14, UR15, 0xa000, URZ ;  /* 0x0000a0000f0e7890 */ /* 0x000fe4000fffe03f */
[----:B------:R-:W-:-:S05]  /*7870*/  UIADD3 UR15, UR15, 0xb000, URZ ;  /* 0x0000b0000f0f7890 */ /* 0x000fca000fffe03f */
[----:B------:R3:W-:Y:S02]  /*7880*/  UTMALDG.4D [UR8], [UR4], desc[UR6] ;  /* 0x00000608040075b4 */ /* 0x0007e40008019000 */
[----:B---3--:R-:W-:Y:S01]  /*7890*/  UMOV UR8, UR14 ;  /* 0x0000000e00087c82 */ /* 0x008fe20008000000 */
[----:B------:R-:W-:Y:S01]  /*78a0*/  UMOV UR10, UR16 ;  /* 0x00000010000a7c82 */ /* 0x000fe20008000000 */
[----:B------:R-:W-:Y:S01]  /*78b0*/  UMOV UR14, 0x40 ;  /* 0x00000040000e7882 */ /* 0x000fe20000000000 */
[----:B------:R3:W-:Y:S02]  /*78c0*/  UTMALDG.4D [UR8], [UR4], desc[UR6] ;  /* 0x00000608040075b4 */ /* 0x0007e40008019000 */
[----:B---3--:R-:W-:Y:S01]  /*78d0*/  UMOV UR8, UR15 ;  /* 0x0000000f00087c82 */ /* 0x008fe20008000000 */
[----:B------:R-:W-:Y:S02]  /*78e0*/  UMOV UR10, UR14 ;  /* 0x0000000e000a7c82 */ /* 0x000fe40008000000 */
[----:B------:R3:W-:Y:S01]  /*78f0*/  UTMALDG.4D [UR8], [UR4], desc[UR6] ;  /* 0x00000608040075b4 */ /* 0x0007e20008019000 */
[----:B------:R-:W4:Y:S02]  /*7900*/  SYNCS.PHASECHK.TRANS64.TRYWAIT P3, [R7+URZ+0x19c40], R4 ;  /* 0x019c4004070075a7 */ /* 0x000f24000806017f */
[----:B---34-:R-:W-:Y:S05]  /*7910*/  @!P3 BRA `(.L_x_46) ;  /* 0x0000001c00c4b947 */ /* 0x018fea0003800000 */
.L_x_101:
[----:B------:R-:W-:Y:S05]  /*7920*/  @P0 BRA `(.L_x_47) ;  /* 0x0000000000140947 */ /* 0x000fea0003800000 */
[----:B------:R-:W-:Y:S01]  /*7930*/  ISETP.NE.AND P0, PT, R2, RZ, PT ;  /* 0x000000ff0200720c */ /* 0x000fe20003f05270 */
[----:B--23--:R-:W-:-:S04]  /*7940*/  IMAD.MOV.U32 R4, RZ, RZ, 0x3000 ;  /* 0x00003000ff047424 */ /* 0x00cfc800078e00ff */
[----:B------:R4:W-:Y:S08]  /*7950*/  SYNCS.ARRIVE.TRANS64 RZ, [R7+URZ+0x19c30], R4 ;  /* 0x019c300407ff79a7 */ /* 0x0009f0000800003f */
[----:B------:R-:W-:Y:S05]  /*7960*/  @!P0 BRA `(.L_x_47) ;  /* 0x0000000000048947 */ /* 0x000fea0003800000 */
[----:B------:R-:W-:Y:S01]  /*7970*/  BPT.TRAP 0x1 ;  /* 0x000000040000795c */ /* 0x000fe20000300000 */
.L_x_47:
[----:B------:R-:W-:Y:S01]  /*7980*/  R2UR UR15, R5 ;  /* 0x00000000050f72ca */ /* 0x000fe200000e0000 */
[----:B------:R-:W-:Y:S01]  /*7990*/  UIADD3 UR4, UP0, UR52, 0x370, URZ ;  /* 0x0000037034047890 */ /* 0x000fe2000ff1e03f */
[----:B------:R-:W-:Y:S01]  /*79a0*/  R2UR UR9, R7 ;  /* 0x00000000070972ca */ /* 0x000fe200000e0000 */
[----:B------:R-:W-:Y:S01]  /*79b0*/  UMOV UR10, URZ ;  /* 0x0000003f000a7c82 */ /* 0x000fe20008000000 */
[----:B------:R-:W-:Y:S01]  /*79c0*/  R2UR UR11, R9 ;  /* 0x00000000090b72ca */ /* 0x000fe200000e0000 */
[----:B------:R-:W-:Y:S01]  /*79d0*/  UIADD3.X UR5, URZ, UR53, URZ, UP0, !UPT ;  /* 0x000000353f057290 */ /* 0x000fe200087fe43f */
[----:B------:R-:W-:Y:S01]  /*79e0*/  R2UR UR12, R20 ;  /* 0x00000000140c72ca */ /* 0x000fe200000e0000 */
[----:B------:R-:W-:Y:S01]  /*79f0*/  UMOV UR6, 0x0 ;  /* 0x0000000000067882 */ /* 0x000fe20000000000 */
[----:B------:R-:W-:Y:S01]  /*7a00*/  R2UR UR13, R12 ;  /* 0x000000000c0d72ca */ /* 0x000fe200000e0000 */
[----:B------:R-:W-:Y:S01]  /*7a10*/  UMOV UR7, 0x14f00000 ;  /* 0x14f0000000077882 */ /* 0x000fe20000000000 */
[----:B------:R-:W-:-:S03]  /*7a20*/  UMOV UR16, 0x20 ;  /* 0x0000002000107882 */ /* 0x000fc60000000000 */
[----:B------:R-:W-:Y:S02]  /*7a30*/  UIADD3 UR8, UR15, 0x13800, URZ ;  /* 0x000138000f087890 */ /* 0x000fe4000fffe03f */
[----:B------:R-:W-:Y:S02]  /*7a40*/  UIADD3 UR9, UR9, 0x19c30, URZ ;  /* 0x00019c3009097890 */ /* 0x000fe4000fffe03f */
[----:B------:R-:W-:Y:S02]  /*7a50*/  UIADD3 UR14, UR15, 0x14800, URZ ;  /* 0x000148000f0e7890 */ /* 0x000fe4000fffe03f */
[----:B------:R-:W-:-:S05]  /*7a60*/  UIADD3 UR15, UR15, 0x15800, URZ ;  /* 0x000158000f0f7890 */ /* 0x000fca000fffe03f */
[----:B------:R5:W-:Y:S02]  /*7a70*/  UTMALDG.4D [UR8], [UR4], desc[UR6] ;  /* 0x00000608040075b4 */ /* 0x000be40008019000 */
[----:B-----5:R-:W-:Y:S01]  /*7a80*/  UMOV UR8, UR14 ;  /* 0x0000000e00087c82 */ /* 0x020fe20008000000 */
[----:B------:R-:W-:Y:S01]  /*7a90*/  UMOV UR10, UR16 ;  /* 0x00000010000a7c82 */ /* 0x000fe20008000000 */
[----:B------:R-:W-:Y:S01]  /*7aa0*/  UMOV UR14, 0x40 ;  /* 0x00000040000e7882 */ /* 0x000fe20000000000 */
[----:B------:R5:W-:Y:S02]  /*7ab0*/  UTMALDG.4D [UR8], [UR4], desc[UR6] ;  /* 0x00000608040075b4 */ /* 0x000be40008019000 */
[----:B-----5:R-:W-:Y:S01]  /*7ac0*/  UMOV UR8, UR15 ;  /* 0x0000000f00087c82 */ /* 0x020fe20008000000 */
[----:B------:R-:W-:Y:S02]  /*7ad0*/  UMOV UR10, UR14 ;  /* 0x0000000e000a7c82 */ /* 0x000fe40008000000 */
[----:B------:R1:W-:Y:S02]  /*7ae0*/  UTMALDG.4D [UR8], [UR4], desc[UR6] ;  /* 0x00000608040075b4 */ /* 0x0003e40008019000 */
[----:B-1----:R-:W-:Y:S01]  /*7af0*/  NOP ;  /* 0x0000000000007918 */ /* 0x002fe20000000000 */
.L_x_42:
[----:B------:R-:W-:Y:S05]  /*7b00*/  WARPSYNC.ALL ;  /* 0x0000000000007948 */ /* 0x000fea0003800000 */
[----:B------:R-:W-:Y:S01]  /*7b10*/  ELECT P0, URZ, PT ;  /* 0x00000000003f782f */ /* 0x000fe20003800000 */
[----:B------:R-:W-:Y:S01]  /*7b20*/  BAR.SYNC.DEFER_BLOCKING 0x8, 0x1a0 ;  /* 0x0206800000007b1d */ /* 0x000fe20000010000 */
[----:B------:R-:W-:Y:S02]  /*7b30*/  UIADD3 UR4, UP0, UR52, 0x270, URZ ;  /* 0x0000027034047890 */ /* 0x000fe4000ff1e03f */
[----:B------:R-:W-:Y:S02]  /*7b40*/  UIADD3 UR8, UR40, 0xf000, URZ ;  /* 0x0000f00028087890 */ /* 0x000fe4000fffe03f */
[----:B------:R-:W-:-:S02]  /*7b50*/  UIADD3 UR9, UR40, 0x19c00, URZ ;  /* 0x00019c0028097890 */ /* 0x000fc4000fffe03f */
[----:B------:R-:W-:Y:S02]  /*7b60*/  UIADD3.X UR5, URZ, UR53, URZ, UP0, !UPT ;  /* 0x000000353f057290 */ /* 0x000fe400087fe43f */
[----:B------:R-:W-:Y:S02]  /*7b70*/  UIADD3 UR24, UR40, 0x10800, URZ ;  /* 0x0001080028187890 */ /* 0x000fe4000fffe03f */
[----:B------:R-:W-:Y:S01]  /*7b80*/  UIADD3 UR16, UR40, 0x12000, URZ ;  /* 0x0001200028107890 */ /* 0x000fe2000fffe03f */
[C---:B------:R-:W-:Y:S01]  /*7b90*/  @P0 R2UR UR11, R8.reuse ;  /* 0x00000000080b02ca */ /* 0x040fe200000e0000 */
[----:B--234-:R-:W-:Y:S01]  /*7ba0*/  @P0 IMAD.MOV.U32 R4, RZ, RZ, 0x4800 ;  /* 0x00004800ff040424 */ /* 0x01cfe200078e00ff */
[C---:B------:R-:W-:Y:S01]  /*7bb0*/  @P0 R2UR UR27, R8.reuse ;  /* 0x00000000081b02ca */ /* 0x040fe200000e0000 */
[----:B------:R-:W-:Y:S01]  /*7bc0*/  UMOV UR6, 0x0 ;  /* 0x0000000000067882 */ /* 0x000fe20000000000 */
[----:B------:R-:W-:Y:S01]  /*7bd0*/  @P0 R2UR UR19, R8 ;  /* 0x00000000081302ca */ /* 0x000fe200000e0000 */
[----:B------:R-:W-:Y:S01]  /*7be0*/  UMOV UR7, 0x12f00000 ;  /* 0x12f0000000077882 */ /* 0x000fe20000000000 */
[----:B------:R-:W-:Y:S01]  /*7bf0*/  UMOV UR10, URZ ;  /* 0x0000003f000a7c82 */ /* 0x000fe20008000000 */
[----:B------:R-:W-:Y:S01]  /*7c00*/  UMOV UR12, UR38 ;  /* 0x00000026000c7c82 */ /* 0x000fe20008000000 */
[----:B------:R-:W-:Y:S01]  /*7c10*/  UMOV UR13, UR39 ;  /* 0x00000027000d7c82 */ /* 0x000fe20008000000 */
[----:B------:R-:W-:Y:S01]  /*7c20*/  UMOV UR26, 0x20 ;  /* 0x00000020001a7882 */ /* 0x000fe20000000000 */
[----:B------:R-:W-:Y:S01]  /*7c30*/  UMOV UR28, UR38 ;  /* 0x00000026001c7c82 */ /* 0x000fe20008000000 */
[----:B------:R-:W-:Y:S01]  /*7c40*/  UMOV UR29, UR39 ;  /* 0x00000027001d7c82 */ /* 0x000fe20008000000 */
[----:B------:R2:W-:Y:S01]  /*7c50*/  @P0 SYNCS.ARRIVE.TRANS64 RZ, [UR40+0x19c00], R4 ;  /* 0x019c0004ffff09a7 */ /* 0x0005e20008000028 */
[----:B------:R-:W-:Y:S01]  /*7c60*/  UMOV UR25, UR9 ;  /* 0x0000000900197c82 */ /* 0x000fe20008000000 */
[----:B------:R-:W-:Y:S01]  /*7c70*/  UMOV UR18, 0x40 ;  /* 0x0000004000127882 */ /* 0x000fe20000000000 */
[----:B------:R-:W-:Y:S01]  /*7c80*/  UMOV UR20, UR38 ;  /* 0x0000002600147c82 */ /* 0x000fe20008000000 */
[----:B------:R-:W-:Y:S01]  /*7c90*/  UMOV UR21, UR39 ;  /* 0x0000002700157c82 */ /* 0x000fe20008000000 */
[----:B------:R2:W-:Y:S01]  /*7ca0*/  UTMALDG.4D [UR8], [UR4], desc[UR6] ;  /* 0x00000608040075b4 */ /* 0x0005e20008019000 */
[----:B------:R-:W-:Y:S01]  /*7cb0*/  UMOV UR17, UR9 ;  /* 0x0000000900117c82 */ /* 0x000fe20008000000 */
[----:B------:R2:W-:Y:S01]  /*7cc0*/  UTMALDG.4D [UR24], [UR4], desc[UR6] ;  /* 0x00000618040075b4 */ /* 0x0005e20008019000 */
[----:B------:R2:W-:Y:S02]  /*7cd0*/  UTMALDG.4D [UR16], [UR4], desc[UR6] ;  /* 0x00000610040075b4 */ /* 0x0005e40008019000 */
[----:B--2---:R-:W-:Y:S01]  /*7ce0*/  NOP ;  /* 0x0000000000007918 */ /* 0x004fe20000000000 */
.L_x_40:
[----:B------:R-:W-:-:S06]  /*7cf0*/  ULOP3.LUT UR4, UR47, 0x1, URZ, 0xc, !UPT ;  /* 0x000000012f047892 */ /* 0x000fcc000f8e0c3f */
[----:B------:R-:W-:-:S05]  /*7d00*/  IMAD.U32 R4, RZ, RZ, UR4 ;  /* 0x00000004ff047e24 */ /* 0x000fca000f8e00ff */
[----:B------:R-:W-:-:S04]  /*7d10*/  SHF.L.U32 R4, R4, 0x1f, RZ ;  /* 0x0000001f04047819 */ /* 0x000fc800000006ff */
[----:B------:R-:W2:Y:S02]  /*7d20*/  SYNCS.PHASECHK.TRANS64.TRYWAIT P0, [UR40+0x19c20], R4 ;  /* 0x019c2004ff0075a7 */ /* 0x000ea40008000168 */
[----:B--2---:R-:W-:Y:S05]  /*7d30*/  @!P0 BRA `(.L_x_48) ;  /* 0x0000001800d08947 */ /* 0x004fea0003800000 */
.L_x_102:
[----:B------:R-:W-:-:S06]  /*7d40*/  UISETP.GE.AND UP0, UPT, UR42, 0x81, UPT ;  /* 0x000000812a00788c */ /* 0x000fcc000bf06270 */
[----:B------:R-:W-:-:S13]  /*7d50*/  PLOP3.LUT P0, PT, PT, PT, UP0, 0x80, 0x0 ;  /* 0x000000000000781c */ /* 0x000fda0003f0f008 */
[----:B------:R-:W-:Y:S05]  /*7d60*/  @!P0 BRA `(.L_x_49) ;  /* 0x0000000c00c88947 */ /* 0x000fea0003800000 */
[----:B------:R-:W-:Y:S01]  /*7d70*/  ULEA.HI.SX32 UR4, UR41, 0xfffffffe, 0x19 ;  /* 0xfffffffe29047891 */ /* 0x000fe2000f8fca3f */
[----:B------:R-:W-:Y:S02]  /*7d80*/  IMAD.MOV.U32 R6, RZ, RZ, R16 ;  /* 0x000000ffff067224 */ /* 0x000fe400078e0010 */
[----:B------:R-:W-:-:S03]  /*7d90*/  IMAD.MOV.U32 R7, RZ, RZ, R19 ;  /* 0x000000ffff077224 */ /* 0x000fc600078e0013 */
[----:B------:R-:W-:-:S07]  /*7da0*/  IMAD.U32 R14, RZ, RZ, UR4 ;  /* 0x00000004ff0e7e24 */ /* 0x000fce000f8e00ff */
.L_x_73:
[----:B------:R-:W-:Y:S01]  /*7db0*/  VIADD R19, R7, 0x1 ;  /* 0x0000000107137836 */ /* 0x000fe20000000000 */
[----:B------:R-:W-:Y:S04]  /*7dc0*/  BSSY B0, `(.L_x_50) ;  /* 0x000009e000007945 */ /* 0x000fe80003800000 */
[----:B------:R-:W-:-:S04]  /*7dd0*/  ISETP.NE.AND P0, PT, R19, 0x2, PT ;  /* 0x000000021300780c */ /* 0x000fc80003f05270 */
[----:B--2---:R-:W-:Y:S02]  /*7de0*/  SEL R5, RZ, 0x1, P0 ;  /* 0x00000001ff057807 */ /* 0x004fe40000000000 */
[----:B------:R-:W-:Y:S02]  /*7df0*/  SEL R19, R19, RZ, P0 ;  /* 0x000000ff13137207 */ /* 0x000fe40000000000 */
[----:B------:R-:W-:Y:S01]  /*7e00*/  LOP3.LUT R16, R6, R5, RZ, 0x3c, !PT ;  /* 0x0000000506107212 */ /* 0x000fe200078e3cff */
[----:B---3--:R-:W-:Y:S06]  /*7e10*/  @!P6 BRA `(.L_x_51) ;  /* 0x000000080060e947 */ /* 0x008fec0003800000 */
[----:B------:R-:W-:Y:S01]  /*7e20*/  LEA R8, R19, UR40, 0x3 ;  /* 0x0000002813087c11 */ /* 0x000fe2000f8e18ff */
[----:B------:R-:W-:Y:S01]  /*7e30*/  IMAD.MOV.U32 R11, RZ, RZ, R14 ;  /* 0x000000ffff0b7224 */ /* 0x000fe200078e000e */
[----:B------:R-:W-:Y:S01]  /*7e40*/  SHF.L.U32 R9, R16, 0x1f, RZ ;  /* 0x0000001f10097819 */ /* 0x000fe200000006ff */
[----:B------:R-:W-:Y:S06]  /*7e50*/  @!P1 BRA `(.L_x_52) ;  /* 0x00000000004c9947 */ /* 0x000fec0003800000 */
[----:B------:R-:W2:Y:S01]  /*7e60*/  LDC R11, c[0x0][0x41c] ;  /* 0x00010700ff0b7b82 */ /* 0x000ea20000000800 */
[----:B------:R-:W-:Y:S01]  /*7e70*/  IMAD.MOV.U32 R15, RZ, RZ, R14 ;  /* 0x000000ffff0f7224 */ /* 0x000fe200078e000e */
[----:B------:R-:W-:Y:S01]  /*7e80*/  ULDC.64 UR4, c[0x0][0x408] ;  /* 0x0001020000047ab9 */ /* 0x000fe20000000a00 */
[----:B--2---:R-:W-:-:S13]  /*7e90*/  ISETP.NE.AND P0, PT, R11, 0x1, PT ;  /* 0x000000010b00780c */ /* 0x004fda0003f05270 */
[----:B------:R-:W2:Y:S02]  /*7ea0*/  @P0 LDC.64 R4, c[0x0][0x420] ;  /* 0x00010800ff040b82 */ /* 0x000ea40000000a00 */
[----:B--2---:R-:W-:-:S05]  /*7eb0*/  @P0 IMAD.HI.U32 R4, R14, R4, RZ ;  /* 0x000000040e040227 */ /* 0x004fca00078e00ff */
[----:B------:R-:W-:Y:S01]  /*7ec0*/  @P0 SHF.R.U32.HI R15, RZ, R5, R4 ;  /* 0x00000005ff0f0219 */ /* 0x000fe20000011604 */
[----:B------:R-:W-:-:S03]  /*7ed0*/  IMAD R4, R0, UR4, RZ ;  /* 0x0000000400047c24 */ /* 0x000fc6000f8e02ff */
[--C-:B------:R-:W-:Y:S01]  /*7ee0*/  SHF.R.S32.HI R5, RZ, 0x1f, R15.reuse ;  /* 0x0000001fff057819 */ /* 0x100fe2000001140f */
[----:B------:R-:W-:Y:S02]  /*7ef0*/  IMAD R13, R3, UR5, R4 ;  /* 0x00000005030d7c24 */ /* 0x000fe4000f8e0204 */
[----:B------:R-:W-:-:S04]  /*7f00*/  IMAD.MOV.U32 R4, RZ, RZ, R15 ;  /* 0x000000ffff047224 */ /* 0x000fc800078e000f */
[----:B------:R-:W-:Y:S01]  /*7f10*/  IMAD.WIDE.U32 R4, R3, UR4, R4 ;  /* 0x0000000403047c25 */ /* 0x000fe2000f8e0004 */
[----:B------:R-:W-:-:S03]  /*7f20*/  ULDC.64 UR4, c[0x0][0x3f8] ;  /* 0x0000fe0000047ab9 */ /* 0x000fc60000000a00 */
[----:B------:R-:W-:Y:S01]  /*7f30*/  IMAD.IADD R5, R13, 0x1, R5 ;  /* 0x000000010d057824 */ /* 0x000fe200078e0205 */
[----:B------:R-:W-:-:S04]  /*7f40*/  LEA R12, P0, R4, UR4, 0x2 ;  /* 0x00000004040c7c11 */ /* 0x000fc8000f8010ff */
[----:B------:R-:W-:-:S05]  /*7f50*/  LEA.HI.X R13, R4, UR5, R5, 0x2, P0 ;  /* 0x00000005040d7c11 */ /* 0x000fca00080f1405 */
[----:B------:R2:W5:Y:S01]  /*7f60*/  LDG.E R12, desc[UR50][R12.64] ;  /* 0x000000320c0c7981 */ /* 0x000562000c1e1900 */
[----:B------:R-:W-:-:S04]  /*7f70*/  IMAD.MOV R4, RZ, RZ, -R15 ;  /* 0x000000ffff047224 */ /* 0x000fc800078e0a0f */
[----:B------:R-:W-:-:S07]  /*7f80*/  IMAD R11, R11, R4, R14 ;  /* 0x000000040b0b7224 */ /* 0x000fce00078e020e */
.L_x_52:
[----:B------:R-:W3:Y:S01]  /*7f90*/  SYNCS.PHASECHK.TRANS64.TRYWAIT P0, [R8+URZ+0x19c80], R9 ;  /* 0x019c8009080075a7 */ /* 0x000ee2000800017f */
[----:B------:R-:W-:Y:S01]  /*7fa0*/  BSSY B1, `(.L_x_53) ;  /* 0x0000003000017945 */ /* 0x000fe20003800000 */
[----:B------:R-:W-:-:S03]  /*7fb0*/  ISETP.NE.AND P3, PT, R23, RZ, PT ;  /* 0x000000ff1700720c */ /* 0x000fc60003f65270 */
[----:B---3--:R-:W-:Y:S10]  /*7fc0*/  @!P0 BRA `(.L_x_54) ;  /* 0x0000001800448947 */ /* 0x008ff40003800000 */
.L_x_103:
[----:B------:R-:W-:Y:S05]  /*7fd0*/  BSYNC B1 ;  /* 0x0000000000017941 */ /* 0x000fea0003800000 */
.L_x_53:
[----:B------:R-:W-:Y:S04]  /*7fe0*/  BSSY B1, `(.L_x_55) ;  /* 0x0000007000017945 */ /* 0x000fe80003800000 */
[----:B------:R-:W-:Y:S05]  /*7ff0*/  @P3 BRA `(.L_x_56) ;  /* 0x0000000000143947 */ /* 0x000fea0003800000 */
[----:B------:R-:W-:Y:S01]  /*8000*/  ISETP.NE.AND P0, PT, R2, RZ, PT ;  /* 0x000000ff0200720c */ /* 0x000fe20003f05270 */
[----:B------:R-:W-:-:S04]  /*8010*/  IMAD.MOV.U32 R5, RZ, RZ, 0x3000 ;  /* 0x00003000ff057424 */ /* 0x000fc800078e00ff */
[----:B------:R4:W-:Y:S08]  /*8020*/  SYNCS.ARRIVE.TRANS64 RZ, [R8+URZ+0x19c70], R5 ;  /* 0x019c700508ff79a7 */ /* 0x0009f0000800003f */
[----:B------:R-:W-:Y:S05]  /*8030*/  @!P0 BRA `(.L_x_56) ;  /* 0x0000000000048947 */ /* 0x000fea0003800000 */
[----:B------:R-:W-:Y:S01]  /*8040*/  BPT.TRAP 0x1 ;  /* 0x000000040000795c */ /* 0x000fe20000300000 */
.L_x_56:
[----:B------:R-:W-:Y:S05]  /*8050*/  BSYNC B1 ;  /* 0x0000000000017941 */ /* 0x000fea0003800000 */
.L_x_55:
[----:B--2---:R-:W-:Y:S01]  /*8060*/  IMAD.MOV.U32 R13, RZ, RZ, RZ ;  /* 0x000000ffff0d7224 */ /* 0x004fe200078e00ff */
[----:B------:R-:W-:Y:S01]  /*8070*/  R2UR UR12, R20 ;  /* 0x00000000140c72ca */ /* 0x000fe200000e0000 */
[----:B------:R-:W-:Y:S01]  /*8080*/  IMAD.U32 R10, RZ, RZ, UR40 ;  /* 0x00000028ff0a7e24 */ /* 0x000fe2000f8e00ff */
[----:B------:R-:W-:Y:S01]  /*8090*/  UIADD3 UR4, UP0, UR52, 0x470, URZ ;  /* 0x0000047034047890 */ /* 0x000fe2000ff1e03f */
[----:B------:R-:W-:Y:S01]  /*80a0*/  PLOP3.LUT P0, PT, PT, PT, PT, 0x80, 0x0 ;  /* 0x000000000000781c */ /* 0x000fe20003f0f070 */
[----:B------:R-:W-:Y:S01]  /*80b0*/  IMAD.SHL.U32 R11, R11, 0x80, RZ ;  /* 0x000000800b0b7824 */ /* 0x000fe200078e00ff */
[----:B------:R-:W-:Y:S01]  /*80c0*/  R2UR UR10, R13 ;  /* 0x000000000d0a72ca */ /* 0x000fe200000e0000 */
[----:B------:R-:W-:Y:S01]  /*80d0*/  IMAD R10, R19, 0x3000, R10 ;  /* 0x00003000130a7824 */ /* 0x000fe200078e020a */
[----:B------:R-:W-:Y:S01]  /*80e0*/  UIADD3.X UR5, URZ, UR53, URZ, UP0, !UPT ;  /* 0x000000353f057290 */ /* 0x000fe200087fe43f */
[----:B----4-:R-:W-:Y:S01]  /*80f0*/  VIADD R5, R8, 0x19c70 ;  /* 0x00019c7008057836 */ /* 0x010fe20000000000 */
[----:B------:R-:W-:Y:S01]  /*8100*/  UMOV UR6, 0x0 ;  /* 0x0000000000067882 */ /* 0x000fe20000000000 */
[----:B------:R-:W-:Y:S01]  /*8110*/  VIADD R4, R10, 0x9000 ;  /* 0x000090000a047836 */ /* 0x000fe20000000000 */
[----:B------:R-:W-:-:S09]  /*8120*/  UMOV UR7, 0x14f00000 ;  /* 0x14f0000000077882 */ /* 0x000fd20000000000 */
.L_x_57:
[----:B------:R-:W-:-:S13]  /*8130*/  @P0 ELECT P4, URZ, PT ;  /* 0x00000000003f082f */ /* 0x000fda0003880000 */
[----:B-----5:R-:W-:Y:S02]  /*8140*/  @P4 R2UR UR13, R12 ;  /* 0x000000000c0d42ca */ /* 0x020fe400000e0000 */
[----:B------:R-:W-:Y:S02]  /*8150*/  @P4 R2UR UR11, R11 ;  /* 0x000000000b0b42ca */ /* 0x000fe400000e0000 */
[----:B------:R-:W-:Y:S02]  /*8160*/  @P4 R2UR UR9, R5 ;  /* 0x00000000050942ca */ /* 0x000fe400000e0000 */
[----:B------:R-:W-:Y:S02]  /*8170*/  @P4 R2UR UR8, R4 ;  /* 0x00000000040842ca */ /* 0x000fe400000e0000 */
[----:B------:R-:W-:Y:S02]  /*8180*/  @P4 PLOP3.LUT P0, PT, P4, PT, PT, 0x8, 0x0 ;  /* 0x000000000000481c */ /* 0x000fe4000270e170 */
[----:B------:R-:W-:-:S09]  /*8190*/  PLOP3.LUT P4, PT, PT, PT, PT, 0x8, 0x0 ;  /* 0x000000000000781c */ /* 0x000fd20003f8e170 */
[----:B------:R2:W-:Y:S02]  /*81a0*/  UTMALDG.4D [UR8], [UR4], desc[UR6] ;  /* 0x00000608040075b4 */ /* 0x0005e40008019000 */
[----:B--2---:R-:W-:Y:S05]  /*81b0*/  @P0 BRA.U.ANY `(.L_x_57) ;  /* 0xfffffffd00dc0947 */ /* 0x004fea000393ffff */
[----:B------:R-:W-:Y:S01]  /*81c0*/  IMAD.MOV.U32 R15, RZ, RZ, 0x20 ;  /* 0x00000020ff0f7424 */ /* 0x000fe200078e00ff */
[----:B------:R-:W-:Y:S01]  /*81d0*/  R2UR UR12, R20 ;  /* 0x00000000140c72ca */ /* 0x000fe200000e0000 */
[----:B------:R-:W-:Y:S01]  /*81e0*/  VIADD R4, R10, 0xa000 ;  /* 0x0000a0000a047836 */ /* 0x000fe20000000000 */
[----:B------:R-:W-:Y:S01]  /*81f0*/  PLOP3.LUT P0, PT, PT, PT, PT, 0x80, 0x0 ;  /* 0x000000000000781c */ /* 0x000fe20003f0f070 */
[----:B------:R-:W-:Y:S01]  /*8200*/  UMOV UR6, 0x0 ;  /* 0x0000000000067882 */ /* 0x000fe20000000000 */
[----:B------:R-:W-:Y:S01]  /*8210*/  R2UR UR10, R15 ;  /* 0x000000000f0a72ca */ /* 0x000fe200000e0000 */
[----:B------:R-:W-:-:S14]  /*8220*/  UMOV UR7, 0x14f00000 ;  /* 0x14f0000000077882 */ /* 0x000fdc0000000000 */
.L_x_58:
[----:B------:R-:W-:-:S13]  /*8230*/  @P0 ELECT P4, URZ, PT ;  /* 0x00000000003f082f */ /* 0x000fda0003880000 */
[----:B------:R-:W-:Y:S02]  /*8240*/  @P4 R2UR UR13, R12 ;  /* 0x000000000c0d42ca */ /* 0x000fe400000e0000 */
        /* <DEDUP_REMOVED lines=14> */
.L_x_59:
        /* <DEDUP_REMOVED lines=9> */
[----:B------:R-:W2:Y:S01]  /*83c0*/  SYNCS.PHASECHK.TRANS64.TRYWAIT P0, [R8+URZ+0x19c40], R9 ;  /* 0x019c4009080075a7 */ /* 0x000ea2000800017f */
[----:B------:R-:W-:Y:S04]  /*83d0*/  BSSY B1, `(.L_x_60) ;  /* 0x0000002000017945 */ /* 0x000fe80003800000 */
[----:B--2---:R-:W-:Y:S05]  /*83e0*/  @!P0 BRA `(.L_x_61) ;  /* 0x0000001400508947 */ /* 0x004fea0003800000 */
.L_x_104:
[----:B------:R-:W-:Y:S05]  /*83f0*/  BSYNC B1 ;  /* 0x0000000000017941 */ /* 0x000fea0003800000 */
.L_x_60:
[----:B------:R-:W-:Y:S01]  /*8400*/  BSSY B1, `(.L_x_62) ;  /* 0x0000009000017945 */ /* 0x000fe20003800000 */
[----:B------:R-:W-:Y:S02]  /*8410*/  IMAD.MOV.U32 R4, RZ, RZ, 0x0 ;  /* 0x00000000ff047424 */ /* 0x000fe400078e00ff */
[----:B------:R-:W-:Y:S01]  /*8420*/  IMAD.MOV.U32 R5, RZ, RZ, 0x14f00000 ;  /* 0x14f00000ff057424 */ /* 0x000fe200078e00ff */
[----:B------:R-:W-:Y:S06]  /*8430*/  @P3 BRA `(.L_x_63) ;  /* 0x0000000000143947 */ /* 0x000fec0003800000 */
[----:B------:R-:W-:Y:S01]  /*8440*/  ISETP.NE.AND P0, PT, R2, RZ, PT ;  /* 0x000000ff0200720c */ /* 0x000fe20003f05270 */
[----:B--23--:R-:W-:-:S04]  /*8450*/  IMAD.MOV.U32 R9, RZ, RZ, 0x3000 ;  /* 0x00003000ff097424 */ /* 0x00cfc800078e00ff */
[----:B------:R4:W-:Y:S08]  /*8460*/  SYNCS.ARRIVE.TRANS64 RZ, [R8+URZ+0x19c30], R9 ;  /* 0x019c300908ff79a7 */ /* 0x0009f0000800003f */
[----:B------:R-:W-:Y:S05]  /*8470*/  @!P0 BRA `(.L_x_63) ;  /* 0x0000000000048947 */ /* 0x000fea0003800000 */
[----:B------:R-:W-:Y:S01]  /*8480*/  BPT.TRAP 0x1 ;  /* 0x000000040000795c */ /* 0x000fe20000300000 */
.L_x_63:
[----:B------:R-:W-:Y:S05]  /*8490*/  BSYNC B1 ;  /* 0x0000000000017941 */ /* 0x000fea0003800000 */
.L_x_62:
[----:B------:R-:W-:Y:S01]  /*84a0*/  R2UR UR10, R13 ;  /* 0x000000000d0a72ca */ /* 0x000fe200000e0000 */
[----:B------:R-:W-:Y:S01]  /*84b0*/  UIADD3 UR4, UP0, UR52, 0x370, URZ ;  /* 0x0000037034047890 */ /* 0x000fe2000ff1e03f */
[----:B------:R-:W-:Y:S01]  /*84c0*/  R2UR UR6, R4 ;  /* 0x00000000040672ca */ /* 0x000fe200000e0000 */
[----:B--234-:R-:W-:Y:S01]  /*84d0*/  VIADD R8, R8, 0x19c30 ;  /* 0x00019c3008087836 */ /* 0x01cfe20000000000 */
[----:B------:R-:W-:Y:S01]  /*84e0*/  R2UR UR7, R5 ;  /* 0x00000000050772ca */ /* 0x000fe200000e0000 */
[----:B------:R-:W-:Y:S01]  /*84f0*/  VIADD R9, R10, 0x13800 ;  /* 0x000138000a097836 */ /* 0x000fe20000000000 */
[----:B------:R-:W-:Y:S01]  /*8500*/  R2UR UR12, R20 ;  /* 0x00000000140c72ca */ /* 0x000fe200000e0000 */
[----:B------:R-:W-:Y:S01]  /*8510*/  UIADD3.X UR5, URZ, UR53, URZ, UP0, !UPT ;  /* 0x000000353f057290 */ /* 0x000fe200087fe43f */
[----:B------:R-:W-:-:S13]  /*8520*/  PLOP3.LUT P0, PT, PT, PT, PT, 0x80, 0x0 ;  /* 0x000000000000781c */ /* 0x000fda0003f0f070 */
.L_x_64:
        /* <DEDUP_REMOVED lines=9> */
[----:B------:R-:W-:Y:S01]  /*85c0*/  R2UR UR10, R15 ;  /* 0x000000000f0a72ca */ /* 0x000fe200000e0000 */
[----:B------:R-:W-:Y:S01]  /*85d0*/  VIADD R9, R10, 0x14800 ;  /* 0x000148000a097836 */ /* 0x000fe20000000000 */
[----:B------:R-:W-:Y:S02]  /*85e0*/  R2UR UR6, R4 ;  /* 0x00000000040672ca */ /* 0x000fe400000e0000 */
[----:B------:R-:W-:Y:S02]  /*85f0*/  R2UR UR7, R5 ;  /* 0x00000000050772ca */ /* 0x000fe400000e0000 */
[----:B------:R-:W-:Y:S02]  /*8600*/  R2UR UR12, R20 ;  /* 0x00000000140c72ca */ /* 0x000fe400000e0000 */
[----:B------:R-:W-:-:S13]  /*8610*/  PLOP3.LUT P0, PT, PT, PT, PT, 0x80, 0x0 ;  /* 0x000000000000781c */ /* 0x000fda0003f0f070 */
.L_x_65:
        /* <DEDUP_REMOVED lines=15> */
.L_x_66:
        /* <DEDUP_REMOVED lines=9> */
.L_x_51:
[----:B------:R-:W-:Y:S05]  /*87a0*/  BSYNC B0 ;  /* 0x0000000000007941 */ /* 0x000fea0003800000 */
.L_x_50:
[----:B------:R-:W-:-:S06]  /*87b0*/  UISETP.NE.AND UP0, UPT, UR43, 0x3, UPT ;  /* 0x000000032b00788c */ /* 0x000fcc000bf05270 */
[----:B------:R-:W-:-:S13]  /*87c0*/  PLOP3.LUT P0, PT, PT, PT, UP0, 0x80, 0x0 ;  /* 0x000000000000781c */ /* 0x000fda0003f0f008 */
[----:B------:R-:W-:Y:S05]  /*87d0*/  @!P0 BRA `(.L_x_67) ;  /* 0x0000000000048947 */ /* 0x000fea0003800000 */
[----:B------:R-:W-:Y:S01]  /*87e0*/  BPT.TRAP 0x1 ;  /* 0x000000040000795c */ /* 0x000fe20000300000 */
.L_x_67:
[----:B------:R-:W-:Y:S01]  /*87f0*/  LOP3.LUT R4, R6, 0x1, RZ, 0x3c, !PT ;  /* 0x0000000106047812 */ /* 0x000fe200078e3cff */
[----:B------:R-:W-:Y:S01]  /*8800*/  IMAD.U32 R5, RZ, RZ, UR48 ;  /* 0x00000030ff057e24 */ /* 0x000fe2000f8e00ff */
[----:B------:R-:W-:Y:S01]  /*8810*/  LEA R13, R7, UR40, 0x3 ;  /* 0x00000028070d7c11 */ /* 0x000fe2000f8e18ff */
[----:B------:R-:W-:Y:S01]  /*8820*/  BSSY B0, `(.L_x_68) ;  /* 0x0000005000007945 */ /* 0x000fe20003800000 */
[----:B------:R-:W-:Y:S02]  /*8830*/  SHF.L.U32 R4, R4, 0x1f, RZ ;  /* 0x0000001f04047819 */ /* 0x000fe400000006ff */
[----:B------:R-:W-:Y:S02]  /*8840*/  ISETP.NE.AND P0, PT, R5, 0x3, PT ;  /* 0x000000030500780c */ /* 0x000fe40003f05270 */
[----:B------:R-:W2:Y:S02]  /*8850*/  SYNCS.PHASECHK.TRANS64.TRYWAIT P3, [R13+URZ+0x19c70], R4 ;  /* 0x019c70040d0075a7 */ /* 0x000ea4000806017f */
[----:B--2---:R-:W-:Y:S09]  /*8860*/  @!P3 BRA `(.L_x_69) ;  /* 0x000000100044b947 */ /* 0x004ff20003800000 */
.L_x_105:
[----:B------:R-:W-:Y:S05]  /*8870*/  BSYNC B0 ;  /* 0x0000000000007941 */ /* 0x000fea0003800000 */
.L_x_68:
[----:B------:R-:W-:Y:S05]  /*8880*/  @!P0 BRA `(.L_x_70) ;  /* 0x0000000000048947 */ /* 0x000fea0003800000 */
[----:B------:R-:W-:Y:S01]  /*8890*/  BPT.TRAP 0x1 ;  /* 0x000000040000795c */ /* 0x000fe20000300000 */
.L_x_70:
[----:B--2---:R-:W-:Y:S01]  /*88a0*/  SHF.L.U32 R4, R6, 0x1f, RZ ;  /* 0x0000001f06047819 */ /* 0x004fe200000006ff */
[----:B------:R-:W-:-:S03]  /*88b0*/  IMAD R10, R7, 0x3000, RZ ;  /* 0x00003000070a7824 */ /* 0x000fc600078e02ff */
[----:B------:R-:W2:Y:S02]  /*88c0*/  SYNCS.PHASECHK.TRANS64.TRYWAIT P3, [R13+URZ+0x19c60], R4 ;  /* 0x019c60040d0075a7 */ /* 0x000ea4000806017f */
[----:B--2---:R-:W-:Y:S05]  /*88d0*/  @!P3 BRA `(.L_x_71) ;  /* 0x00000010003cb947 */ /* 0x004fea0003800000 */
.L_x_106:
[C---:B------:R-:W-:Y:S01]  /*88e0*/  LOP3.LUT R15, R10.reuse, R17, RZ, 0xfc, !PT ;  /* 0x000000110a0f7212 */ /* 0x040fe200078efcff */
[----:B------:R-:W-:Y:S05]  /*88f0*/  WARPSYNC.ALL ;  /* 0x0000000000007948 */ /* 0x000fea0003800000 */
[----:B--2---:R-:W2:Y:S01]  /*8900*/  LDSM.16.MT88.4 R4, [R15+UR40+0x9000] ;  /* 0x009000280f04783b */ /* 0x004ea20008004200 */
[----:B------:R-:W-:-:S05]  /*8910*/  LOP3.LUT R21, R10, R18, RZ, 0xfc, !PT ;  /* 0x000000120a157212 */ /* 0x000fca00078efcff */
[----:B------:R-:W-:Y:S01]  /*8920*/  VIADD R21, R21, UR40 ;  /* 0x0000002815157c36 */ /* 0x000fe20008000000 */
[C-C-:B--2---:R-:W-:Y:S02]  /*8930*/  PRMT R8, R4.reuse, 0x6420, R5.reuse ;  /* 0x0000642004087816 */ /* 0x144fe40000000005 */
[----:B------:R-:W-:Y:S02]  /*8940*/  PRMT R9, R4, 0x7531, R5 ;  /* 0x0000753104097816 */ /* 0x000fe40000000005 */
[C-C-:B------:R-:W-:Y:S02]  /*8950*/  PRMT R10, R6.reuse, 0x6420, R7.reuse ;  /* 0x00006420060a7816 */ /* 0x140fe40000000007 */
[----:B------:R-:W-:-:S05]  /*8960*/  PRMT R11, R6, 0x7531, R7 ;  /* 0x00007531060b7816 */ /* 0x000fca0000000007 */
[----:B------:R-:W-:Y:S04]  /*8970*/  STSM.16.M88.4 [R21+0x3000], R8 ;  /* 0x0030000815007844 */ /* 0x000fe80000000200 */
[----:B------:R-:W2:Y:S02]  /*8980*/  LDSM.16.MT88.4 R4, [R15+UR40+0xa000] ;  /* 0x00a000280f04783b */ /* 0x000ea40008004200 */
[C-C-:B--2---:R-:W-:Y:S02]  /*8990*/  PRMT R8, R4.reuse, 0x6420, R5.reuse ;  /* 0x0000642004087816 */ /* 0x144fe40000000005 */
[----:B------:R-:W-:Y:S02]  /*89a0*/  PRMT R9, R4, 0x7531, R5 ;  /* 0x0000753104097816 */ /* 0x000fe40000000005 */
[----:B------:R-:W-:-:S02]  /*89b0*/  PRMT R10, R6, 0x6420, R7 ;  /* 0x00006420060a7816 */ /* 0x000fc40000000007 */
[----:B------:R-:W-:-:S05]  /*89c0*/  PRMT R11, R6, 0x7531, R7 ;  /* 0x00007531060b7816 */ /* 0x000fca0000000007 */
[----:B------:R-:W-:Y:S04]  /*89d0*/  STSM.16.M88.4 [R21+0x4000], R8 ;  /* 0x0040000815007844 */ /* 0x000fe80000000200 */
[----:B------:R-:W2:Y:S02]  /*89e0*/  LDSM.16.MT88.4 R4, [R15+UR40+0xb000] ;  /* 0x00b000280f04783b */ /* 0x000ea40008004200 */
[C-C-:B--2---:R-:W-:Y:S02]  /*89f0*/  PRMT R8, R4.reuse, 0x6420, R5.reuse ;  /* 0x0000642004087816 */ /* 0x144fe40000000005 */
[----:B------:R-:W-:Y:S02]  /*8a00*/  PRMT R9, R4, 0x7531, R5 ;  /* 0x0000753104097816 */ /* 0x000fe40000000005 */
[----:B------:R-:W-:-:S02]  /*8a10*/  PRMT R10, R6, 0x6420, R7 ;  /* 0x00006420060a7816 */ /* 0x000fc40000000007 */
[----:B------:R-:W-:-:S05]  /*8a20*/  PRMT R11, R6, 0x7531, R7 ;  /* 0x00007531060b7816 */ /* 0x000fca0000000007 */
[----:B------:R2:W-:Y:S04]  /*8a30*/  STSM.16.M88.4 [R21+0x5000], R8 ;  /* 0x0050000815007844 */ /* 0x0005e80000000200 */
[----:B------:R-:W3:Y:S01]  /*8a40*/  LDSM.16.MT88.4 R4, [R15+UR40+0x9800] ;  /* 0x009800280f04783b */ /* 0x000ee20008004200 */
[----:B--2---:R-:W-:Y:S02]  /*8a50*/  IADD3 R21, R24, 0x3000, R21 ;  /* 0x0000300018157810 */ /* 0x004fe40007ffe015 */
[C-C-:B---3--:R-:W-:Y:S02]  /*8a60*/  PRMT R8, R4.reuse, 0x6420, R5.reuse ;  /* 0x0000642004087816 */ /* 0x148fe40000000005 */
[----:B------:R-:W-:Y:S02]  /*8a70*/  PRMT R9, R4, 0x7531, R5 ;  /* 0x0000753104097816 */ /* 0x000fe40000000005 */
[----:B------:R-:W-:-:S02]  /*8a80*/  PRMT R10, R6, 0x6420, R7 ;  /* 0x00006420060a7816 */ /* 0x000fc40000000007 */
[----:B------:R-:W-:-:S05]  /*8a90*/  PRMT R11, R6, 0x7531, R7 ;  /* 0x00007531060b7816 */ /* 0x000fca0000000007 */
[----:B------:R-:W-:Y:S04]  /*8aa0*/  STSM.16.M88.4 [R21], R8 ;  /* 0x0000000815007844 */ /* 0x000fe80000000200 */
        /* <DEDUP_REMOVED lines=11> */
[----:B------:R2:W-:Y:S01]  /*8b60*/  STSM.16.M88.4 [R21+0x2000], R8 ;  /* 0x0020000815007844 */ /* 0x0005e20000000200 */
[----:B------:R-:W-:Y:S01]  /*8b70*/  @!PT LDS RZ, [RZ] ;  /* 0x00000000fffff984 */ /* 0x000fe20000000800 */
[----:B------:R-:W-:Y:S01]  /*8b80*/  @!PT LDS RZ, [RZ] ;  /* 0x00000000fffff984 */ /* 0x000fe20000000800 */
[----:B------:R-:W-:Y:S01]  /*8b90*/  @!PT LDS RZ, [RZ] ;  /* 0x00000000fffff984 */ /* 0x000fe20000000800 */
[----:B------:R-:W-:Y:S01]  /*8ba0*/  @!PT LDS RZ, [RZ] ;  /* 0x00000000fffff984 */ /* 0x000fe20000000800 */
[----:B------:R3:W-:Y:S06]  /*8bb0*/  MEMBAR.ALL.CTA ;  /* 0x0000000000007992 */ /* 0x0007ec0000008000 */
[----:B---3--:R-:W3:Y:S01]  /*8bc0*/  FENCE.VIEW.ASYNC.S ;  /* 0x00000000000073c6 */ /* 0x008ee20000000000 */
[----:B------:R-:W-:Y:S05]  /*8bd0*/  @!P0 BRA `(.L_x_72) ;  /* 0x0000000000048947 */ /* 0x000fea0003800000 */
[----:B------:R-:W-:Y:S01]  /*8be0*/  BPT.TRAP 0x1 ;  /* 0x000000040000795c */ /* 0x000fe20000300000 */
.L_x_72:
[----:B---3--:R3:W-:Y:S01]  /*8bf0*/  SYNCS.ARRIVE.TRANS64.A1T0 RZ, [R13+URZ+0x19c50], RZ ;  /* 0x019c50ff0dff79a7 */ /* 0x0087e2000810003f */
[----:B------:R-:W-:Y:S01]  /*8c00*/  BAR.SYNC.DEFER_BLOCKING 0x2, 0x80 ;  /* 0x0082000000007b1d */ /* 0x000fe20000010000 */
[C---:B------:R-:W-:Y:S01]  /*8c10*/  ISETP.GT.AND P0, PT, R14.reuse, RZ, PT ;  /* 0x000000ff0e00720c */ /* 0x040fe20003f04270 */
[----:B------:R-:W-:Y:S02]  /*8c20*/  @!P2 VIADD R4, R13, 0x19c80 ;  /* 0x00019c800d04a836 */ /* 0x000fe40000000000 */
[----:B------:R-:W-:Y:S02]  /*8c30*/  VIADD R14, R14, 0xffffffff ;  /* 0xffffffff0e0e7836 */ /* 0x000fe40000000000 */
[----:B------:R-:W-:Y:S01]  /*8c40*/  IMAD.MOV.U32 R6, RZ, RZ, R16 ;  /* 0x000000ffff067224 */ /* 0x000fe200078e0010 */
[----:B------:R-:W-:Y:S01]  /*8c50*/  @!P2 PRMT R4, RZ, 0x654, R4 ;  /* 0x00000654ff04a816 */ /* 0x000fe20000000004 */
[----:B------:R-:W-:-:S03]  /*8c60*/  IMAD.MOV.U32 R7, RZ, RZ, R19 ;  /* 0x000000ffff077224 */ /* 0x000fc600078e0013 */
[----:B------:R3:W-:Y:S03]  /*8c70*/  @!P2 SYNCS.ARRIVE.TRANS64.RED.A1T0 RZ, [R4+URZ], RZ ;  /* 0x000000ff04ffa9a7 */ /* 0x0007e6000810043f */
[----:B------:R-:W-:Y:S05]  /*8c80*/  @P0 BRA `(.L_x_73) ;  /* 0xfffffff000480947 */ /* 0x000fea000383ffff */
.L_x_49:
[----:B------:R-:W-:-:S06]  /*8c90*/  UISETP.NE.AND UP0, UPT, UR43, 0x3, UPT ;  /* 0x000000032b00788c */ /* 0x000fcc000bf05270 */
[----:B------:R-:W-:-:S13]  /*8ca0*/  PLOP3.LUT P0, PT, PT, PT, UP0, 0x80, 0x0 ;  /* 0x000000000000781c */ /* 0x000fda0003f0f008 */
[----:B------:R-:W-:Y:S05]  /*8cb0*/  @!P0 BRA `(.L_x_74) ;  /* 0x0000000000048947 */ /* 0x000fea0003800000 */
[----:B------:R-:W-:Y:S01]  /*8cc0*/  BPT.TRAP 0x1 ;  /* 0x000000040000795c */ /* 0x000fe20000300000 */
.L_x_74:
[----:B------:R-:W-:Y:S01]  /*8cd0*/  LOP3.LUT R3, R16, 0x1, RZ, 0x3c, !PT ;  /* 0x0000000110037812 */ /* 0x000fe200078e3cff */
[----:B--23--:R-:W-:Y:S01]  /*8ce0*/  IMAD.U32 R4, RZ, RZ, UR48 ;  /* 0x00000030ff047e24 */ /* 0x00cfe2000f8e00ff */
[----:B------:R-:W-:Y:S01]  /*8cf0*/  LEA R0, R19, UR40, 0x3 ;  /* 0x0000002813007c11 */ /* 0x000fe2000f8e18ff */
[----:B------:R-:W-:Y:S01]  /*8d00*/  BSSY B0, `(.L_x_75) ;  /* 0x0000005000007945 */ /* 0x000fe20003800000 */
[----:B------:R-:W-:Y:S02]  /*8d10*/  SHF.L.U32 R3, R3, 0x1f, RZ ;  /* 0x0000001f03037819 */ /* 0x000fe400000006ff */
[----:B------:R-:W-:Y:S02]  /*8d20*/  ISETP.NE.AND P1, PT, R4, 0x3, PT ;  /* 0x000000030400780c */ /* 0x000fe40003f25270 */
[----:B------:R-:W2:Y:S02]  /*8d30*/  SYNCS.PHASECHK.TRANS64.TRYWAIT P0, [R0+URZ+0x19c70], R3 ;  /* 0x019c7003000075a7 */ /* 0x000ea4000800017f */
[----:B--2---:R-:W-:Y:S09]  /*8d40*/  @!P0 BRA `(.L_x_76) ;  /* 0x0000000c00348947 */ /* 0x004ff20003800000 */
.L_x_107:
[----:B------:R-:W-:Y:S05]  /*8d50*/  BSYNC B0 ;  /* 0x0000000000007941 */ /* 0x000fea0003800000 */
.L_x_75:
[----:B------:R-:W-:Y:S05]  /*8d60*/  @!P1 BRA `(.L_x_77) ;  /* 0x0000000000049947 */ /* 0x000fea0003800000 */
[----:B------:R-:W-:Y:S01]  /*8d70*/  BPT.TRAP 0x1 ;  /* 0x000000040000795c */ /* 0x000fe20000300000 */
.L_x_77:
[----:B------:R-:W-:Y:S01]  /*8d80*/  SHF.L.U32 R5, R16, 0x1f, RZ ;  /* 0x0000001f10057819 */ /* 0x000fe200000006ff */
[----:B------:R-:W-:-:S03]  /*8d90*/  IMAD R8, R19, 0x3000, RZ ;  /* 0x0000300013087824 */ /* 0x000fc600078e02ff */
[----:B------:R-:W3:Y:S02]  /*8da0*/  SYNCS.PHASECHK.TRANS64.TRYWAIT P0, [R0+URZ+0x19c60], R5 ;  /* 0x019c6005000075a7 */ /* 0x000ee4000800017f */
[----:B--2---:R-:W-:Y:S01]  /*8db0*/  LOP3.LUT R3, R8, R17, RZ, 0xfc, !PT ;  /* 0x0000001108037212 */ /* 0x004fe200078efcff */
[----:B---3--:R-:W-:Y:S06]  /*8dc0*/  @!P0 BRA `(.L_x_78) ;  /* 0x0000000c00288947 */ /* 0x008fec0003800000 */
.L_x_108:
        /* <DEDUP_REMOVED lines=48> */
.L_x_79:
[----:B------:R-:W4:Y:S01]  /*90d0*/  LDC R4, c[0x0][0xda4] ;  /* 0x00036900ff047b82 */ /* 0x000f220000000800 */
[----:B------:R-:W-:Y:S01]  /*90e0*/  UIADD3 UR49, UR44, UR49, URZ ;  /* 0x000000312c317290 */ /* 0x000fe2000fffe03f */
[----:B------:R-:W-:Y:S01]  /*90f0*/  @!P2 VIADD R3, R0, 0x19c80 ;  /* 0x00019c800003a836 */ /* 0x000fe20000000000 */
[----:B------:R-:W-:Y:S01]  /*9100*/  UIADD3 UR47, UR47, 0x1, URZ ;  /* 0x000000012f2f7890 */ /* 0x000fe2000fffe03f */
[----:B------:R-:W-:-:S03]  /*9110*/  VIADD R19, R19, 0x1 ;  /* 0x0000000113137836 */ /* 0x000fc60000000000 */
[----:B------:R-:W-:Y:S01]  /*9120*/  @!P2 PRMT R3, RZ, 0x654, R3 ;  /* 0x00000654ff03a816 */ /* 0x000fe20000000003 */
[----:B---3--:R-:W-:Y:S01]  /*9130*/  SYNCS.ARRIVE.TRANS64.A1T0 RZ, [R0+URZ+0x19c50], RZ ;  /* 0x019c50ff00ff79a7 */ /* 0x008fe2000810003f */
[----:B------:R-:W-:Y:S01]  /*9140*/  BAR.SYNC.DEFER_BLOCKING 0x2, 0x80 ;  /* 0x0082000000007b1d */ /* 0x000fe20000010000 */
[----:B------:R-:W-:-:S04]  /*9150*/  ISETP.NE.AND P0, PT, R19, 0x2, PT ;  /* 0x000000021300780c */ /* 0x000fc80003f05270 */
[----:B------:R-:W-:Y:S02]  /*9160*/  SEL R19, R19, RZ, P0 ;  /* 0x000000ff13137207 */ /* 0x000fe40000000000 */
[----:B----4-:R-:W-:Y:S01]  /*9170*/  ISETP.LE.AND P1, PT, R4, UR49, PT ;  /* 0x0000003104007c0c */ /* 0x010fe2000bf23270 */
[----:B------:R3:W-:Y:S02]  /*9180*/  @!P2 SYNCS.ARRIVE.TRANS64.RED.A1T0 RZ, [R3+URZ], RZ ;  /* 0x000000ff03ffa9a7 */ /* 0x0007e4000810043f */
[----:B---3--:R-:W-:-:S04]  /*9190*/  SEL R3, RZ, 0x1, P0 ;  /* 0x00000001ff037807 */ /* 0x008fc80000000000 */
[----:B------:R-:W-:-:S06]  /*91a0*/  LOP3.LUT R16, R16, R3, RZ, 0x3c, !PT ;  /* 0x0000000310107212 */ /* 0x000fcc00078e3cff */
[----:B------:R-:W-:Y:S05]  /*91b0*/  @!P1 BRA `(.L_x_80) ;  /* 0xffffffd800689947 */ /* 0x000fea000383ffff */
[----:B------:R-:W-:-:S12]  /*91c0*/  ULOP3.LUT UR47, UR47, 0x1, URZ, 0xc, !UPT ;  /* 0x000000012f2f7892 */ /* 0x000fd8000f8e0c3f */
.L_x_34:
[----:B------:R-:W3:Y:S01]  /*91d0*/  S2R R3, SR_CgaCtaId ;  /* 0x0000000000037919 */ /* 0x000ee20000008800 */
[----:B------:R-:W-:Y:S01]  /*91e0*/  MOV R0, 0x400 ;  /* 0x0000040000007802 */ /* 0x000fe20000000f00 */
[----:B------:R-:W-:-:S03]  /*91f0*/  IMAD.U32 R2, RZ, RZ, UR47 ;  /* 0x0000002fff027e24 */ /* 0x000fc6000f8e00ff */
[----:B---3--:R-:W-:Y:S02]  /*9200*/  LEA R6, R3, R0, 0x18 ;  /* 0x0000000003067211 */ /* 0x008fe400078ec0ff */
[----:B------:R-:W-:-:S04]  /*9210*/  SHF.L.U32 R0, R2, 0x1f, RZ ;  /* 0x0000001f02007819 */ /* 0x000fc800000006ff */
[----:B------:R-:W3:Y:S02]  /*9220*/  SYNCS.PHASECHK.TRANS64.TRYWAIT P0, [R6+URZ+0x19c20], R0 ;  /* 0x019c2000060075a7 */ /* 0x000ee4000800017f */
[----:B---3--:R-:W-:Y:S05]  /*9230*/  @!P0 BRA `(.L_x_81) ;  /* 0x0000000800208947 */ /* 0x008fea0003800000 */
.L_x_109:
[----:B-1----:R-:W1:Y:S02]  /*9240*/  SHFL.IDX PT, R22, R22, RZ, 0x1f ;  /* 0x00001fff16167589 */ /* 0x002e6400000e0000 */
[----:B-1----:R-:W-:-:S13]  /*9250*/  ISETP.NE.AND P0, PT, R22, RZ, PT ;  /* 0x000000ff1600720c */ /* 0x002fda0003f05270 */
[----:B------:R-:W-:Y:S05]  /*9260*/  @P0 EXIT ;  /* 0x000000000000094d */ /* 0x000fea0003800000 */
[----:B------:R-:W-:Y:S01]  /*9270*/  ELECT P0, URZ, PT ;  /* 0x00000000003f782f */ /* 0x000fe20003800000 */
[----:B------:R-:W-:-:S12]  /*9280*/  BSSY B0, `(.L_x_82) ;  /* 0x0000027000007945 */ /* 0x000fd80003800000 */
[----:B------:R-:W-:Y:S05]  /*9290*/  @!P0 BRA `(.L_x_83) ;  /* 0x0000000000948947 */ /* 0x000fea0003800000 */
[----:B------:R-:W-:-:S06]  /*92a0*/  ULOP3.LUT UR4, UR46, 0x2, URZ, 0xfc, !UPT ;  /* 0x000000022e047892 */ /* 0x000fcc000f8efc3f */
[----:B---3--:R-:W-:-:S05]  /*92b0*/  IMAD.U32 R0, RZ, RZ, UR4 ;  /* 0x00000004ff007e24 */ /* 0x008fca000f8e00ff */
[----:B------:R-:W-:-:S13]  /*92c0*/  ISETP.NE.AND P0, PT, R0, 0x3, PT ;  /* 0x000000030000780c */ /* 0x000fda0003f05270 */
[----:B------:R-:W-:Y:S05]  /*92d0*/  @!P0 BRA `(.L_x_84) ;  /* 0x0000000000048947 */ /* 0x000fea0003800000 */
[----:B------:R-:W-:Y:S01]  /*92e0*/  BPT.TRAP 0x1 ;  /* 0x000000040000795c */ /* 0x000fe20000300000 */
.L_x_84:
[----:B------:R-:W-:Y:S01]  /*92f0*/  VIADD R0, R6, 0x19c40 ;  /* 0x00019c4006007836 */ /* 0x000fe20000000000 */
[----:B------:R-:W-:Y:S01]  /*9300*/  SHF.L.U32 R4, R16, 0x1f, RZ ;  /* 0x0000001f10047819 */ /* 0x000fe200000006ff */
[C---:B------:R-:W-:Y:S02]  /*9310*/  VIADD R2, R19.reuse, 0x1 ;  /* 0x0000000113027836 */ /* 0x040fe40000000000 */
[----:B------:R-:W-:-:S03]  /*9320*/  IMAD R5, R19, 0x8, R0 ;  /* 0x0000000813057824 */ /* 0x000fc600078e0200 */
[C---:B------:R-:W-:Y:S01]  /*9330*/  ISETP.NE.AND P2, PT, R2.reuse, 0x2, PT ;  /* 0x000000020200780c */ /* 0x040fe20003f45270 */
[----:B------:R-:W1:Y:S03]  /*9340*/  SYNCS.PHASECHK.TRANS64.TRYWAIT P1, [R5+URZ], R4 ;  /* 0x00000004050075a7 */ /* 0x000e66000802017f */
[----:B------:R-:W-:Y:S02]  /*9350*/  SEL R3, RZ, 0x1, P2 ;  /* 0x00000001ff037807 */ /* 0x000fe40001000000 */
[----:B------:R-:W-:Y:S02]  /*9360*/  SEL R7, R2, RZ, P2 ;  /* 0x000000ff02077207 */ /* 0x000fe40001000000 */
[----:B------:R-:W-:-:S03]  /*9370*/  LOP3.LUT R3, R16, R3, RZ, 0x3c, !PT ;  /* 0x0000000310037212 */ /* 0x000fc600078e3cff */
[----:B--2---:R-:W-:Y:S01]  /*9380*/  IMAD R9, R7, 0x8, R0 ;  /* 0x0000000807097824 */ /* 0x004fe200078e0200 */
[----:B------:R-:W-:Y:S01]  /*9390*/  SHF.L.U32 R0, R3, 0x1f, RZ ;  /* 0x0000001f03007819 */ /* 0x000fe200000006ff */
[----:B-1----:R-:W-:Y:S06]  /*93a0*/  @!P1 BRA `(.L_x_85) ;  /* 0x0000000400d89947 */ /* 0x002fec0003800000 */
.L_x_110:
[----:B------:R-:W2:Y:S02]  /*93b0*/  SYNCS.PHASECHK.TRANS64.TRYWAIT P1, [R9+URZ], R0 ;  /* 0x00000000090075a7 */ /* 0x000ea4000802017f */
[----:B--2---:R-:W-:Y:S05]  /*93c0*/  @!P1 BRA `(.L_x_86) ;  /* 0x0000000400e49947 */ /* 0x004fea0003800000 */
.L_x_111:
[----:B------:R-:W-:Y:S05]  /*93d0*/  @!P0 BRA `(.L_x_87) ;  /* 0x0000000000048947 */ /* 0x000fea0003800000 */
[----:B------:R-:W-:Y:S01]  /*93e0*/  BPT.TRAP 0x1 ;  /* 0x000000040000795c */ /* 0x000fe20000300000 */
.L_x_87:
[----:B------:R-:W-:-:S04]  /*93f0*/  IMAD R19, R19, 0x8, R6 ;  /* 0x0000000813137824 */ /* 0x000fc800078e0206 */
[----:B------:R-:W3:Y:S02]  /*9400*/  SYNCS.PHASECHK.TRANS64.TRYWAIT P1, [R19+URZ+0x19c60], R4 ;  /* 0x019c6004130075a7 */ /* 0x000ee4000802017f */
[----:B---3--:R-:W-:Y:S05]  /*9410*/  @!P1 BRA `(.L_x_88) ;  /* 0x0000000400e49947 */ /* 0x008fea0003800000 */
.L_x_112:
[----:B------:R-:W-:Y:S05]  /*9420*/  @!P0 BRA `(.L_x_89) ;  /* 0x0000000000048947 */ /* 0x000fea0003800000 */
[----:B------:R-:W-:Y:S01]  /*9430*/  BPT.TRAP 0x1 ;  /* 0x000000040000795c */ /* 0x000fe20000300000 */
.L_x_89:
[----:B------:R-:W-:-:S04]  /*9440*/  IMAD R7, R7, 0x8, R6 ;  /* 0x0000000807077824 */ /* 0x000fc800078e0206 */
[----:B------:R-:W4:Y:S02]  /*9450*/  SYNCS.PHASECHK.TRANS64.TRYWAIT P1, [R7+URZ+0x19c60], R0 ;  /* 0x019c6000070075a7 */ /* 0x000f24000802017f */
[----:B----4-:R-:W-:Y:S05]  /*9460*/  @!P1 BRA `(.L_x_90) ;  /* 0x0000000400e49947 */ /* 0x010fea0003800000 */
.L_x_113:
[----:B------:R-:W-:Y:S05]  /*9470*/  @!P0 BRA `(.L_x_91) ;  /* 0x0000000000048947 */ /* 0x000fea0003800000 */
[----:B------:R-:W-:Y:S01]  /*9480*/  BPT.TRAP 0x1 ;  /* 0x000000040000795c */ /* 0x000fe20000300000 */
.L_x_91:
[----:B------:R-:W5:Y:S02]  /*9490*/  SYNCS.PHASECHK.TRANS64.TRYWAIT P0, [R19+URZ+0x19c80], R4 ;  /* 0x019c8004130075a7 */ /* 0x000f64000800017f */
[----:B-----5:R-:W-:Y:S05]  /*94a0*/  @!P0 BRA `(.L_x_92) ;  /* 0x0000000400e88947 */ /* 0x020fea0003800000 */
.L_x_93:
[----:B------:R1:W1:Y:S02]  /*94b0*/  SYNCS.PHASECHK.TRANS64.TRYWAIT P0, [R7+URZ+0x19c80], R0 ;  /* 0x019c8000070075a7 */ /* 0x000264000800017f */
[----:B-1----:R-:W-:Y:S05]  /*94c0*/  @!P0 NANOSLEEP.SYNCS 0x989680 ;  /* 0x009896800000895d */ /* 0x002fea0003900000 */
[----:B------:R-:W1:Y:S02]  /*94d0*/  @!P0 SYNCS.PHASECHK.TRANS64 P0, [R7+URZ+0x19c80], R0 ;  /* 0x019c8000070085a7 */ /* 0x000e64000800007f */
[----:B-1----:R-:W-:Y:S05]  /*94e0*/  @!P0 BRA `(.L_x_93) ;  /* 0xfffffffc00f08947 */ /* 0x002fea000383ffff */
.L_x_83:
[----:B------:R-:W-:Y:S05]  /*94f0*/  BSYNC B0 ;  /* 0x0000000000007941 */ /* 0x000fea0003800000 */
.L_x_82:
[----:B------:R-:W-:Y:S05]  /*9500*/  EXIT ;  /* 0x000000000000794d */ /* 0x000fea0003800000 */
.L_x_10:
[----:B-1----:R-:W-:-:S04]  /*9510*/  IMAD.U32 R3, RZ, RZ, UR48 ;  /* 0x00000030ff037e24 */ /* 0x002fc8000f8e00ff */
[----:B------:R1:W2:Y:S03]  /*9520*/  SYNCS.PHASECHK.TRANS64.TRYWAIT P1, [R3+URZ+0x19c00], R0 ;  /* 0x019c0000030075a7 */ /* 0x0002a6000802017f */
[----:B--2---:R-:W-:Y:S05]  /*9530*/  @!P1 NANOSLEEP.SYNCS 0x989680 ;  /* 0x009896800000995d */ /* 0x004fea0003900000 */
[----:B------:R-:W2:Y:S02]  /*9540*/  @!P1 SYNCS.PHASECHK.TRANS64 P1, [R3+URZ+0x19c00], R0 ;  /* 0x019c0000030095a7 */ /* 0x000ea4000802007f */
[----:B--2---:R-:W-:Y:S05]  /*9550*/  @!P1 BRA `(.L_x_10) ;  /* 0xfffffffc00ec9947 */ /* 0x004fea000383ffff */
[----:B------:R-:W-:Y:S05]  /*9560*/  BRA `(.L_x_94) ;  /* 0xffffff7c00d87947 */ /* 0x000fea000383ffff */
.L_x_14:
[----:B--2---:R2:W3:Y:S02]  /*9570*/  SYNCS.PHASECHK.TRANS64.TRYWAIT P1, [R3+URZ+0x19c30], R0 ;  /* 0x019c3000030075a7 */ /* 0x0044e4000802017f */
[----:B---3--:R-:W-:Y:S05]  /*9580*/  @!P1 NANOSLEEP.SYNCS 0x989680 ;  /* 0x009896800000995d */ /* 0x008fea0003900000 */
[----:B------:R-:W3:Y:S02]  /*9590*/  @!P1 SYNCS.PHASECHK.TRANS64 P1, [R3+URZ+0x19c30], R0 ;  /* 0x019c3000030095a7 */ /* 0x000ee4000802007f */
[----:B---3--:R-:W-:Y:S05]  /*95a0*/  @!P1 BRA `(.L_x_14) ;  /* 0xfffffffc00f09947 */ /* 0x008fea000383ffff */
[----:B------:R-:W-:Y:S05]  /*95b0*/  BRA `(.L_x_13) ;  /* 0xffffff8000047947 */ /* 0x000fea000383ffff */
.L_x_19:
[----:B--2---:R-:W-:-:S04]  /*95c0*/  IMAD.U32 R7, RZ, RZ, UR19 ;  /* 0x00000013ff077e24 */ /* 0x004fc8000f8e00ff */
[----:B------:R2:W3:Y:S03]  /*95d0*/  SYNCS.PHASECHK.TRANS64.TRYWAIT P1, [R7+URZ+0x19c30], R0 ;  /* 0x019c3000070075a7 */ /* 0x0004e6000802017f */
[----:B---3--:R-:W-:Y:S05]  /*95e0*/  @!P1 NANOSLEEP.SYNCS 0x989680 ;  /* 0x009896800000995d */ /* 0x008fea0003900000 */
[----:B------:R-:W3:Y:S02]  /*95f0*/  @!P1 SYNCS.PHASECHK.TRANS64 P1, [R7+URZ+0x19c30], R0 ;  /* 0x019c3000070095a7 */ /* 0x000ee4000802007f */
[----:B---3--:R-:W-:Y:S05]  /*9600*/  @!P1 BRA `(.L_x_19) ;  /* 0xfffffffc00ec9947 */ /* 0x008fea000383ffff */
[----:B------:R-:W-:Y:S05]  /*9610*/  BRA `(.L_x_18) ;  /* 0xffffffa000487947 */ /* 0x000fea000383ffff */
.L_x_23:
[----:B--2---:R-:W-:-:S04]  /*9620*/  IMAD.U32 R7, RZ, RZ, UR11 ;  /* 0x0000000bff077e24 */ /* 0x004fc8000f8e00ff */
[----:B------:R2:W3:Y:S03]  /*9630*/  SYNCS.PHASECHK.TRANS64.TRYWAIT P1, [R7+URZ+0x19c50], R0 ;  /* 0x019c5000070075a7 */ /* 0x0004e6000802017f */
[----:B---3--:R-:W-:Y:S05]  /*9640*/  @!P1 NANOSLEEP.SYNCS 0x989680 ;  /* 0x009896800000995d */ /* 0x008fea0003900000 */
[----:B------:R-:W3:Y:S02]  /*9650*/  @!P1 SYNCS.PHASECHK.TRANS64 P1, [R7+URZ+0x19c50], R0 ;  /* 0x019c5000070095a7 */ /* 0x000ee4000802007f */
[----:B---3--:R-:W-:Y:S05]  /*9660*/  @!P1 BRA `(.L_x_23) ;  /* 0xfffffffc00ec9947 */ /* 0x008fea000383ffff */
[----:B------:R-:W-:Y:S05]  /*9670*/  BRA `(.L_x_22) ;  /* 0xffffffa400947947 */ /* 0x000fea000383ffff */
.L_x_29:
[----:B--2---:R-:W-:-:S04]  /*9680*/  IMAD.U32 R4, RZ, RZ, UR5 ;  /* 0x00000005ff047e24 */ /* 0x004fc8000f8e00ff */
[----:B------:R2:W3:Y:S03]  /*9690*/  SYNCS.PHASECHK.TRANS64.TRYWAIT P1, [R4+URZ+0x19c50], R3 ;  /* 0x019c5003040075a7 */ /* 0x0004e6000802017f */
[----:B---3--:R-:W-:Y:S05]  /*96a0*/  @!P1 NANOSLEEP.SYNCS 0x989680 ;  /* 0x009896800000995d */ /* 0x008fea0003900000 */
[----:B------:R-:W3:Y:S02]  /*96b0*/  @!P1 SYNCS.PHASECHK.TRANS64 P1, [R4+URZ+0x19c50], R3 ;  /* 0x019c5003040095a7 */ /* 0x000ee4000802007f */
[----:B---3--:R-:W-:Y:S05]  /*96c0*/  @!P1 BRA `(.L_x_29) ;  /* 0xfffffffc00ec9947 */ /* 0x008fea000383ffff */
[----:B------:R-:W-:Y:S05]  /*96d0*/  BRA `(.L_x_28) ;  /* 0xffffffb800e47947 */ /* 0x000fea000383ffff */
.L_x_39:
[----:B------:R-:W-:Y:S02]  /*96e0*/  IMAD.MOV.U32 R13, RZ, RZ, R22 ;  /* 0x000000ffff0d7224 */ /* 0x000fe400078e0016 */
[----:B------:R-:W-:Y:S02]  /*96f0*/  IMAD.MOV.U32 R12, RZ, RZ, RZ ;  /* 0x000000ffff0c7224 */ /* 0x000fe400078e00ff */
[----:B------:R-:W-:Y:S02]  /*9700*/  IMAD.MOV.U32 R11, RZ, RZ, 0x1f ;  /* 0x0000001fff0b7424 */ /* 0x000fe400078e00ff */
[----:B------:R-:W-:-:S07]  /*9710*/  IMAD.MOV.U32 R15, RZ, RZ, -0x1 ;  /* 0xffffffffff0f7424 */ /* 0x000fce00078e00ff */
[----:B------:R-:W-:Y:S05]  /*9720*/  WARPSYNC.COLLECTIVE R15, `(.L_x_95) ;  /* 0x000000000f087348 */ /* 0x000fea0003c00000 */
[----:B------:R1:W2:Y:S02]  /*9730*/  SHFL.IDX P6, R14, R13, R12, R11 ;  /* 0x0000000c0d0e7389 */ /* 0x0002a400000c000b */
[----:B-12---:R-:W-:Y:S01]  /*9740*/  ENDCOLLECTIVE ;  /* 0x000000000000791b */ /* 0x006fe20003800000 */
.L_x_95:
[----:B------:R-:W-:Y:S05]  /*9750*/  BRA `(.L_x_96) ;  /* 0xffffffdc005c7947 */ /* 0x000fea000383ffff */
.L_x_41:
[----:B------:R-:W-:Y:S01]  /*9760*/  BSSY B0, `(.L_x_97) ;  /* 0x0000006000007945 */ /* 0x000fe20003800000 */
[----:B------:R-:W-:-:S07]  /*9770*/  IMAD.MOV.U32 R15, RZ, RZ, -0x1 ;  /* 0xffffffffff0f7424 */ /* 0x000fce00078e00ff */
[----:B-1----:R-:W-:Y:S05]  /*9780*/  WARPSYNC.COLLECTIVE R15, `(.L_x_98) ;  /* 0x000000000f0c7348 */ /* 0x002fea0003c00000 */
[----:B------:R-:W-:Y:S02]  /*9790*/  ELECT P6, UR62, PT ;  /* 0x00000000003e782f */ /* 0x000fe400038c0000 */
[----:B------:R-:W-:Y:S01]  /*97a0*/  MOV R14, UR62 ;  /* 0x0000003e000e7c02 */ /* 0x000fe20008000f00 */
[----:B-1----:R-:W-:Y:S10]  /*97b0*/  ENDCOLLECTIVE ;  /* 0x000000000000791b */ /* 0x002ff40003800000 */
.L_x_98:
[----:B------:R-:W-:Y:S05]  /*97c0*/  BSYNC B0 ;  /* 0x0000000000007941 */ /* 0x000fea0003800000 */
.L_x_97:
[----:B------:R-:W-:Y:S05]  /*97d0*/  BRA `(.L_x_99) ;  /* 0xffffffdc00607947 */ /* 0x000fea000383ffff */
.L_x_44:
[----:B--2---:R2:W3:Y:S02]  /*97e0*/  SYNCS.PHASECHK.TRANS64.TRYWAIT P3, [R7+URZ+0x19c80], R4 ;  /* 0x019c8004070075a7 */ /* 0x0044e4000806017f */
[----:B---3--:R-:W-:Y:S05]  /*97f0*/  @!P3 NANOSLEEP.SYNCS 0x989680 ;  /* 0x009896800000b95d */ /* 0x008fea0003900000 */
[----:B------:R-:W3:Y:S02]  /*9800*/  @!P3 SYNCS.PHASECHK.TRANS64 P3, [R7+URZ+0x19c80], R4 ;  /* 0x019c80040700b5a7 */ /* 0x000ee4000806007f */
[----:B---3--:R-:W-:Y:S05]  /*9810*/  @!P3 BRA `(.L_x_44) ;  /* 0xfffffffc00f0b947 */ /* 0x008fea000383ffff */
[----:B------:R-:W-:Y:S05]  /*9820*/  BRA `(.L_x_100) ;  /* 0xffffffdc00b47947 */ /* 0x000fea000383ffff */
.L_x_46:
[----:B---3--:R3:W4:Y:S02]  /*9830*/  SYNCS.PHASECHK.TRANS64.TRYWAIT P3, [R7+URZ+0x19c40], R4 ;  /* 0x019c4004070075a7 */ /* 0x008724000806017f */
[----:B----4-:R-:W-:Y:S05]  /*9840*/  @!P3 NANOSLEEP.SYNCS 0x989680 ;  /* 0x009896800000b95d */ /* 0x010fea0003900000 */
[----:B------:R-:W4:Y:S02]  /*9850*/  @!P3 SYNCS.PHASECHK.TRANS64 P3, [R7+URZ+0x19c40], R4 ;  /* 0x019c40040700b5a7 */ /* 0x000f24000806007f */
[----:B----4-:R-:W-:Y:S05]  /*9860*/  @!P3 BRA `(.L_x_46) ;  /* 0xfffffffc00f0b947 */ /* 0x010fea000383ffff */
[----:B------:R-:W-:Y:S05]  /*9870*/  BRA `(.L_x_101) ;  /* 0xffffffe000287947 */ /* 0x000fea000383ffff */
.L_x_48:
[----:B--2---:R-:W-:-:S04]  /*9880*/  IMAD.U32 R5, RZ, RZ, UR40 ;  /* 0x00000028ff057e24 */ /* 0x004fc8000f8e00ff */
[----:B------:R2:W3:Y:S03]  /*9890*/  SYNCS.PHASECHK.TRANS64.TRYWAIT P0, [R5+URZ+0x19c20], R4 ;  /* 0x019c2004050075a7 */ /* 0x0004e6000800017f */
[----:B---3--:R-:W-:Y:S05]  /*98a0*/  @!P0 NANOSLEEP.SYNCS 0x989680 ;  /* 0x009896800000895d */ /* 0x008fea0003900000 */
[----:B------:R-:W3:Y:S02]  /*98b0*/  @!P0 SYNCS.PHASECHK.TRANS64 P0, [R5+URZ+0x19c20], R4 ;  /* 0x019c2004050085a7 */ /* 0x000ee4000800007f */
[----:B---3--:R-:W-:Y:S05]  /*98c0*/  @!P0 BRA `(.L_x_48) ;  /* 0xfffffffc00ec8947 */ /* 0x008fea000383ffff */
[----:B------:R-:W-:Y:S05]  /*98d0*/  BRA `(.L_x_102) ;  /* 0xffffffe400187947 */ /* 0x000fea000383ffff */
.L_x_54:
[----:B---3--:R3:W4:Y:S02]  /*98e0*/  SYNCS.PHASECHK.TRANS64.TRYWAIT P0, [R8+URZ+0x19c80], R9 ;  /* 0x019c8009080075a7 */ /* 0x008724000800017f */
[----:B----4-:R-:W-:Y:S05]  /*98f0*/  @!P0 NANOSLEEP.SYNCS 0x989680 ;  /* 0x009896800000895d */ /* 0x010fea0003900000 */
[----:B------:R-:W4:Y:S02]  /*9900*/  @!P0 SYNCS.PHASECHK.TRANS64 P0, [R8+URZ+0x19c80], R9 ;  /* 0x019c8009080085a7 */ /* 0x000f24000800007f */
[----:B----4-:R-:W-:Y:S05]  /*9910*/  @!P0 BRA `(.L_x_54) ;  /* 0xfffffffc00f08947 */ /* 0x010fea000383ffff */
[----:B------:R-:W-:Y:S05]  /*9920*/  BRA `(.L_x_103) ;  /* 0xffffffe400a87947 */ /* 0x000fea000383ffff */
.L_x_61:
[----:B--2---:R2:W4:Y:S02]  /*9930*/  SYNCS.PHASECHK.TRANS64.TRYWAIT P0, [R8+URZ+0x19c40], R9 ;  /* 0x019c4009080075a7 */ /* 0x004524000800017f */
[----:B----4-:R-:W-:Y:S05]  /*9940*/  @!P0 NANOSLEEP.SYNCS 0x989680 ;  /* 0x009896800000895d */ /* 0x010fea0003900000 */
[----:B------:R-:W4:Y:S02]  /*9950*/  @!P0 SYNCS.PHASECHK.TRANS64 P0, [R8+URZ+0x19c40], R9 ;  /* 0x019c4009080085a7 */ /* 0x000f24000800007f */
[----:B----4-:R-:W-:Y:S05]  /*9960*/  @!P0 BRA `(.L_x_61) ;  /* 0xfffffffc00f08947 */ /* 0x010fea000383ffff */
[----:B------:R-:W-:Y:S05]  /*9970*/  BRA `(.L_x_104) ;  /* 0xffffffe8009c7947 */ /* 0x000fea000383ffff */
.L_x_69:
[----:B--2---:R2:W3:Y:S02]  /*9980*/  SYNCS.PHASECHK.TRANS64.TRYWAIT P3, [R13+URZ+0x19c70], R4 ;  /* 0x019c70040d0075a7 */ /* 0x0044e4000806017f */
[----:B---3--:R-:W-:Y:S05]  /*9990*/  @!P3 NANOSLEEP.SYNCS 0x989680 ;  /* 0x009896800000b95d */ /* 0x008fea0003900000 */
[----:B------:R-:W3:Y:S02]  /*99a0*/  @!P3 SYNCS.PHASECHK.TRANS64 P3, [R13+URZ+0x19c70], R4 ;  /* 0x019c70040d00b5a7 */ /* 0x000ee4000806007f */
[----:B---3--:R-:W-:Y:S05]  /*99b0*/  @!P3 BRA `(.L_x_69) ;  /* 0xfffffffc00f0b947 */ /* 0x008fea000383ffff */
[----:B------:R-:W-:Y:S05]  /*99c0*/  BRA `(.L_x_105) ;  /* 0xffffffec00a87947 */ /* 0x000fea000383ffff */
.L_x_71:
[----:B--2---:R2:W3:Y:S02]  /*99d0*/  SYNCS.PHASECHK.TRANS64.TRYWAIT P3, [R13+URZ+0x19c60], R4 ;  /* 0x019c60040d0075a7 */ /* 0x0044e4000806017f */
[----:B---3--:R-:W-:Y:S05]  /*99e0*/  @!P3 NANOSLEEP.SYNCS 0x989680 ;  /* 0x009896800000b95d */ /* 0x008fea0003900000 */
[----:B------:R-:W3:Y:S02]  /*99f0*/  @!P3 SYNCS.PHASECHK.TRANS64 P3, [R13+URZ+0x19c60], R4 ;  /* 0x019c60040d00b5a7 */ /* 0x000ee4000806007f */
[----:B---3--:R-:W-:Y:S05]  /*9a00*/  @!P3 BRA `(.L_x_71) ;  /* 0xfffffffc00f0b947 */ /* 0x008fea000383ffff */
[----:B------:R-:W-:Y:S05]  /*9a10*/  BRA `(.L_x_106) ;  /* 0xffffffec00b07947 */ /* 0x000fea000383ffff */
.L_x_76:
[----:B--2---:R2:W3:Y:S02]  /*9a20*/  SYNCS.PHASECHK.TRANS64.TRYWAIT P0, [R0+URZ+0x19c70], R3 ;  /* 0x019c7003000075a7 */ /* 0x0044e4000800017f */
[----:B---3--:R-:W-:Y:S05]  /*9a30*/  @!P0 NANOSLEEP.SYNCS 0x989680 ;  /* 0x009896800000895d */ /* 0x008fea0003900000 */
[----:B------:R-:W3:Y:S02]  /*9a40*/  @!P0 SYNCS.PHASECHK.TRANS64 P0, [R0+URZ+0x19c70], R3 ;  /* 0x019c7003000085a7 */ /* 0x000ee4000800007f */
[----:B---3--:R-:W-:Y:S05]  /*9a50*/  @!P0 BRA `(.L_x_76) ;  /* 0xfffffffc00f08947 */ /* 0x008fea000383ffff */
[----:B------:R-:W-:Y:S05]  /*9a60*/  BRA `(.L_x_107) ;  /* 0xfffffff000b87947 */ /* 0x000fea000383ffff */
.L_x_78:
[----:B--2---:R2:W3:Y:S02]  /*9a70*/  SYNCS.PHASECHK.TRANS64.TRYWAIT P0, [R0+URZ+0x19c60], R5 ;  /* 0x019c6005000075a7 */ /* 0x0044e4000800017f */
[----:B---3--:R-:W-:Y:S05]  /*9a80*/  @!P0 NANOSLEEP.SYNCS 0x989680 ;  /* 0x009896800000895d */ /* 0x008fea0003900000 */
[----:B------:R-:W3:Y:S02]  /*9a90*/  @!P0 SYNCS.PHASECHK.TRANS64 P0, [R0+URZ+0x19c60], R5 ;  /* 0x019c6005000085a7 */ /* 0x000ee4000800007f */
[----:B---3--:R-:W-:Y:S05]  /*9aa0*/  @!P0 BRA `(.L_x_78) ;  /* 0xfffffffc00f08947 */ /* 0x008fea000383ffff */
[----:B------:R-:W-:Y:S05]  /*9ab0*/  BRA `(.L_x_108) ;  /* 0xfffffff000c47947 */ /* 0x000fea000383ffff */
.L_x_81:
[----:B---3--:R3:W4:Y:S02]  /*9ac0*/  SYNCS.PHASECHK.TRANS64.TRYWAIT P0, [R6+URZ+0x19c20], R0 ;  /* 0x019c2000060075a7 */ /* 0x008724000800017f */
[----:B----4-:R-:W-:Y:S05]  /*9ad0*/  @!P0 NANOSLEEP.SYNCS 0x989680 ;  /* 0x009896800000895d */ /* 0x010fea0003900000 */
[----:B------:R-:W4:Y:S02]  /*9ae0*/  @!P0 SYNCS.PHASECHK.TRANS64 P0, [R6+URZ+0x19c20], R0 ;  /* 0x019c2000060085a7 */ /* 0x000f24000800007f */
[----:B----4-:R-:W-:Y:S05]  /*9af0*/  @!P0 BRA `(.L_x_81) ;  /* 0xfffffffc00f08947 */ /* 0x010fea000383ffff */
[----:B------:R-:W-:Y:S05]  /*9b00*/  BRA `(.L_x_109) ;  /* 0xfffffff400cc7947 */ /* 0x000fea000383ffff */
.L_x_85:
[----:B-1----:R1:W2:Y:S02]  /*9b10*/  SYNCS.PHASECHK.TRANS64.TRYWAIT P1, [R5+URZ], R4 ;  /* 0x00000004050075a7 */ /* 0x0022a4000802017f */
[----:B--2---:R-:W-:Y:S05]  /*9b20*/  @!P1 NANOSLEEP.SYNCS 0x989680 ;  /* 0x009896800000995d */ /* 0x004fea0003900000 */
[----:B------:R-:W2:Y:S02]  /*9b30*/  @!P1 SYNCS.PHASECHK.TRANS64 P1, [R5+URZ], R4 ;  /* 0x00000004050095a7 */ /* 0x000ea4000802007f */
[----:B--2---:R-:W-:Y:S05]  /*9b40*/  @!P1 BRA `(.L_x_85) ;  /* 0xfffffffc00f09947 */ /* 0x004fea000383ffff */
[----:B------:R-:W-:Y:S05]  /*9b50*/  BRA `(.L_x_110) ;  /* 0xfffffff800147947 */ /* 0x000fea000383ffff */
.L_x_86:
[----:B--2---:R2:W3:Y:S02]  /*9b60*/  SYNCS.PHASECHK.TRANS64.TRYWAIT P1, [R9+URZ], R0 ;  /* 0x00000000090075a7 */ /* 0x0044e4000802017f */
[----:B---3--:R-:W-:Y:S05]  /*9b70*/  @!P1 NANOSLEEP.SYNCS 0x989680 ;  /* 0x009896800000995d */ /* 0x008fea0003900000 */
[----:B------:R-:W3:Y:S02]  /*9b80*/  @!P1 SYNCS.PHASECHK.TRANS64 P1, [R9+URZ], R0 ;  /* 0x00000000090095a7 */ /* 0x000ee4000802007f */
[----:B---3--:R-:W-:Y:S05]  /*9b90*/  @!P1 BRA `(.L_x_86) ;  /* 0xfffffffc00f09947 */ /* 0x008fea000383ffff */
[----:B------:R-:W-:Y:S05]  /*9ba0*/  BRA `(.L_x_111) ;  /* 0xfffffff800087947 */ /* 0x000fea000383ffff */
.L_x_88:
[----:B---3--:R3:W4:Y:S02]  /*9bb0*/  SYNCS.PHASECHK.TRANS64.TRYWAIT P1, [R19+URZ+0x19c60], R4 ;  /* 0x019c6004130075a7 */ /* 0x008724000802017f */
[----:B----4-:R-:W-:Y:S05]  /*9bc0*/  @!P1 NANOSLEEP.SYNCS 0x989680 ;  /* 0x009896800000995d */ /* 0x010fea0003900000 */
[----:B------:R-:W4:Y:S02]  /*9bd0*/  @!P1 SYNCS.PHASECHK.TRANS64 P1, [R19+URZ+0x19c60], R4 ;  /* 0x019c6004130095a7 */ /* 0x000f24000802007f */
[----:B----4-:R-:W-:Y:S05]  /*9be0*/  @!P1 BRA `(.L_x_88) ;  /* 0xfffffffc00f09947 */ /* 0x010fea000383ffff */
[----:B------:R-:W-:Y:S05]  /*9bf0*/  BRA `(.L_x_112) ;  /* 0xfffffff800087947 */ /* 0x000fea000383ffff */
.L_x_90:
[----:B----4-:R4:W1:Y:S02]  /*9c00*/  SYNCS.PHASECHK.TRANS64.TRYWAIT P1, [R7+URZ+0x19c60], R0 ;  /* 0x019c6000070075a7 */ /* 0x010864000802017f */
[----:B-1----:R-:W-:Y:S05]  /*9c10*/  @!P1 NANOSLEEP.SYNCS 0x989680 ;  /* 0x009896800000995d */ /* 0x002fea0003900000 */
[----:B------:R-:W1:Y:S02]  /*9c20*/  @!P1 SYNCS.PHASECHK.TRANS64 P1, [R7+URZ+0x19c60], R0 ;  /* 0x019c6000070095a7 */ /* 0x000e64000802007f */
[----:B-1----:R-:W-:Y:S05]  /*9c30*/  @!P1 BRA `(.L_x_90) ;  /* 0xfffffffc00f09947 */ /* 0x002fea000383ffff */
[----:B------:R-:W-:Y:S05]  /*9c40*/  BRA `(.L_x_113) ;  /* 0xfffffff800087947 */ /* 0x000fea000383ffff */
.L_x_92:
[----:B------:R1:W1:Y:S02]  /*9c50*/  SYNCS.PHASECHK.TRANS64.TRYWAIT P0, [R19+URZ+0x19c80], R4 ;  /* 0x019c8004130075a7 */ /* 0x000264000800017f */
[----:B-1----:R-:W-:Y:S05]  /*9c60*/  @!P0 NANOSLEEP.SYNCS 0x989680 ;  /* 0x009896800000895d */ /* 0x002fea0003900000 */
[----:B------:R-:W1:Y:S02]  /*9c70*/  @!P0 SYNCS.PHASECHK.TRANS64 P0, [R19+URZ+0x19c80], R4 ;  /* 0x019c8004130085a7 */ /* 0x000e64000800007f */
[----:B-1----:R-:W-:Y:S05]  /*9c80*/  @!P0 BRA `(.L_x_92) ;  /* 0xfffffffc00f08947 */ /* 0x002fea000383ffff */
[----:B------:R-:W-:Y:S05]  /*9c90*/  BRA `(.L_x_93) ;  /* 0xfffffff800047947 */ /* 0x000fea000383ffff */
.L_x_114:
[----:B------:R-:W-:-:S00]  /*9ca0*/  BRA `(.L_x_114) ;  /* 0xfffffffc00fc7947 */ /* 0x000fc0000383ffff */
[----:B------:R-:W-:-:S00]  /*9cb0*/  NOP ;  /* 0x0000000000007918 */ /* 0x000fc00000000000 */
        /* <DEDUP_REMOVED lines=12> */
.L_x_2220:


//--------------------- .text._ZN7cutlass13device_kernelIN5flash11enable_sm90INS1_16FlashAttnFwdSm90INS1_25CollectiveMainloopFwdSm90ILi2EN4cute5tupleIJNS5_1CILi1EEES8_S8_EEENS6_IJNS7_ILi192EEENS7_ILi128EEENS7_ILi96EEEEEELi96ENS_12float_e4m3_tEfNS_4arch4Sm90ELb0ELb0ELb0ELb1ELb0ELb0ELb0ELb1ELb1ELb0ELb0ELb0EEENS1_21CollectiveEpilogueFwdINS6_IJSA_SC_SB_EEES9_NS_10bfloat16_tESG_Li384ELb1ELb0ELb0ELb1EEENS1_36VarlenDynamicPersistentTileSchedulerILi192ELi128ELi384ELi128ELb0ELb0ELb1ELb0ELb1ELb1EEEEEEEEEvNT_6ParamsE --------------------------
	.section	.text._ZN7cutlass13device_kernelIN5flash11enable_sm90INS1_16FlashAttnFwdSm90INS1_25CollectiveMainloopFwdSm90ILi2EN4cute5tupleIJNS5_1CILi1EEES8_S8_EEENS6_IJNS7_ILi192EEENS7_ILi128EEENS7_ILi96EEEEEELi96ENS_12float_e4m3_tEfNS_4arch4Sm90ELb0ELb0ELb0ELb1ELb0ELb0ELb0ELb1ELb1ELb0ELb0ELb0EEENS1_21CollectiveEpilogueFwdINS6_IJSA_SC_SB_EEES9_NS_10bfloat16_tESG_Li384ELb1ELb0ELb0ELb1EEENS1_36VarlenDynamicPersistentTileSchedulerILi192ELi128ELi384ELi128ELb0ELb0ELb1ELb0ELb1ELb1EEEEEEEEEvNT_6ParamsE,"ax",@progbits
	.align	128
.text._ZN7cutlass13device_kernelIN5flash11enable_sm90INS1_16FlashAttnFwdSm90INS1_25CollectiveMainloopFwdSm90ILi2EN4cute5tupleIJNS5_1CILi1EEES8_S8_EEENS6_IJNS7_ILi192EEENS7_ILi128EEENS7_ILi96EEEEEELi96ENS_12float_e4m3_tEfNS_4arch4Sm90ELb0ELb0ELb0ELb1ELb0ELb0ELb0ELb1ELb1ELb0ELb0ELb0EEENS1_21CollectiveEpilogueFwdINS6_IJSA_SC_SB_EEES9_NS_10bfloat16_tESG_Li384ELb1ELb0ELb0ELb1EEENS1_36VarlenDynamicPersistentTileSchedulerILi192ELi128ELi384ELi128ELb0ELb0ELb1ELb0ELb1ELb1EEEEEEEEEvNT_6ParamsE:
        .type           _ZN7cutlass13device_kernelIN5flash11enable_sm90INS1_16FlashAttnFwdSm90INS1_25CollectiveMainloopFwdSm90ILi2EN4cute5tupleIJNS5_1CILi1EEES8_S8_EEENS6_IJNS7_ILi192EEENS7_ILi128EEENS7_ILi96EEEEEELi96ENS_12float_e4m3_tEfNS_4arch4Sm90ELb0ELb0ELb0ELb1ELb0ELb0ELb0ELb1ELb1ELb0ELb0ELb0EEENS1_21CollectiveEpilogueFwdINS6_IJSA_SC_SB_EEES9_NS_10bfloat16_tESG_Li384ELb1ELb0ELb0ELb1EEENS1_36VarlenDynamicPersistentTileSchedulerILi192ELi128ELi384ELi128ELb0ELb0ELb1ELb0ELb1ELb1EEEEEEEEEvNT_6ParamsE,@function
        .size           _ZN7cutlass13device_kernelIN5flash11enable_sm90INS1_16FlashAttnFwdSm90INS1_25CollectiveMainloopFwdSm90ILi2EN4cute5tupleIJNS5_1CILi1EEES8_S8_EEENS6_IJNS7_ILi192EEENS7_ILi128EEENS7_ILi96EEEEEELi96ENS_12float_e4m3_tEfNS_4arch4Sm90ELb0ELb0ELb0ELb1ELb0ELb0ELb0ELb1ELb1ELb0ELb0ELb0EEENS1_21CollectiveEpilogueFwdINS6_IJSA_SC_SB_EEES9_NS_10bfloat16_tESG_Li384ELb1ELb0ELb0ELb1EEENS1_36VarlenDynamicPersistentTileSchedulerILi192ELi128ELi384ELi128ELb0ELb0ELb1ELb0ELb1ELb1EEEEEEEEEvNT_6ParamsE,(.L_x_2221 - _ZN7cutlass13device_kernelIN5flash11enable_sm90INS1_16FlashAttnFwdSm90INS1_25CollectiveMainloopFwdSm90ILi2EN4cute5tupleIJNS5_1CILi1EEES8_S8_EEENS6_IJNS7_ILi192EEENS7_ILi128EEENS7_ILi96EEEEEELi96ENS_12float_e4m3_tEfNS_4arch4Sm90ELb0ELb0ELb0ELb1ELb0ELb0ELb0ELb1ELb1ELb0ELb0ELb0EEENS1_21CollectiveEpilogueFwdINS6_IJSA_SC_SB_EEES9_NS_10bfloat16_tESG_Li384ELb1ELb0ELb0ELb1EEENS1_36VarlenDynamicPersistentTileSchedulerILi192ELi128ELi384ELi128ELb0ELb0ELb1ELb0ELb1ELb1EEEEEEEEEvNT_6ParamsE)
        .other          _ZN7cutlass13device_kernelIN5flash11enable_sm90INS1_16FlashAttnFwdSm90INS1_25CollectiveMainloopFwdSm90ILi2EN4cute5tupleIJNS5_1CILi1EEES8_S8_EEENS6_IJNS7_ILi192EEENS7_ILi128EEENS7_ILi96EEEEEELi96ENS_12float_e4m3_tEfNS_4arch4Sm90ELb0ELb0ELb0ELb1ELb0ELb0ELb0ELb1ELb1ELb0ELb0ELb0EEENS1_21CollectiveEpilogueFwdINS6_IJSA_SC_SB_EEES9_NS_10bfloat16_tESG_Li384ELb1ELb0ELb0ELb1EEENS1_36VarlenDynamicPersistentTileSchedulerILi192ELi128ELi384ELi128ELb0ELb0ELb1ELb0ELb1ELb1EEEEEEEEEvNT_6ParamsE,@"STO_CUDA_ENTRY STV_DEFAULT"
_ZN7cutlass13device_kernelIN5flash11enable_sm90INS1_16FlashAttnFwdSm90INS1_25CollectiveMainloopFwdSm90ILi2EN4cute5tupleIJNS5_1CILi1EEES8_S8_EEENS6_IJNS7_ILi192EEENS7_ILi128EEENS7_ILi96EEEEEELi96ENS_12float_e4m3_tEfNS_4arch4Sm90ELb0ELb0ELb0ELb1ELb0ELb0ELb0ELb1ELb1ELb0ELb0ELb0EEENS1_21CollectiveEpilogueFwdINS6_IJSA_SC_SB_EEES9_NS_10bfloat16_tESG_Li384ELb1ELb0ELb0ELb1EEENS1_36VarlenDynamicPersistentTileSchedulerILi192ELi128ELi384ELi128ELb0ELb0ELb1ELb0ELb1ELb1EEEEEEEEEvNT_6ParamsE:
[----:B------:R-:W0:Y:S02]  /*0000*/  LDC R1, c[0x0][0x28] ;  /* 0x00000a00ff017b82 */ /* 0x000e240000000800 */
[----:B0-----:R-:W-:Y:S01]  /*0010*/  VIADD R1, R1, 0xfffffff8 ;  /* 0xfffffff801017836 */ /* 0x001fe20000000000 */
[----:B------:R-:W0:Y:S01]  /*0020*/  S2R R3, SR_TID.X ;  /* 0x0000000000037919 */ /* 0x000e220000002100 */
[----:B------:R-:W-:Y:S01]  /*0030*/  ELECT P0, URZ, PT ;  /* 0x00000000003f782f */ /* 0x000fe20003800000 */
[----:B------:R-:W-:Y:S01]  /*0040*/  BSSY B0, `(.L_x_115) ;  /* 0x0000011000007945 */ /* 0x000fe20003800000 */
[----:B0-----:R-:W-:-:S05]  /*0050*/  SHF.R.U32.HI R0, RZ, 0x5, R3 ;  /* 0x00000005ff007819 */ /* 0x001fca0000011603 */
[----:B------:R-:W0:Y:S02]  /*0060*/  SHFL.IDX PT, R2, R0, RZ, 0x1f ;  /* 0x00001fff00027589 */ /* 0x000e2400000e0000 */
[----:B0-----:R-:W-:Y:S02]  /*0070*/  ISETP.EQ.AND P0, PT, R2, RZ, P0 ;  /* 0x000000ff0200720c */ /* 0x001fe40000702270 */
[----:B------:R-:W-:-:S11]  /*0080*/  SHF.R.U32.HI R2, RZ, 0x7, R3 ;  /* 0x00000007ff027819 */ /* 0x000fd60000011603 */
[----:B------:R-:W-:Y:S05]  /*0090*/  @!P0 BRA `(.L_x_116) ;  /* 0x00000000002c8947 */ /* 0x000fea0003800000 */
[----:B------:R-:W-:Y:S02]  /*00a0*/  ULDC.64 UR4, c[0x0][0x198] ;  /* 0x0000660000047ab9 */ /* 0x000fe40000000a00 */
[----:B------:R-:W-:Y:S02]  /*00b0*/  UIADD3 UR6, UP0, UR4, 0x270, URZ ;  /* 0x0000027004067890 */ /* 0x000fe4000ff1e03f */
[----:B------:R-:W-:Y:S02]  /*00c0*/  UIADD3 UR8, UP1, UR4, 0x370, URZ ;  /* 0x0000037004087890 */ /* 0x000fe4000ff3e03f */
[----:B------:R-:W-:Y:S02]  /*00d0*/  UIADD3 UR4, UP2, UR4, 0x470, URZ ;  /* 0x0000047004047890 */ /* 0x000fe4000ff5e03f */
[----:B------:R-:W-:Y:S02]  /*00e0*/  UIADD3.X UR7, URZ, UR5, URZ, UP0, !UPT ;  /* 0x000000053f077290 */ /* 0x000fe400087fe43f */
[----:B------:R-:W-:-:S02]  /*00f0*/  UIADD3.X UR9, URZ, UR5, URZ, UP1, !UPT ;  /* 0x000000053f097290 */ /* 0x000fc40008ffe43f */
[----:B------:R-:W-:-:S05]  /*0100*/  UIADD3.X UR5, URZ, UR5, URZ, UP2, !UPT ;  /* 0x000000053f057290 */ /* 0x000fca00097fe43f */
[----:B------:R0:W-:Y:S02]  /*0110*/  UTMACCTL.PF [UR6] ;  /* 0x00000000060079b9 */ /* 0x0001e40008040000 */
[----:B------:R0:W-:Y:S02]  /*0120*/  UTMACCTL.PF [UR8] ;  /* 0x00000000080079b9 */ /* 0x0001e40008040000 */
[----:B------:R0:W-:Y:S02]  /*0130*/  UTMACCTL.PF [UR4] ;  /* 0x00000000040079b9 */ /* 0x0001e40008040000 */
[----:B0-----:R-:W-:Y:S01]  /*0140*/  NOP ;  /* 0x0000000000007918 */ /* 0x001fe20000000000 */
.L_x_116:
[----:B------:R-:W-:Y:S05]  /*0150*/  BSYNC B0 ;  /* 0x0000000000007941 */ /* 0x000fea0003800000 */
.L_x_115:
[----:B------:R-:W-:Y:S01]  /*0160*/  VOTEU.ANY UP0, P0 ;  /* 0x00000000003f7886 */ /* 0x000fe20000000100 */
[----:B------:R-:W0:Y:S01]  /*0170*/  SHFL.IDX PT, R2, R2, RZ, 0x1f ;  /* 0x00001fff02027589 */ /* 0x000e2200000e0000 */
[----:B------:R-:W-:Y:S01]  /*0180*/  UMOV UR4, 0x1 ;  /* 0x0000000100047882 */ /* 0x000fe20000000000 */
[----:B------:R-:W-:Y:S01]  /*0190*/  UMOV UR7, 0x180 ;  /* 0x0000018000077882 */ /* 0x000fe20000000000 */
[----:B------:R-:W-:Y:S01]  /*01a0*/  VOTEU.ANY UP1, P0 ;  /* 0x00000000003f7886 */ /* 0x000fe20000020100 */
[----:B------:R-:W1:Y:S01]  /*01b0*/  @UP0 S2UR UR8, SR_CgaCtaId ;  /* 0x00000000000809c3 */ /* 0x000e620000008800 */
[----:B------:R-:W2:Y:S01]  /*01c0*/  SHFL.IDX PT, R3, R0, RZ, 0x1f ;  /* 0x00001fff00037589 */ /* 0x000ea200000e0000 */
[----:B------:R-:W-:Y:S01]  /*01d0*/  @UP0 UMOV UR6, 0x400 ;  /* 0x0000040000060882 */ /* 0x000fe20000000000 */
[----:B------:R-:W-:-:S04]  /*01e0*/  @UP0 UIADD3 UR4, -UR4, 0x100000, URZ ;  /* 0x0010000004040890 */ /* 0x000fc8000fffe13f */
[----:B------:R-:W-:Y:S02]  /*01f0*/  @UP0 USHF.L.U32 UR5, UR4, 0xb, URZ ;  /* 0x0000000b04050899 */ /* 0x000fe4000800063f */
[----:B------:R-:W-:Y:S01]  /*0200*/  @UP0 USHF.L.U32 UR4, UR4, 0x1, URZ ;  /* 0x0000000104040899 */ /* 0x000fe2000800063f */
[----:B------:R-:W-:Y:S01]  /*0210*/  VOTEU.ANY UP2, P0 ;  /* 0x00000000003f7886 */ /* 0x000fe20000040100 */
[----:B0-----:R-:W-:Y:S01]  /*0220*/  R2UR UR9, R2 ;  /* 0x00000000020972ca */ /* 0x001fe200000e0000 */
[----:B-1----:R-:W-:Y:S01]  /*0230*/  @UP0 ULEA UR8, UR8, UR6, 0x18 ;  /* 0x0000000608080291 */ /* 0x002fe2000f8ec03f */
[----:B--2---:R-:W-:Y:S01]  /*0240*/  ISETP.NE.AND P1, PT, R3, RZ, PT ;  /* 0x000000ff0300720c */ /* 0x004fe20003f25270 */
[----:B------:R-:W-:-:S04]  /*0250*/  @UP0 UIADD3 UR6, -UR7, 0x100000, URZ ;  /* 0x0010000007060890 */ /* 0x000fc8000fffe13f */
[----:B------:R-:W-:Y:S02]  /*0260*/  @UP0 USHF.L.U32 UR7, UR6, 0xb, URZ ;  /* 0x0000000b06070899 */ /* 0x000fe4000800063f */
[----:B------:R-:W-:-:S04]  /*0270*/  @UP0 USHF.L.U32 UR6, UR6, 0x1, URZ ;  /* 0x0000000106060899 */ /* 0x000fc8000800063f */
[----:B------:R-:W-:Y:S01]  /*0280*/  UISETP.NE.AND UP0, UPT, UR9, URZ, UPT ;  /* 0x0000003f0900728c */ /* 0x000fe2000bf05270 */
[----:B------:R-:W0:Y:S02]  /*0290*/  FENCE.VIEW.ASYNC.S ;  /* 0x00000000000073c6 */ /* 0x000e240000000000 */
[----:B0-----:R0:W1:Y:S05]  /*02a0*/  @UP1 SYNCS.EXCH.64 URZ, [UR8+0x19c00], UR4 ;  /* 0x019c0004083f15b2 */ /* 0x00106a0008000100 */
[----:B------:R0:W2:Y:S01]  /*02b0*/  @UP2 SYNCS.EXCH.64 URZ, [UR8+0x19c20], UR6 ;  /* 0x019c2006083f25b2 */ /* 0x0000a20008000100 */
[----:B------:R-:W-:Y:S05]  /*02c0*/  @P1 BRA `(.L_x_117) ;  /* 0x0000000000481947 */ /* 0x000fea0003800000 */
[----:B0-----:R-:W0:Y:S01]  /*02d0*/  S2UR UR5, SR_CgaCtaId ;  /* 0x00000000000579c3 */ /* 0x001e220000008800 */
[----:B------:R-:W-:Y:S01]  /*02e0*/  UMOV UR4, 0x400 ;  /* 0x0000040000047882 */ /* 0x000fe20000000000 */
[----:B------:R-:W-:Y:S01]  /*02f0*/  UMOV UR6, 0x1 ;  /* 0x0000000100067882 */ /* 0x000fe20000000000 */
[----:B------:R-:W-:Y:S01]  /*0300*/  UMOV UR9, 0x3 ;  /* 0x0000000300097882 */ /* 0x000fe20000000000 */
[----:B------:R-:W-:-:S04]  /*0310*/  UIADD3 UR6, -UR6, 0x100000, URZ ;  /* 0x0010000006067890 */ /* 0x000fc8000fffe13f */
[----:B------:R-:W-:Y:S02]  /*0320*/  USHF.L.U32 UR7, UR6, 0xb, URZ ;  /* 0x0000000b06077899 */ /* 0x000fe4000800063f */
[----:B------:R-:W-:Y:S01]  /*0330*/  USHF.L.U32 UR6, UR6, 0x1, URZ ;  /* 0x0000000106067899 */ /* 0x000fe2000800063f */
[----:B------:R-:W-:Y:S01]  /*0340*/  ELECT P0, URZ, PT ;  /* 0x00000000003f782f */ /* 0x000fe20003800000 */
[----:B0-----:R-:W-:Y:S02]  /*0350*/  ULEA UR8, UR5, UR4, 0x18 ;  /* 0x0000000405087291 */ /* 0x001fe4000f8ec03f */
[----:B------:R-:W-:-:S04]  /*0360*/  UIADD3 UR4, -UR9, 0x100000, URZ ;  /* 0x0010000009047890 */ /* 0x000fc8000fffe13f */
[----:B------:R-:W-:Y:S02]  /*0370*/  USHF.L.U32 UR5, UR4, 0xb, URZ ;  /* 0x0000000b04057899 */ /* 0x000fe4000800063f */
[----:B------:R-:W-:Y:S01]  /*0380*/  USHF.L.U32 UR4, UR4, 0x1, URZ ;  /* 0x0000000104047899 */ /* 0x000fe2000800063f */
[----:B------:R-:W0:Y:S03]  /*0390*/  FENCE.VIEW.ASYNC.S ;  /* 0x00000000000073c6 */ /* 0x000e260000000000 */
[----:B0-----:R3:W4:Y:S08]  /*03a0*/  SYNCS.EXCH.64 URZ, [UR8+0x19c30], UR6 ;  /* 0x019c3006083f75b2 */ /* 0x0017300008000100 */
[----:B------:R3:W0:Y:S01]  /*03b0*/  SYNCS.EXCH.64 URZ, [UR8+0x19c40], UR4 ;  /* 0x019c4004083f75b2 */ /* 0x0006220008000100 */
[----:B------:R3:W0:Y:S01]  /*03c0*/  SYNCS.EXCH.64 URZ, [UR8+0x19c38], UR6 ;  /* 0x019c3806083f75b2 */ /* 0x0006220008000100 */
[----:B------:R3:W0:Y:S02]  /*03d0*/  SYNCS.EXCH.64 URZ, [UR8+0x19c48], UR4 ;  /* 0x019c4804083f75b2 */ /* 0x0006240008000100 */
[----:B---3--:R-:W-:Y:S01]  /*03e0*/  NOP ;  /* 0x0000000000007918 */ /* 0x008fe20000000000 */
.L_x_117:
[----:B------:R-:W3:Y:S01]  /*03f0*/  SHFL.IDX PT, R2, R0, RZ, 0x1f ;  /* 0x00001fff00027589 */ /* 0x000ee200000e0000 */
[----:B------:R-:W-:Y:S01]  /*0400*/  NOP ;  /* 0x0000000000007918 */ /* 0x000fe20000000000 */
[----:B---3--:R-:W-:-:S13]  /*0410*/  ISETP.NE.AND P0, PT, R2, RZ, PT ;  /* 0x000000ff0200720c */ /* 0x008fda0003f05270 */
[----:B------:R-:W-:Y:S05]  /*0420*/  @P0 BRA `(.L_x_118) ;  /* 0x0000000000480947 */ /* 0x000fea0003800000 */
[----:B0-----:R-:W0:Y:S01]  /*0430*/  S2UR UR5, SR_CgaCtaId ;  /* 0x00000000000579c3 */ /* 0x001e220000008800 */
[----:B------:R-:W-:Y:S01]  /*0440*/  UMOV UR4, 0x400 ;  /* 0x0000040000047882 */ /* 0x000fe20000000000 */
[----:B------:R-:W-:Y:S01]  /*0450*/  UMOV UR6, 0x80 ;  /* 0x0000008000067882 */ /* 0x000fe20000000000 */
[----:B------:R-:W-:Y:S01]  /*0460*/  UMOV UR7, 0x180 ;  /* 0x0000018000077882 */ /* 0x000fe20000000000 */
[----:B------:R-:W-:Y:S01]  /*0470*/  ELECT P0, URZ, PT ;  /* 0x00000000003f782f */ /* 0x000fe20003800000 */
[----:B0-----:R-:W-:Y:S02]  /*0480*/  ULEA UR8, UR5, UR4, 0x18 ;  /* 0x0000000405087291 */ /* 0x001fe4000f8ec03f */
[----:B------:R-:W-:-:S04]  /*0490*/  UIADD3 UR4, -UR6, 0x100000, URZ ;  /* 0x0010000006047890 */ /* 0x000fc8000fffe13f */
[----:B------:R-:W-:Y:S02]  /*04a0*/  USHF.L.U32 UR5, UR4, 0xb, URZ ;  /* 0x0000000b04057899 */ /* 0x000fe4000800063f */
[----:B------:R-:W-:Y:S02]  /*04b0*/  USHF.L.U32 UR4, UR4, 0x1, URZ ;  /* 0x0000000104047899 */ /* 0x000fe4000800063f */
[----:B------:R-:W-:-:S04]  /*04c0*/  UIADD3 UR6, -UR7, 0x100000, URZ ;  /* 0x0010000007067890 */ /* 0x000fc8000fffe13f */
[----:B------:R-:W-:Y:S02]  /*04d0*/  USHF.L.U32 UR7, UR6, 0xb, URZ ;  /* 0x0000000b06077899 */ /* 0x000fe4000800063f */
[----:B------:R-:W-:Y:S01]  /*04e0*/  USHF.L.U32 UR6, UR6, 0x1, URZ ;  /* 0x0000000106067899 */ /* 0x000fe2000800063f */
[----:B------:R-:W0:Y:S03]  /*04f0*/  FENCE.VIEW.ASYNC.S ;  /* 0x00000000000073c6 */ /* 0x000e260000000000 */
[----:B0-----:R3:W0:Y:S08]  /*0500*/  SYNCS.EXCH.64 URZ, [UR8+0x19c50], UR4 ;  /* 0x019c5004083f75b2 */ /* 0x0016300008000100 */
[----:B------:R3:W0:Y:S01]  /*0510*/  SYNCS.EXCH.64 URZ, [UR8+0x19c60], UR6 ;  /* 0x019c6006083f75b2 */ /* 0x0006220008000100 */
[----:B------:R3:W0:Y:S01]  /*0520*/  SYNCS.EXCH.64 URZ, [UR8+0x19c58], UR4 ;  /* 0x019c5804083f75b2 */ /* 0x0006220008000100 */
[----:B------:R3:W0:Y:S02]  /*0530*/  SYNCS.EXCH.64 URZ, [UR8+0x19c68], UR6 ;  /* 0x019c6806083f75b2 */ /* 0x0006240008000100 */
[----:B---3--:R-:W-:Y:S01]  /*0540*/  NOP ;  /* 0x0000000000007918 */ /* 0x008fe20000000000 */
.L_x_118:
[----:B------:R-:W3:Y:S01]  /*0550*/  SHFL.IDX PT, R2, R0, RZ, 0x1f ;  /* 0x00001fff00027589 */ /* 0x000ee200000e0000 */
[----:B------:R-:W-:Y:S01]  /*0560*/  NOP ;  /* 0x0000000000007918 */ /* 0x000fe20000000000 */
[----:B---3--:R-:W-:-:S13]  /*0570*/  ISETP.NE.AND P0, PT, R2, RZ, PT ;  /* 0x000000ff0200720c */ /* 0x008fda0003f05270 */
[----:B------:R-:W-:Y:S05]  /*0580*/  @P0 BRA `(.L_x_119) ;  /* 0x0000000000380947 */ /* 0x000fea0003800000 */
[----:B0-----:R-:W0:Y:S01]  /*0590*/  S2UR UR5, SR_CgaCtaId ;  /* 0x00000000000579c3 */ /* 0x001e220000008800 */
[----:B------:R-:W-:Y:S01]  /*05a0*/  UMOV UR4, 0x400 ;  /* 0x0000040000047882 */ /* 0x000fe20000000000 */
[----:B------:R-:W-:Y:S01]  /*05b0*/  UMOV UR7, 0x1 ;  /* 0x0000000100077882 */ /* 0x000fe20000000000 */
[----:B------:R-:W-:Y:S01]  /*05c0*/  ELECT P0, URZ, PT ;  /* 0x00000000003f782f */ /* 0x000fe20003800000 */
[----:B0-----:R-:W-:Y:S02]  /*05d0*/  ULEA UR6, UR5, UR4, 0x18 ;  /* 0x0000000405067291 */ /* 0x001fe4000f8ec03f */
[----:B------:R-:W-:-:S04]  /*05e0*/  UIADD3 UR4, -UR7, 0x100000, URZ ;  /* 0x0010000007047890 */ /* 0x000fc8000fffe13f */
[----:B------:R-:W-:Y:S02]  /*05f0*/  USHF.L.U32 UR5, UR4, 0xb, URZ ;  /* 0x0000000b04057899 */ /* 0x000fe4000800063f */
[----:B------:R-:W-:Y:S01]  /*0600*/  USHF.L.U32 UR4, UR4, 0x1, URZ ;  /* 0x0000000104047899 */ /* 0x000fe2000800063f */
[----:B------:R-:W0:Y:S11]  /*0610*/  FENCE.VIEW.ASYNC.S ;  /* 0x00000000000073c6 */ /* 0x000e360000000000 */
[----:B0-----:R3:W0:Y:S01]  /*0620*/  SYNCS.EXCH.64 URZ, [UR6+0x19c70], UR4 ;  /* 0x019c7004063f75b2 */ /* 0x0016220008000100 */
[----:B------:R3:W0:Y:S01]  /*0630*/  SYNCS.EXCH.64 URZ, [UR6+0x19c80], UR4 ;  /* 0x019c8004063f75b2 */ /* 0x0006220008000100 */
[----:B------:R3:W0:Y:S01]  /*0640*/  SYNCS.EXCH.64 URZ, [UR6+0x19c78], UR4 ;  /* 0x019c7804063f75b2 */ /* 0x0006220008000100 */
[----:B------:R3:W0:Y:S02]  /*0650*/  SYNCS.EXCH.64 URZ, [UR6+0x19c88], UR4 ;  /* 0x019c8804063f75b2 */ /* 0x0006240008000100 */
[----:B---3--:R-:W-:Y:S01]  /*0660*/  NOP ;  /* 0x0000000000007918 */ /* 0x008fe20000000000 */
.L_x_119:
        /* <DEDUP_REMOVED lines=22> */
.L_x_120:
        /* <DEDUP_REMOVED lines=22> */
.L_x_121:
[----:B------:R-:W-:Y:S01]  /*0930*/  PLOP3.LUT P0, PT, PT, PT, UP0, 0x80, 0x0 ;  /* 0x000000000000781c */ /* 0x000fe20003f0f008 */
[----:B------:R-:W-:Y:S01]  /*0940*/  UMOV UR48, 0x1 ;  /* 0x0000000100307882 */ /* 0x000fe20000000000 */
[----:B------:R-:W-:Y:S01]  /*0950*/  NOP ;  /* 0x0000000000007918 */ /* 0x000fe20000000000 */
[----:B------:R-:W-:Y:S01]  /*0960*/  USEL UR48, UR48, 0x2, !UP0 ;  /* 0x0000000230307887 */ /* 0x000fe2000c000000 */
[----:B------:R-:W-:Y:S01]  /*0970*/  ULDC.64 UR54, c[0x0][0x208] ;  /* 0x0000820000367ab9 */ /* 0x000fe20000000a00 */
[----:B012-4-:R-:W-:Y:S08]  /*0980*/  BAR.SYNC.DEFER_BLOCKING 0x0 ;  /* 0x0000000000007b1d */ /* 0x017ff00000010000 */
[----:B------:R-:W-:Y:S05]  /*0990*/  @!P0 BRA `(.L_x_122) ;  /* 0x0000007400248947 */ /* 0x000fea0003800000 */
.L_x_123:
[----:B------:R-:W-:-:S08]  /*09a0*/  NOP ;  /* 0x0000000000007918 */ /* 0x000fd00000000000 */
[----:B------:R-:W0:Y:S02]  /*09b0*/  USETMAXREG.TRY_ALLOC.CTAPOOL UP0, 0xa0 ;  /* 0x000000a0000079c8 */ /* 0x000e240008000600 */
[----:B0-----:R-:W-:-:S13]  /*09c0*/  PLOP3.LUT P0, PT, PT, PT, UP0, 0x80, 0x0 ;  /* 0x000000000000781c */ /* 0x001fda0003f0f008 */
[----:B------:R-:W-:Y:S05]  /*09d0*/  @!P0 BRA `(.L_x_123) ;  /* 0xfffffffc00f08947 */ /* 0x000fea000383ffff */
[----:B------:R-:W0:Y:S08]  /*09e0*/  S2UR UR5, SR_CgaCtaId ;  /* 0x00000000000579c3 */ /* 0x000e300000008800 */
[----:B------:R-:W-:Y:S06]  /*09f0*/  BAR.ARV 0x8, 0x1a0 ;  /* 0x0206800000007b1d */ /* 0x000fec0000002000 */
[----:B------:R-:W-:-:S02]  /*0a00*/  UMOV UR4, 0x400 ;  /* 0x0000040000047882 */ /* 0x000fc40000000000 */
[----:B------:R-:W-:Y:S01]  /*0a10*/  BAR.SYNC.DEFER_BLOCKING 0x5, 0x200 ;  /* 0x0148000000007b1d */ /* 0x000fe20000010000 */
[----:B0-----:R-:W-:-:S09]  /*0a20*/  ULEA UR4, UR5, UR4, 0x18 ;  /* 0x0000000405047291 */ /* 0x001fd2000f8ec03f */
[----:B------:R-:W0:Y:S01]  /*0a30*/  LDS.128 R40, [UR4+0x19cd0] ;  /* 0x019cd004ff287984 */ /* 0x000e220008000c00 */
[----:B------:R-:W-:Y:S01]  /*0a40*/  ULDC UR4, c[0x0][0xc14] ;  /* 0x0003050000047ab9 */ /* 0x000fe20000000800 */
[----:B------:R-:W-:Y:S06]  /*0a50*/  BAR.ARV 0x4, 0x200 ;  /* 0x0108000000007b1d */ /* 0x000fec0000002000 */
[----:B0-----:R-:W-:-:S13]  /*0a60*/  ISETP.GE.AND P0, PT, R43, UR4, PT ;  /* 0x000000042b007c0c */ /* 0x001fda000bf06270 */
[----:B------:R-:W-:Y:S05]  /*0a70*/  @P0 EXIT ;  /* 0x000000000000094d */ /* 0x000fea0003800000 */
[----:B------:R-:W0:Y:S01]  /*0a80*/  S2R R0, SR_TID.X ;  /* 0x0000000000007919 */ /* 0x000e220000002100 */
[----:B------:R-:W-:Y:S01]  /*0a90*/  R2UR UR5, R42 ;  /* 0x000000002a0572ca */ /* 0x000fe200000e0000 */
[----:B------:R-:W-:Y:S01]  /*0aa0*/  IMAD.MOV.U32 R152, RZ, RZ, -0x2 ;  /* 0xfffffffeff987424 */ /* 0x000fe200078e00ff */
[----:B------:R-:W-:Y:S01]  /*0ab0*/  ULOP3.LUT UR44, UR48, 0x1, URZ, 0xfc, !UPT ;  /* 0x00000001302c7892 */ /* 0x000fe2000f8efc3f */
[----:B------:R-:W-:Y:S01]  /*0ac0*/  UMOV UR38, URZ ;  /* 0x0000003f00267c82 */ /* 0x000fe20008000000 */
[----:B------:R-:W-:Y:S01]  /*0ad0*/  UMOV UR37, URZ ;  /* 0x0000003f00257c82 */ /* 0x000fe20008000000 */
[----:B------:R-:W-:Y:S01]  /*0ae0*/  UMOV UR36, URZ ;  /* 0x0000003f00247c82 */ /* 0x000fe20008000000 */
[----:B0-----:R-:W-:-:S05]  /*0af0*/  VIADD R155, R0, 0xffffff80 ;  /* 0xffffff80009b7836 */ /* 0x001fca0000000000 */
[----:B------:R-:W-:-:S04]  /*0b00*/  SHF.R.S32.HI R0, RZ, 0x1f, R155 ;  /* 0x0000001fff007819 */ /* 0x000fc8000001149b */
[CC--:B------:R-:W-:Y:S02]  /*0b10*/  LEA.HI R23, R0.reuse, R155.reuse, RZ, 0x7 ;  /* 0x0000009b00177211 */ /* 0x0c0fe400078f38ff */
[CC--:B------:R-:W-:Y:S02]  /*0b20*/  LEA.HI R3, R0.reuse, R155.reuse, RZ, 0x5 ;  /* 0x0000009b00037211 */ /* 0x0c0fe400078f28ff */
[----:B------:R-:W-:Y:S02]  /*0b30*/  LOP3.LUT R22, R23, 0xffffff80, RZ, 0xc0, !PT ;  /* 0xffffff8017167812 */ /* 0x000fe400078ec0ff */
[----:B------:R-:W-:Y:S01]  /*0b40*/  LEA.HI R2, R0, R155, RZ, 0x4 ;  /* 0x0000009b00027211 */ /* 0x000fe200078f20ff */
[----:B------:R-:W-:Y:S01]  /*0b50*/  IMAD.SHL.U32 R5, R3, 0x10, RZ ;  /* 0x0000001003057824 */ /* 0x000fe200078e00ff */
[----:B------:R-:W-:Y:S01]  /*0b60*/  SHF.R.S32.HI R23, RZ, 0x7, R23 ;  /* 0x00000007ff177819 */ /* 0x000fe20000011417 */
[----:B------:R-:W-:Y:S01]  /*0b70*/  IMAD.IADD R22, R155, 0x1, -R22 ;  /* 0x000000019b167824 */ /* 0x000fe200078e0a16 */
[----:B------:R-:W-:-:S02]  /*0b80*/  SHF.R.S32.HI R3, RZ, 0x4, R2 ;  /* 0x00000004ff037819 */ /* 0x000fc40000011402 */
[C---:B------:R-:W-:Y:S02]  /*0b90*/  LOP3.LUT R4, R2.reuse, 0x7fffff0, RZ, 0xc0, !PT ;  /* 0x07fffff002047812 */ /* 0x040fe400078ec0ff */
[----:B------:R-:W-:Y:S02]  /*0ba0*/  SHF.R.S32.HI R7, RZ, 0x1f, R22 ;  /* 0x0000001fff077819 */ /* 0x000fe40000011416 */
[----:B------:R-:W-:Y:S01]  /*0bb0*/  LEA.HI R2, R2, R3, RZ, 0x1 ;  /* 0x0000000302027211 */ /* 0x000fe200078f08ff */
[----:B------:R-:W-:Y:S01]  /*0bc0*/  IMAD.IADD R4, R155, 0x1, -R4 ;  /* 0x000000019b047824 */ /* 0x000fe200078e0a04 */
[----:B------:R-:W-:Y:S02]  /*0bd0*/  LEA.HI R6, R7, R22, RZ, 0x2 ;  /* 0x0000001607067211 */ /* 0x000fe400078f10ff */
[----:B------:R-:W-:Y:S02]  /*0be0*/  LOP3.LUT R5, R5, 0xfffffe00, RZ, 0xc0, !PT ;  /* 0xfffffe0005057812 */ /* 0x000fe400078ec0ff */
[----:B------:R-:W-:-:S02]  /*0bf0*/  SHF.R.S32.HI R8, RZ, 0x2, R6 ;  /* 0x00000002ff087819 */ /* 0x000fc40000011406 */
[----:B------:R-:W-:Y:S01]  /*0c00*/  SHF.R.S32.HI R9, RZ, 0x1f, R6 ;  /* 0x0000001fff097819 */ /* 0x000fe20000011406 */
[----:B------:R-:W-:Y:S01]  /*0c10*/  IMAD R5, R4, 0x20, R5 ;  /* 0x0000002004057824 */ /* 0x000fe200078e0205 */
[----:B------:R-:W-:Y:S01]  /*0c20*/  LOP3.LUT R2, R2, 0x1ffffffe, RZ, 0xc0, !PT ;  /* 0x1ffffffe02027812 */ /* 0x000fe200078ec0ff */
[----:B------:R-:W-:Y:S01]  /*0c30*/  IMAD.HI R4, R23, 0x55555556, RZ ;  /* 0x5555555617047827 */ /* 0x000fe200078e02ff */
[----:B------:R-:W-:Y:S02]  /*0c40*/  LEA.HI R9, R9, R8, RZ, 0x3 ;  /* 0x0000000809097211 */ /* 0x000fe400078f18ff */
[----:B------:R-:W-:Y:S01]  /*0c50*/  LEA.HI R7, R7, R22, RZ, 0x5 ;  /* 0x0000001607077211 */ /* 0x000fe200078f28ff */
[----:B------:R-:W-:Y:S01]  /*0c60*/  IMAD.IADD R2, R3, 0x1, -R2 ;  /* 0x0000000103027824 */ /* 0x000fe200078e0a02 */
[----:B------:R-:W-:Y:S02]  /*0c70*/  LOP3.LUT R9, R9, 0xfffffff8, RZ, 0xc0, !PT ;  /* 0xfffffff809097812 */ /* 0x000fe400078ec0ff */
[----:B------:R-:W-:Y:S01]  /*0c80*/  LEA.HI R0, R0, R155, RZ, 0x2 ;  /* 0x0000009b00007211 */ /* 0x000fe200078f10ff */
[----:B------:R-:W-:Y:S01]  /*0c90*/  IMAD R154, R2, 0x8, R5 ;  /* 0x00000008029a7824 */ /* 0x000fe200078e0205 */
[----:B------:R-:W-:Y:S01]  /*0ca0*/  LOP3.LUT R3, R6, 0x7ffffffc, RZ, 0xc0, !PT ;  /* 0x7ffffffc06037812 */ /* 0x000fe200078ec0ff */
[----:B------:R-:W-:Y:S01]  /*0cb0*/  IMAD.IADD R8, R8, 0x1, -R9 ;  /* 0x0000000108087824 */ /* 0x000fe200078e0a09 */
[----:B------:R-:W-:-:S02]  /*0cc0*/  LEA.HI R4, R4, R4, RZ, 0x1 ;  /* 0x0000000404047211 */ /* 0x000fc400078f08ff */
[----:B------:R-:W-:Y:S01]  /*0cd0*/  SHF.R.S32.HI R7, RZ, 0x5, R7 ;  /* 0x00000005ff077819 */ /* 0x000fe20000011407 */
[----:B------:R-:W-:Y:S01]  /*0ce0*/  IMAD.IADD R3, R22, 0x1, -R3 ;  /* 0x0000000116037824 */ /* 0x000fe200078e0a03 */
[----:B------:R-:W-:Y:S01]  /*0cf0*/  LOP3.LUT R2, R0, 0x1ffffffc, RZ, 0xc0, !PT ;  /* 0x1ffffffc00027812 */ /* 0x000fe200078ec0ff */
[----:B------:R-:W-:Y:S01]  /*0d00*/  IMAD R4, R4, -0x3, R23 ;  /* 0xfffffffd04047824 */ /* 0x000fe200078e0217 */
[----:B------:R-:W-:Y:S01]  /*0d10*/  SHF.R.S32.HI R18, RZ, 0x2, R0 ;  /* 0x00000002ff127819 */ /* 0x000fe20000011400 */
[----:B------:R-:W-:Y:S02]  /*0d20*/  IMAD R7, R7, 0x10, R8 ;  /* 0x0000001007077824 */ /* 0x000fe400078e0208 */
[----:B------:R-:W-:Y:S02]  /*0d30*/  IMAD.IADD R2, R155, 0x1, -R2 ;  /* 0x000000019b027824 */ /* 0x000fe400078e0a02 */
[----:B------:R-:W-:Y:S02]  /*0d40*/  IMAD R152, R3, R152, 0x80 ;  /* 0x0000008003987424 */ /* 0x000fe400078e0298 */
[----:B------:R-:W-:-:S02]  /*0d50*/  IMAD R153, R4, 0x40, R7 ;  /* 0x0000004004997824 */ /* 0x000fc400078e0207 */
[----:B------:R-:W-:-:S07]  /*0d60*/  IMAD.SHL.U32 R16, R2, 0x8, RZ ;  /* 0x0000000802107824 */ /* 0x000fce00078e00ff */
.L_x_159:
[----:B0-----:R-:W0:Y:S01]  /*0d70*/  LDC.64 R2, c[0x0][0xc60] ;  /* 0x00031800ff027b82 */ /* 0x001e220000000a00 */
[----:B------:R-:W-:Y:S01]  /*0d80*/  ULDC.64 UR8, c[0x0][0x990] ;  /* 0x0002640000087ab9 */ /* 0x000fe20000000a00 */
[----:B------:R-:W-:Y:S01]  /*0d90*/  ULDC UR4, c[0x0][0x428] ;  /* 0x00010a0000047ab9 */ /* 0x000fe20000000800 */
[----:B------:R-:W-:Y:S01]  /*0da0*/  ULDC.64 UR6, c[0x0][0x998] ;  /* 0x0002660000067ab9 */ /* 0x000fe20000000a00 */
[----:B--2--5:R-:W-:Y:S01]  /*0db0*/  IMAD.MOV.U32 R9, RZ, RZ, 0x3f800000 ;  /* 0x3f800000ff097424 */ /* 0x024fe200078e00ff */
[----:B------:R-:W-:Y:S01]  /*0dc0*/  ULDC UR43, c[0x0][0x2e0] ;  /* 0x0000b800002b7ab9 */ /* 0x000fe20000000800 */
[----:B0-----:R-:W-:-:S06]  /*0dd0*/  IMAD.WIDE R2, R43, 0x4, R2 ;  /* 0x000000042b027825 */ /* 0x001fcc00078e0202 */
[----:B------:R-:W2:Y:S01]  /*0de0*/  LDG.E R2, desc[UR54][R2.64] ;  /* 0x0000003602027981 */ /* 0x000ea2000c1e1900 */
[----:B------:R-:W-:Y:S02]  /*0df0*/  UISETP.NE.U32.AND UP2, UPT, UR8, URZ, UPT ;  /* 0x0000003f0800728c */ /* 0x000fe4000bf45070 */
[----:B------:R-:W-:Y:S02]  /*0e00*/  UISETP.NE.AND UP3, UPT, UR4, 0x1, UPT ;  /* 0x000000010400788c */ /* 0x000fe4000bf65270 */
[----:B------:R-:W-:Y:S02]  /*0e10*/  UISETP.NE.AND.EX UP2, UPT, UR9, URZ, UPT, UP2 ;  /* 0x0000003f0900728c */ /* 0x000fe4000bf45320 */
[----:B------:R-:W-:-:S04]  /*0e20*/  UISETP.NE.U32.AND UP0, UPT, UR6, URZ, UPT ;  /* 0x0000003f0600728c */ /* 0x000fc8000bf05070 */
[----:B------:R-:W-:Y:S01]  /*0e30*/  UISETP.NE.AND.EX UP0, UPT, UR7, URZ, UPT, UP0 ;  /* 0x0000003f0700728c */ /* 0x000fe2000bf05300 */
[----:B------:R-:W-:Y:S02]  /*0e40*/  PLOP3.LUT P0, PT, PT, PT, UP2, 0x80, 0x0 ;  /* 0x000000000000781c */ /* 0x000fe40003f0f028 */
[----:B------:R-:W-:Y:S02]  /*0e50*/  @UP3 ULDC UR10, c[0x0][0x42c] ;  /* 0x00010b00000a3ab9 */ /* 0x000fe40000000800 */
[----:B------:R-:W-:Y:S01]  /*0e60*/  @UP2 ULDC.64 UR14, c[0x0][0x9a8] ;  /* 0x00026a00000e2ab9 */ /* 0x000fe20000000a00 */
[----:B------:R-:W-:Y:S01]  /*0e70*/  UIMAD.WIDE.U32 UR10, UR5, UR10, URZ ;  /* 0x0000000a050a72a5 */ /* 0x000fe2000f8e003f */
[----:B------:R-:W-:Y:S01]  /*0e80*/  PLOP3.LUT P2, PT, PT, PT, UP0, 0x80, 0x0 ;  /* 0x000000000000781c */ /* 0x000fe20003f4f008 */
[----:B------:R-:W-:-:S03]  /*0e90*/  @UP2 ULDC.64 UR18, c[0x0][0x9b0] ;  /* 0x00026c0000122ab9 */ /* 0x000fc60000000a00 */
[----:B------:R-:W-:Y:S01]  /*0ea0*/  @UP0 ULDC.64 UR16, c[0x0][0x9b8] ;  /* 0x00026e0000100ab9 */ /* 0x000fe20000000a00 */
[----:B------:R-:W-:Y:S01]  /*0eb0*/  IMAD.MOV.U32 R0, RZ, RZ, 0x3f800000 ;  /* 0x3f800000ff007424 */ /* 0x000fe200078e00ff */
[----:B--2---:R-:W-:-:S13]  /*0ec0*/  R2UR UR40, R2 ;  /* 0x00000000022872ca */ /* 0x004fda00000e0000 */
[----:B------:R-:W-:Y:S02]  /*0ed0*/  USHF.R.S32.HI UR39, URZ, 0x1f, UR40 ;  /* 0x0000001f3f277899 */ /* 0x000fe40008011428 */
[----:B------:R-:W-:Y:S02]  /*0ee0*/  @UP2 UIMAD.WIDE.U32 UR12, UR40, UR14, URZ ;  /* 0x0000000e280c22a5 */ /* 0x000fe4000f8e003f */
[----:B------:R-:W-:-:S03]  /*0ef0*/  @UP2 UIMAD UR4, UR39, UR14, URZ ;  /* 0x0000000e270422a4 */ /* 0x000fc6000f8e023f */
[----:B------:R-:W-:Y:S01]  /*0f00*/  @UP3 ULDC UR14, c[0x0][0x430] ;  /* 0x00010c00000e3ab9 */ /* 0x000fe20000000800 */
[----:B------:R-:W-:-:S03]  /*0f10*/  @UP2 UIMAD UR15, UR40, UR15, UR4 ;  /* 0x0000000f280f22a4 */ /* 0x000fc6000f8e0204 */
[----:B------:R-:W-:Y:S01]  /*0f20*/  UMOV UR4, UR5 ;  /* 0x0000000500047c82 */ /* 0x000fe20008000000 */
[----:B------:R-:W-:Y:S02]  /*0f30*/  @UP3 USHF.R.U32.HI UR4, URZ, UR14, UR11 ;  /* 0x0000000e3f043299 */ /* 0x000fe4000801160b */
[----:B------:R-:W-:Y:S02]  /*0f40*/  @UP0 UIMAD.WIDE.U32 UR10, UR40, UR16, URZ ;  /* 0x00000010280a02a5 */ /* 0x000fe4000f8e003f */
[----:B------:R-:W-:Y:S02]  /*0f50*/  @UP2 USHF.R.S32.HI UR14, URZ, 0x1f, UR4 ;  /* 0x0000001f3f0e2899 */ /* 0x000fe40008011404 */
[----:B------:R-:W-:Y:S02]  /*0f60*/  @UP0 UIMAD UR16, UR39, UR16, URZ ;  /* 0x00000010271002a4 */ /* 0x000fe4000f8e023f */
[----:B------:R-:W-:Y:S02]  /*0f70*/  @UP2 UIADD3 UR13, UR13, UR15, URZ ;  /* 0x0000000f0d0d2290 */ /* 0x000fe4000fffe03f */
[----:B------:R-:W-:-:S02]  /*0f80*/  @UP2 UIMAD UR14, UR14, UR18, URZ ;  /* 0x000000120e0e22a4 */ /* 0x000fc4000f8e023f */
[----:B------:R-:W-:Y:S02]  /*0f90*/  @UP0 UIMAD UR16, UR40, UR17, UR16 ;  /* 0x00000011281002a4 */ /* 0x000fe4000f8e0210 */
[----:B------:R-:W-:Y:S02]  /*0fa0*/  @UP0 USHF.R.S32.HI UR15, URZ, 0x1f, UR4 ;  /* 0x0000001f3f0f0899 */ /* 0x000fe40008011404 */
[----:B------:R-:W-:Y:S02]  /*0fb0*/  @UP2 UIMAD UR14, UR4, UR19, UR14 ;  /* 0x00000013040e22a4 */ /* 0x000fe4000f8e020e */
[----:B------:R-:W-:Y:S02]  /*0fc0*/  @UP2 UIMAD.WIDE.U32 UR12, UR4, UR18, UR12 ;  /* 0x00000012040c22a5 */ /* 0x000fe4000f8e000c */
[----:B------:R-:W-:Y:S01]  /*0fd0*/  @UP0 UIADD3 UR11, UR11, UR16, URZ ;  /* 0x000000100b0b0290 */ /* 0x000fe2000fffe03f */
[----:B------:R-:W-:Y:S01]  /*0fe0*/  @UP0 ULDC.64 UR18, c[0x0][0x9c0] ;  /* 0x0002700000120ab9 */ /* 0x000fe20000000a00 */
[----:B------:R-:W-:-:S02]  /*0ff0*/  @UP2 UIADD3 UR13, UR13, UR14, URZ ;  /* 0x0000000e0d0d2290 */ /* 0x000fc4000fffe03f */
[----:B------:R-:W-:Y:S02]  /*1000*/  @UP0 UIMAD UR15, UR15, UR18, URZ ;  /* 0x000000120f0f02a4 */ /* 0x000fe4000f8e023f */
[----:B------:R-:W-:Y:S02]  /*1010*/  @UP2 ULEA UR8, UP1, UR12, UR8, 0x2 ;  /* 0x000000080c082291 */ /* 0x000fe4000f82103f */
[----:B------:R-:W-:Y:S02]  /*1020*/  @UP0 UIMAD UR15, UR4, UR19, UR15 ;  /* 0x00000013040f02a4 */ /* 0x000fe4000f8e020f */
[----:B------:R-:W-:Y:S01]  /*1030*/  @UP0 UIMAD.WIDE.U32 UR10, UR4, UR18, UR10 ;  /* 0x00000012040a02a5 */ /* 0x000fe2000f8e000a */
[----:B------:R-:W-:Y:S02]  /*1040*/  ULDC.64 UR16, c[0x0][0xa28] ;  /* 0x00028a0000107ab9 */ /* 0x000fe40000000a00 */
[----:B------:R-:W-:Y:S01]  /*1050*/  ULDC.64 UR18, c[0x0][0xa20] ;  /* 0x0002880000127ab9 */ /* 0x000fe20000000a00 */
[----:B------:R-:W-:Y:S01]  /*1060*/  @UP2 ULEA.HI.X UR9, UR12, UR9, UR13, 0x2, UP1 ;  /* 0x000000090c092291 */ /* 0x000fe200088f140d */
[----:B---34-:R-:W-:Y:S01]  /*1070*/  IMAD.U32 R4, RZ, RZ, UR8 ;  /* 0x00000008ff047e24 */ /* 0x018fe2000f8e00ff */
[----:B------:R-:W-:-:S02]  /*1080*/  UISETP.NE.U32.AND UP4, UPT, UR16, URZ, UPT ;  /* 0x0000003f1000728c */ /* 0x000fc4000bf85070 */
[----:B------:R-:W-:Y:S02]  /*1090*/  UISETP.NE.U32.AND UP1, UPT, UR18, URZ, UPT ;  /* 0x0000003f1200728c */ /* 0x000fe4000bf25070 */
[----:B------:R-:W-:Y:S01]  /*10a0*/  UISETP.NE.AND.EX UP2, UPT, UR17, URZ, UPT, UP4 ;  /* 0x0000003f1100728c */ /* 0x000fe2000bf45340 */
[----:B------:R-:W-:Y:S01]  /*10b0*/  IMAD.U32 R5, RZ, RZ, UR9 ;  /* 0x00000009ff057e24 */ /* 0x000fe2000f8e00ff */
[----:B------:R-:W-:Y:S02]  /*10c0*/  UISETP.NE.AND.EX UP1, UPT, UR19, URZ, UPT, UP1 ;  /* 0x0000003f1300728c */ /* 0x000fe4000bf25310 */
[----:B------:R-:W-:Y:S02]  /*10d0*/  @UP0 UIADD3 UR4, UR11, UR15, URZ ;  /* 0x0000000f0b040290 */ /* 0x000fe4000fffe03f */
[----:B------:R-:W-:Y:S01]  /*10e0*/  @UP0 ULEA UR12, UP4, UR10, UR6, 0x2 ;  /* 0x000000060a0c0291 */ /* 0x000fe2000f88103f */
[----:B------:R0:W2:Y:S03]  /*10f0*/  @P0 LDG.E R9, desc[UR54][R4.64] ;  /* 0x0000003604090981 */ /* 0x0000a6000c1e1900 */
[----:B------:R-:W-:-:S02]  /*1100*/  @UP0 ULEA.HI.X UR13, UR10, UR7, UR4, 0x2, UP4 ;  /* 0x000000070a0d0291 */ /* 0x000fc4000a0f1404 */
[----:B------:R-:W-:Y:S01]  /*1110*/  @UP2 ULEA UR6, UP0, UR40, UR16, 0x2 ;  /* 0x0000001028062291 */ /* 0x000fe2000f80103f */
[----:B------:R-:W-:Y:S01]  /*1120*/  IMAD.U32 R6, RZ, RZ, UR12 ;  /* 0x0000000cff067e24 */ /* 0x000fe2000f8e00ff */
[----:B------:R-:W-:Y:S01]  /*1130*/  @UP1 ULEA UR8, UP4, UR40, UR18, 0x2 ;  /* 0x0000001228081291 */ /* 0x000fe2000f88103f */
[----:B------:R-:W-:Y:S01]  /*1140*/  PLOP3.LUT P0, PT, PT, PT, UP2, 0x80, 0x0 ;  /* 0x000000000000781c */ /* 0x000fe20003f0f028 */
[----:B------:R-:W-:Y:S01]  /*1150*/  IMAD.U32 R7, RZ, RZ, UR13 ;  /* 0x0000000dff077e24 */ /* 0x000fe2000f8e00ff */
[----:B------:R-:W-:Y:S01]  /*1160*/  PLOP3.LUT P1, PT, PT, PT, UP1, 0x80, 0x0 ;  /* 0x000000000000781c */ /* 0x000fe20003f2f018 */
[----:B------:R-:W-:Y:S02]  /*1170*/  @UP2 ULEA.HI.X UR7, UR40, UR17, UR39, 0x2, UP0 ;  /* 0x0000001128072291 */ /* 0x000fe400080f1427 */
[----:B------:R-:W-:Y:S01]  /*1180*/  @UP1 ULEA.HI.X UR9, UR40, UR19, UR39, 0x2, UP4 ;  /* 0x0000001328091291 */ /* 0x000fe2000a0f1427 */
[----:B------:R-:W2:Y:S01]  /*1190*/  @P2 LDG.E R0, desc[UR54][R6.64] ;  /* 0x0000003606002981 */ /* 0x000ea2000c1e1900 */
[----:B------:R-:W-:Y:S01]  /*11a0*/  IMAD.U32 R2, RZ, RZ, UR6 ;  /* 0x00000006ff027e24 */ /* 0x000fe2000f8e00ff */
[----:B------:R-:W-:Y:S01]  /*11b0*/  ULDC UR4, c[0x0][0x988] ;  /* 0x0002620000047ab9 */ /* 0x000fe20000000800 */
[----:B0-----:R-:W-:Y:S01]  /*11c0*/  IMAD.U32 R4, RZ, RZ, UR8 ;  /* 0x00000008ff047e24 */ /* 0x001fe2000f8e00ff */
[----:B------:R-:W-:Y:S01]  /*11d0*/  UMOV UR42, UR5 ;  /* 0x00000005002a7c82 */ /* 0x000fe20008000000 */
[----:B------:R-:W-:Y:S01]  /*11e0*/  IMAD.U32 R3, RZ, RZ, UR7 ;  /* 0x00000007ff037e24 */ /* 0x000fe2000f8e00ff */
[----:B------:R-:W-:Y:S01]  /*11f0*/  ULDC.64 UR6, c[0x0][0x3f8] ;  /* 0x0000fe0000067ab9 */ /* 0x000fe20000000a00 */
[----:B------:R-:W-:Y:S01]  /*1200*/  IMAD.U32 R5, RZ, RZ, UR9 ;  /* 0x00000009ff057e24 */ /* 0x000fe2000f8e00ff */
[----:B------:R-:W-:-:S02]  /*1210*/  @UP3 ULDC UR8, c[0x0][0x42c] ;  /* 0x00010b0000083ab9 */ /* 0x000fc40000000800 */
[----:B------:R-:W3:Y:S04]  /*1220*/  @P0 LDG.E R2, desc[UR54][R2.64] ;  /* 0x0000003602020981 */ /* 0x000ee8000c1e1900 */
[----:B------:R-:W4:Y:S01]  /*1230*/  @P1 LDG.E R4, desc[UR54][R4.64] ;  /* 0x0000003604041981 */ /* 0x000f22000c1e1900 */
[----:B------:R-:W-:-:S03]  /*1240*/  UISETP.NE.U32.AND UP0, UPT, UR6, URZ, UPT ;  /* 0x0000003f0600728c */ /* 0x000fc6000bf05070 */
[----:B------:R-:W-:Y:S01]  /*1250*/  ULDC UR6, c[0x0][0x404] ;  /* 0x0001010000067ab9 */ /* 0x000fe20000000800 */
[----:B------:R-:W-:-:S04]  /*1260*/  UISETP.NE.AND.EX UP0, UPT, UR7, URZ, UPT, UP0 ;  /* 0x0000003f0700728c */ /* 0x000fc8000bf05300 */
[----:B------:R-:W-:-:S04]  /*1270*/  USEL UR6, UR6, 0x1, UP0 ;  /* 0x0000000106067887 */ /* 0x000fc80008000000 */
[----:B------:R-:W-:Y:S01]  /*1280*/  UIMAD UR43, UR6, UR43, URZ ;  /* 0x0000002b062b72a4 */ /* 0x000fe2000f8e023f */
[----:B------:R-:W-:Y:S01]  /*1290*/  IMAD.MOV.U32 R17, RZ, RZ, R41 ;  /* 0x000000ffff117224 */ /* 0x000fe200078e0029 */
[----:B------:R-:W-:Y:S01]  /*12a0*/  CS2R R10, SRZ ;  /* 0x00000000000a7805 */ /* 0x000fe2000001ff00 */
[----:B------:R-:W-:Y:S01]  /*12b0*/  IMAD.MOV.U32 R135, RZ, RZ, RZ ;  /* 0x000000ffff877224 */ /* 0x000fe200078e00ff */
[----:B------:R-:W-:Y:S02]  /*12c0*/  CS2R R12, SRZ ;  /* 0x00000000000c7805 */ /* 0x000fe4000001ff00 */
[----:B------:R-:W-:Y:S02]  /*12d0*/  CS2R R14, SRZ ;  /* 0x00000000000e7805 */ /* 0x000fe4000001ff00 */
[----:B-1----:R-:W-:Y:S02]  /*12e0*/  CS2R R20, SRZ ;  /* 0x0000000000147805 */ /* 0x002fe4000001ff00 */
        /* <DEDUP_REMOVED lines=13> */
[----:B------:R-:W-:-:S02]  /*13c0*/  IMAD.MOV.U32 R54, RZ, RZ, RZ ;  /* 0x000000ffff367224 */ /* 0x000fc400078e00ff */
[----:B--2---:R-:W-:-:S04]  /*13d0*/  FMUL.FTZ R0, R9, R0 ;  /* 0x0000000009007220 */ /* 0x004fc80000410000 */
[----:B------:R-:W-:Y:S01]  /*13e0*/  FMUL.FTZ R0, R0, UR4 ;  /* 0x0000000400007c20 */ /* 0x000fe20008410000 */
[----:B------:R-:W-:Y:S01]  /*13f0*/  UMOV UR4, URZ ;  /* 0x0000003f00047c82 */ /* 0x000fe20008000000 */
[----:B------:R-:W-:-:S03]  /*1400*/  CS2R R8, SRZ ;  /* 0x0000000000087805 */ /* 0x000fc6000001ff00 */
[----:B------:R-:W-:Y:S02]  /*1410*/  R2UR UR45, R0 ;  /* 0x00000000002d72ca */ /* 0x000fe400000e0000 */
[----:B---3--:R-:W-:Y:S02]  /*1420*/  @P0 R2UR UR4, R2 ;  /* 0x00000000020402ca */ /* 0x008fe400000e0000 */
[----:B----4-:R-:W-:Y:S02]  /*1430*/  @P1 R2UR UR43, R4 ;  /* 0x00000000042b12ca */ /* 0x010fe400000e0000 */
[----:B------:R-:W-:Y:S02]  /*1440*/  CS2R R4, SRZ ;  /* 0x0000000000047805 */ /* 0x000fe4000001ff00 */
[----:B------:R-:W-:Y:S01]  /*1450*/  PLOP3.LUT P0, PT, PT, PT, PT, 0x80, 0x0 ;  /* 0x000000000000781c */ /* 0x000fe20003f0f070 */
[----:B------:R-:W-:Y:S01]  /*1460*/  IMAD.MOV.U32 R0, RZ, RZ, RZ ;  /* 0x000000ffff007224 */ /* 0x000fe200078e00ff */
[----:B------:R-:W-:Y:S11]  /*1470*/  @P1 BRA `(.L_x_124) ;  /* 0x0000000000341947 */ /* 0x000ff60003800000 */
[----:B------:R-:W-:Y:S02]  /*1480*/  ULDC.64 UR6, c[0x0][0xa08] ;  /* 0x0002820000067ab9 */ /* 0x000fe40000000a00 */
[----:B------:R-:W-:-:S04]  /*1490*/  ISETP.NE.U32.AND P1, PT, RZ, UR6, PT ;  /* 0x00000006ff007c0c */ /* 0x000fc8000bf25070 */
[----:B------:R-:W-:-:S13]  /*14a0*/  ISETP.NE.AND.EX P1, PT, RZ, UR7, PT, P1 ;  /* 0x00000007ff007c0c */ /* 0x000fda000bf25310 */
[----:B------:R-:W-:Y:S05]  /*14b0*/  @!P1 BRA `(.L_x_124) ;  /* 0x0000000000249947 */ /* 0x000fea0003800000 */
[----:B------:R-:W-:Y:S02]  /*14c0*/  ULDC.64 UR6, c[0x0][0xa08] ;  /* 0x0002820000067ab9 */ /* 0x000fe40000000a00 */
[----:B------:R-:W-:-:S06]  /*14d0*/  UIMAD.WIDE UR6, UR40, 0x4, UR6 ;  /* 0x00000004280678a5 */ /* 0x000fcc000f8e0206 */
[----:B------:R-:W-:Y:S02]  /*14e0*/  IMAD.U32 R2, RZ, RZ, UR6 ;  /* 0x00000006ff027e24 */ /* 0x000fe4000f8e00ff */
[----:B------:R-:W-:-:S05]  /*14f0*/  IMAD.U32 R3, RZ, RZ, UR7 ;  /* 0x00000007ff037e24 */ /* 0x000fca000f8e00ff */
[----:B------:R-:W2:Y:S04]  /*1500*/  LDG.E R7, desc[UR54][R2.64] ;  /* 0x0000003602077981 */ /* 0x000ea8000c1e1900 */
[----:B------:R-:W3:Y:S01]  /*1510*/  LDG.E R6, desc[UR54][R2.64+0x4] ;  /* 0x0000043602067981 */ /* 0x000ee2000c1e1900 */
[----:B--2---:R-:W-:Y:S02]  /*1520*/  R2UR UR43, R7 ;  /* 0x00000000072b72ca */ /* 0x004fe400000e0000 */
[----:B---3--:R-:W-:-:S13]  /*1530*/  R2UR UR6, R6 ;  /* 0x00000000060672ca */ /* 0x008fda00000e0000 */
[----:B------:R-:W-:-:S12]  /*1540*/  UIADD3 UR43, -UR43, UR6, URZ ;  /* 0x000000062b2b7290 */ /* 0x000fd8000fffe13f */
.L_x_124:
[----:B------:R-:W-:Y:S01]  /*1550*/  UIADD3 UR43, -UR4, UR43, URZ ;  /* 0x0000002b042b7290 */ /* 0x000fe2000fffe13f */
[----:B------:R-:W-:Y:S01]  /*1560*/  CS2R R56, SRZ ;  /* 0x0000000000387805 */ /* 0x000fe2000001ff00 */
[----:B------:R-:W-:Y:S01]  /*1570*/  UIMAD.WIDE.U32 UR6, UR5, UR8, URZ ;  /* 0x00000008050672a5 */ /* 0x000fe2000f8e003f */
[----:B------:R-:W-:Y:S01]  /*1580*/  IMAD.MOV.U32 R55, RZ, RZ, RZ ;  /* 0x000000ffff377224 */ /* 0x000fe200078e00ff */
[----:B------:R-:W-:Y:S01]  /*1590*/  UISETP.GE.AND UP0, UPT, UR43, 0x1, UPT ;  /* 0x000000012b00788c */ /* 0x000fe2000bf06270 */
[----:B------:R-:W-:Y:S01]  /*15a0*/  CS2R R58, SRZ ;  /* 0x00000000003a7805 */ /* 0x000fe2000001ff00 */
[----:B------:R-:W-:Y:S01]  /*15b0*/  UIADD3 UR4, UR43, 0x7f, URZ ;  /* 0x0000007f2b047890 */ /* 0x000fe2000fffe03f */
[----:B------:R-:W-:Y:S01]  /*15c0*/  CS2R R60, SRZ ;  /* 0x00000000003c7805 */ /* 0x000fe2000001ff00 */
[----:B------:R-:W-:Y:S01]  /*15d0*/  @UP3 ULDC UR9, c[0x0][0x430] ;  /* 0x00010c0000093ab9 */ /* 0x000fe20000000800 */
[----:B------:R-:W-:Y:S01]  /*15e0*/  UMOV UR41, UR5 ;  /* 0x0000000500297c82 */ /* 0x000fe20008000000 */
[----:B------:R-:W-:Y:S01]  /*15f0*/  PLOP3.LUT P1, PT, PT, PT, UP0, 0x80, 0x0 ;  /* 0x000000000000781c */ /* 0x000fe20003f2f008 */
[----:B------:R-:W-:Y:S01]  /*1600*/  USHF.R.S32.HI UR8, URZ, 0x1f, UR4 ;  /* 0x0000001f3f087899 */ /* 0x000fe20008011404 */
[----:B------:R-:W-:Y:S01]  /*1610*/  IMAD.MOV.U32 R62, RZ, RZ, RZ ;  /* 0x000000ffff3e7224 */ /* 0x000fe200078e00ff */
[----:B------:R-:W-:Y:S01]  /*1620*/  @UP3 USHF.R.U32.HI UR42, URZ, UR9, UR7 ;  /* 0x000000093f2a3299 */ /* 0x000fe20008011607 */
[----:B------:R-:W-:Y:S01]  /*1630*/  IMAD.MOV.U32 R64, RZ, RZ, RZ ;  /* 0x000000ffff407224 */ /* 0x000fe200078e00ff */
[----:B------:R-:W-:-:S08]  /*1640*/  ULEA.HI UR8, UR8, UR4, URZ, 0x7 ;  /* 0x0000000408087291 */ /* 0x000fd0000f8f383f */
[----:B------:R-:W-:Y:S05]  /*1650*/  @!P1 BRA `(.L_x_125) ;  /* 0x0000004800a89947 */ /* 0x000fea0003800000 */
[----:B------:R-:W0:Y:S01]  /*1660*/  SHFL.IDX PT, R0, R23, RZ, 0x1f ;  /* 0x00001fff17007589 */ /* 0x000e2200000e0000 */
[----:B------:R-:W1:Y:S01]  /*1670*/  S2UR UR9, SR_CgaCtaId ;  /* 0x00000000000979c3 */ /* 0x000e620000008800 */
[----:B------:R-:W-:Y:S01]  /*1680*/  UMOV UR7, 0x400 ;  /* 0x0000040000077882 */ /* 0x000fe20000000000 */
[----:B------:R-:W-:Y:S01]  /*1690*/  USHF.R.S32.HI UR46, URZ, 0x7, UR8 ;  /* 0x000000073f2e7899 */ /* 0x000fe20008011408 */
[----:B0-----:R-:W-:Y:S01]  /*16a0*/  R2UR UR6, R0 ;  /* 0x00000000000672ca */ /* 0x001fe200000e0000 */
[----:B-1----:R-:W-:-:S12]  /*16b0*/  ULEA UR7, UR9, UR7, 0x18 ;  /* 0x0000000709077291 */ /* 0x002fd8000f8ec03f */
[----:B------:R-:W-:Y:S02]  /*16c0*/  UIMAD.WIDE UR4, UR6, 0x55555556, URZ ;  /* 0x55555556060478a5 */ /* 0x000fe4000f8e023f */
[----:B------:R-:W-:Y:S02]  /*16d0*/  UIADD3 UR4, UR7, 0xf000, URZ ;  /* 0x0000f00007047890 */ /* 0x000fe4000fffe03f */
[----:B------:R-:W-:Y:S02]  /*16e0*/  ULEA.HI UR5, UR5, UR5, URZ, 0x1 ;  /* 0x0000000505057291 */ /* 0x000fe4000f8f083f */
[----:B------:R-:W-:Y:S02]  /*16f0*/  ULOP3.LUT UP0, URZ, UR4, 0x3ff, URZ, 0xc0, !UPT ;  /* 0x000003ff043f7892 */ /* 0x000fe4000f80c03f */
[----:B------:R-:W-:-:S04]  /*1700*/  UIMAD UR5, UR5, -0x3, UR6 ;  /* 0xfffffffd050578a4 */ /* 0x000fc8000f8e0206 */
[----:B------:R-:W-:Y:S01]  /*1710*/  PLOP3.LUT P0, PT, PT, PT, UP0, 0x80, 0x0 ;  /* 0x000000000000781c */ /* 0x000fe20003f0f008 */
[----:B------:R-:W-:-:S04]  /*1720*/  ULEA UR5, UR5, UR4, 0xb ;  /* 0x0000000405057291 */ /* 0x000fc8000f8e583f */
[----:B------:R-:W-:-:S04]  /*1730*/  USHF.R.U32.HI UR5, URZ, 0x4, UR5 ;  /* 0x000000043f057899 */ /* 0x000fc80008011605 */
[----:B------:R-:W-:-:S04]  /*1740*/  ULOP3.LUT UR47, UR5, 0x3fff, URZ, 0xc0, !UPT ;  /* 0x00003fff052f7892 */ /* 0x000fc8000f8ec03f */
[----:B------:R-:W-:Y:S08]  /*1750*/  @!P0 BRA `(.L_x_126) ;  /* 0x0000000000408947 */ /* 0x000ff00003800000 */
[----:B------:R-:W-:Y:S01]  /*1760*/  MOV R0, 0x0 ;  /* 0x0000000000007802 */ /* 0x000fe20000000f00 */
[----:B------:R-:W-:Y:S01]  /*1770*/  ULDC.64 UR4, c[0x4][0x98] ;  /* 0x0100260000047ab9 */ /* 0x000fe20000000a00 */
[----:B------:R-:W-:Y:S01]  /*1780*/  ULDC.64 UR6, c[0x4][0x28] ;  /* 0x01000a0000067ab9 */ /* 0x000fe20000000a00 */
[----:B------:R-:W-:Y:S01]  /*1790*/  IMAD.U32 R4, RZ, RZ, UR4 ;  /* 0x00000004ff047e24 */ /* 0x000fe2000f8e00ff */
[----:B------:R0:W1:Y:S01]  /*17a0*/  LDC.64 R2, c[0x4][R0] ;  /* 0x0100000000027b82 */ /* 0x0000620000000a00 */
        /* <DEDUP_REMOVED lines=8> */
[----:B0-----:R-:W-:-:S07]  /*1830*/  IMAD.MOV.U32 R13, RZ, RZ, RZ ;  /* 0x000000ffff0d7224 */ /* 0x001fce00078e00ff */
[----:B------:R-:W-:-:S07]  /*1840*/  LEPC R20, `(.L_x_126) ;  /* 0x000000001014794e */ /* 0x000fce0000000000 */
[----:B-1----:R-:W-:Y:S05]  /*1850*/  CALL.ABS.NOINC R2 ;  /* 0x0000000002007343 */ /* 0x002fea0003c00000 */
.L_x_126:
[----:B------:R-:W0:Y:S01]  /*1860*/  S2UR UR5, SR_CgaCtaId ;  /* 0x00000000000579c3 */ /* 0x000e220000008800 */
[----:B------:R-:W-:Y:S01]  /*1870*/  ULEA.HI UR4, UR38, UR38, URZ, 0x1 ;  /* 0x0000002626047291 */ /* 0x000fe2000f8f083f */
[----:B------:R-:W-:-:S03]  /*1880*/  MOV R3, 0x400 ;  /* 0x0000040000037802 */ /* 0x000fc60000000f00 */
[----:B------:R-:W-:-:S04]  /*1890*/  ULOP3.LUT UR4, UR4, 0xfffffffe, URZ, 0xc0, !UPT ;  /* 0xfffffffe04047892 */ /* 0x000fc8000f8ec03f */
[----:B------:R-:W-:-:S06]  /*18a0*/  UIADD3 UR4, UR38, -UR4, URZ ;  /* 0x8000000426047290 */ /* 0x000fcc000fffe03f */
[----:B------:R-:W-:Y:S02]  /*18b0*/  IMAD.U32 R4, RZ, RZ, UR4 ;  /* 0x00000004ff047e24 */ /* 0x000fe4000f8e00ff */
[----:B0-----:R-:W-:-:S05]  /*18c0*/  IMAD.U32 R2, RZ, RZ, UR5 ;  /* 0x00000005ff027e24 */ /* 0x001fca000f8e00ff */
[----:B------:R-:W-:Y:S02]  /*18d0*/  LEA R0, R2, R3, 0x18 ;  /* 0x0000000302007211 */ /* 0x000fe400078ec0ff */
[----:B------:R-:W-:Y:S01]  /*18e0*/  SHF.L.U32 R3, R4, 0x1f, RZ ;  /* 0x0000001f04037819 */ /* 0x000fe200000006ff */
[----:B------:R-:W-:-:S03]  /*18f0*/  IMAD.U32 R4, RZ, RZ, UR44 ;  /* 0x0000002cff047e24 */ /* 0x000fc6000f8e00ff */
[----:B------:R-:W0:Y:S02]  /*1900*/  SYNCS.PHASECHK.TRANS64.TRYWAIT P1, [R0+URZ+0x19c00], R3 ;  /* 0x019c0003000075a7 */ /* 0x000e24000802017f */
[----:B------:R-:W-:Y:S01]  /*1910*/  ISETP.NE.AND P0, PT, R4, 0x3, PT ;  /* 0x000000030400780c */ /* 0x000fe20003f05270 */
[----:B0-----:R-:W-:-:S12]  /*1920*/  @!P1 BRA `(.L_x_127) ;  /* 0x000000a800e49947 */ /* 0x001fd80003800000 */
.L_x_248:
[----:B------:R-:W-:Y:S05]  /*1930*/  @!P0 BRA `(.L_x_128) ;  /* 0x0000000000048947 */ /* 0x000fea0003800000 */
[----:B------:R-:W-:Y:S01]  /*1940*/  BPT.TRAP 0x1 ;  /* 0x000000040000795c */ /* 0x000fe20000300000 */
.L_x_128:
[----:B0-----:R-:W-:Y:S02]  /*1950*/  IMAD.U32 R3, RZ, RZ, UR36 ;  /* 0x00000024ff037e24 */ /* 0x001fe4000f8e00ff */
[----:B------:R-:W-:Y:S02]  /*1960*/  IMAD.U32 R5, RZ, RZ, UR37 ;  /* 0x00000025ff057e24 */ /* 0x000fe4000f8e00ff */
[----:B------:R-:W-:-:S03]  /*1970*/  IMAD R4, R3, 0x8, R0 ;  /* 0x0000000803047824 */ /* 0x000fc600078e0200 */
[----:B------:R-:W-:-:S04]  /*1980*/  SHF.L.U32 R3, R5, 0x1f, RZ ;  /* 0x0000001f05037819 */ /* 0x000fc800000006ff */
[----:B------:R0:W1:Y:S01]  /*1990*/  SYNCS.PHASECHK.TRANS64.TRYWAIT P1, [R4+URZ+0x19c30], R3 ;  /* 0x019c3003040075a7 */ /* 0x000062000802017f */
[----:B------:R-:W-:Y:S05]  /*19a0*/  @!P0 BRA `(.L_x_129) ;  /* 0x0000000000048947 */ /* 0x000fea0003800000 */
[----:B------:R-:W-:Y:S01]  /*19b0*/  BPT.TRAP 0x1 ;  /* 0x000000040000795c */ /* 0x000fe20000300000 */
.L_x_129:
[----:B------:R-:W2:Y:S01]  /*19c0*/  LDL.LU R5, [R1] ;  /* 0x0000000001057983 */ /* 0x000ea20000300800 */
[----:B------:R-:W3:Y:S02]  /*19d0*/  S2R R6, SR_TID.X ;  /* 0x0000000000067919 */ /* 0x000ee40000002100 */
[----:B---3--:R-:W-:Y:S01]  /*19e0*/  LOP3.LUT P2, RZ, R6, 0x7f, RZ, 0xc0, !PT ;  /* 0x0000007f06ff7812 */ /* 0x008fe2000784c0ff */
[----:B------:R-:W-:Y:S01]  /*19f0*/  IMAD.MOV.U32 R135, RZ, RZ, RZ ;  /* 0x000000ffff877224 */ /* 0x000fe200078e00ff */
[----:B--2---:R-:W-:-:S11]  /*1a00*/  LOP3.LUT R5, R5, 0xffffffef, RZ, 0xc0, !PT ;  /* 0xffffffef05057812 */ /* 0x004fd600078ec0ff */
[----:B------:R-:W-:-:S05]  /*1a10*/  @P2 LOP3.LUT R5, R5, 0x10, RZ, 0xfc, !PT ;  /* 0x0000001005052812 */ /* 0x000fca00078efcff */
[----:B------:R2:W-:Y:S01]  /*1a20*/  STL [R1], R5 ;  /* 0x0000000501007387 */ /* 0x0005e20000100800 */
[----:B-1----:R-:W-:Y:S05]  /*1a30*/  @P1 BRA `(.L_x_130) ;  /* 0x0000000000081947 */ /* 0x002fea0003800000 */
[----:B------:R-:W1:Y:S02]  /*1a40*/  SYNCS.PHASECHK.TRANS64.TRYWAIT P1, [R4+URZ+0x19c30], R3 ;  /* 0x019c3003040075a7 */ /* 0x000e64000802017f */
[----:B-1----:R-:W-:Y:S05]  /*1a50*/  @!P1 BRA `(.L_x_131) ;  /* 0x000000a800ac9947 */ /* 0x002fea0003800000 */
.L_x_130:
[----:B------:R-:W-:Y:S05]  /*1a60*/  WARPSYNC.ALL ;  /* 0x0000000000007948 */ /* 0x000fea0003800000 */
[----:B------:R-:W-:Y:S01]  /*1a70*/  R2UR UR4, R0 ;  /* 0x00000000000472ca */ /* 0x000fe200000e0000 */
[----:B------:R-:W-:Y:S01]  /*1a80*/  WARPGROUP.ARRIVE ;  /* 0x00000000000079c5 */ /* 0x000fe20000000000 */
[----:B------:R-:W-:Y:S01]  /*1a90*/  UMOV UR5, 0xc0000010 ;  /* 0xc000001000057882 */ /* 0x000fe20000000000 */
[----:B------:R-:W-:Y:S01]  /*1aa0*/  UMOV UR7, 0xc0000010 ;  /* 0xc000001000077882 */ /* 0x000fe20000000000 */
[----:B------:R-:W-:Y:S01]  /*1ab0*/  UMOV UR9, 0xc0000010 ;  /* 0xc000001000097882 */ /* 0x000fe20000000000 */
[----:B------:R-:W-:Y:S01]  /*1ac0*/  UMOV UR11, 0xc0000010 ;  /* 0xc0000010000b7882 */ /* 0x000fe20000000000 */
[----:B------:R-:W-:Y:S01]  /*1ad0*/  UMOV UR13, 0xc0000010 ;  /* 0xc0000010000d7882 */ /* 0x000fe20000000000 */
[----:B------:R-:W-:Y:S01]  /*1ae0*/  UMOV UR15, 0xc0000010 ;  /* 0xc0000010000f7882 */ /* 0x000fe20000000000 */
[----:B--2---:R-:W-:Y:S01]  /*1af0*/  VIADD R5, R152, UR43 ;  /* 0x0000002b98057c36 */ /* 0x004fe20008000000 */
[----:B------:R-:W-:Y:S01]  /*1b00*/  P2R R7, PR, RZ, 0x1 ;  /* 0x00000001ff077803 */ /* 0x000fe20000000000 */
[----:B------:R-:W-:Y:S01]  /*1b10*/  IMAD.U32 R6, RZ, RZ, UR46 ;  /* 0x0000002eff067e24 */ /* 0x000fe2000f8e00ff */
[----:B------:R-:W2:Y:S01]  /*1b20*/  S2R R88, SR_TID.X ;  /* 0x0000000000587919 */ /* 0x000ea20000002100 */
[----:B------:R-:W-:Y:S01]  /*1b30*/  IMAD.U32 R10, RZ, RZ, UR45 ;  /* 0x0000002dff0a7e24 */ /* 0x000fe2000f8e00ff */
[----:B------:R-:W-:Y:S01]  /*1b40*/  UIADD3 UR4, UR4, 0x13800, URZ ;  /* 0x0001380004047890 */ /* 0x000fe2000fffe03f */
[----:B------:R-:W-:Y:S01]  /*1b50*/  IMAD R5, R6, -0x80, R5 ;  /* 0xffffff8006057824 */ /* 0x000fe200078e0205 */
[----:B------:R-:W-:Y:S01]  /*1b60*/  UISETP.GE.AND UP0, UPT, UR43, 0x81, UPT ;  /* 0x000000812b00788c */ /* 0x000fe2000bf06270 */
[--C-:B------:R-:W-:Y:S01]  /*1b70*/  IMAD.MOV.U32 R134, RZ, RZ, R135.reuse ;  /* 0x000000ffff867224 */ /* 0x100fe200078e0087 */
[----:B------:R-:W-:Y:S01]  /*1b80*/  USHF.R.U32.HI UR4, URZ, 0x4, UR4 ;  /* 0x000000043f047899 */ /* 0x000fe20008011604 */
[--C-:B------:R-:W-:Y:S01]  /*1b90*/  IMAD.MOV.U32 R133, RZ, RZ, R135.reuse ;  /* 0x000000ffff857224 */ /* 0x100fe200078e0087 */
[C---:B------:R-:W-:Y:S01]  /*1ba0*/  ISETP.GT.AND P3, PT, R5.reuse, RZ, PT ;  /* 0x000000ff0500720c */ /* 0x040fe20003f64270 */
[--C-:B------:R-:W-:Y:S01]  /*1bb0*/  IMAD.MOV.U32 R132, RZ, RZ, R135.reuse ;  /* 0x000000ffff847224 */ /* 0x100fe200078e0087 */
[----:B------:R-:W-:Y:S01]  /*1bc0*/  ULOP3.LUT UR4, UR4, 0x3fff, URZ, 0xc0, !UPT ;  /* 0x00003fff04047892 */ /* 0x000fe2000f8ec03f */
[C---:B------:R-:W-:Y:S01]  /*1bd0*/  ISETP.GT.AND P1, PT, R5.reuse, 0x1, PT ;  /* 0x000000010500780c */ /* 0x040fe20003f24270 */
[--C-:B------:R-:W-:Y:S01]  /*1be0*/  IMAD.MOV.U32 R131, RZ, RZ, R135.reuse ;  /* 0x000000ffff837224 */ /* 0x100fe200078e0087 */
[C---:B------:R-:W-:Y:S01]  /*1bf0*/  ISETP.GT.AND P2, PT, R5.reuse, 0x8, PT ;  /* 0x000000080500780c */ /* 0x040fe20003f44270 */
[----:B------:R-:W-:Y:S01]  /*1c00*/  ULOP3.LUT UR16, UR4, 0x10000, URZ, 0xfc, !UPT ;  /* 0x0001000004107892 */ /* 0x000fe2000f8efc3f */
[C---:B------:R-:W-:Y:S01]  /*1c10*/  ISETP.GT.AND P5, PT, R5.reuse, 0x9, PT ;  /* 0x000000090500780c */ /* 0x040fe20003fa4270 */
[----:B------:R-:W-:Y:S01]  /*1c20*/  ULOP3.LUT UR4, UR47, 0x10000, URZ, 0xfc, !UPT ;  /* 0x000100002f047892 */ /* 0x000fe2000f8efc3f */
[C---:B------:R-:W-:Y:S01]  /*1c30*/  ISETP.GT.AND P4, PT, R5.reuse, 0x10, PT ;  /* 0x000000100500780c */ /* 0x040fe20003f84270 */
[----:B------:R-:W-:Y:S01]  /*1c40*/  UIMAD UR6, UR36, 0x300, UR16 ;  /* 0x00000300240678a4 */ /* 0x000fe2000f8e0210 */
[C---:B------:R-:W-:Y:S01]  /*1c50*/  ISETP.GT.AND P0, PT, R5.reuse, 0x59, PT ;  /* 0x000000590500780c */ /* 0x040fe20003f04270 */
[----:B------:R-:W-:Y:S01]  /*1c60*/  UIADD3 UR8, UR4, 0x180, URZ ;  /* 0x0000018004087890 */ /* 0x000fe2000fffe03f */
[----:B------:R-:W-:Y:S01]  /*1c70*/  ISETP.GT.AND P6, PT, R5, 0x60, PT ;  /* 0x000000600500780c */ /* 0x000fe20003fc4270 */
[----:B------:R-:W-:Y:S01]  /*1c80*/  UIADD3 UR10, UR6, 0x100, URZ ;  /* 0x00000100060a7890 */ /* 0x000fe2000fffe03f */
[--C-:B------:R-:W-:Y:S01]  /*1c90*/  IMAD.MOV.U32 R130, RZ, RZ, R135.reuse ;  /* 0x000000ffff827224 */ /* 0x100fe200078e0087 */
[----:B------:R-:W-:Y:S01]  /*1ca0*/  UIADD3 UR12, UR4, 0x300, URZ ;  /* 0x00000300040c7890 */ /* 0x000fe2000fffe03f */
[----:B------:R-:W-:Y:S01]  /*1cb0*/  IMAD.MOV.U32 R129, RZ, RZ, R135 ;  /* 0x000000ffff817224 */ /* 0x000fe200078e0087 */
[----:B------:R-:W-:-:S02]  /*1cc0*/  UIADD3 UR14, UR6, 0x200, URZ ;  /* 0x00000200060e7890 */ /* 0x000fc4000fffe03f */
[----:B------:R-:W-:Y:S01]  /*1cd0*/  QGMMA.64x128x32.F32.E4M3.E4M3 R24, gdesc[UR4], RZ, !UPT, gsb0 ;  /* 0x01e00000041879f3 */ /* 0x000fe2000c0008ff */
        /* <DEDUP_REMOVED lines=50> */
[----:B01----:R-:W-:-:S02]  /*2000*/  FMNMX.FTZ R3, R26, R27, !PT ;  /* 0x0000001b1a037209 */ /* 0x003fc40007810000 */
        /* <DEDUP_REMOVED lines=110> */
[----:B------:R-:W0:Y:S01]  /*26f0*/  SHFL.BFLY PT, R3, R6, 0x2, 0x1f ;  /* 0x0c401f0006037f89 */ /* 0x000e2200000e0000 */
        /* <DEDUP_REMOVED lines=9> */
[----:B------:R-:W-:-:S02]  /*2790*/  FSEL R81, R81, -INF , P4 ;  /* 0xff80000051517808 */ /* 0x000fc40002000000 */
[----:B------:R-:W-:Y:S02]  /*27a0*/  FSEL R84, R84, -INF , P5 ;  /* 0xff80000054547808 */ /* 0x000fe40002800000 */
[----:B------:R-:W-:Y:S02]  /*27b0*/  FSEL R85, R85, -INF , P6 ;  /* 0xff80000055557808 */ /* 0x000fe40003000000 */
[----:B0-----:R-:W-:Y:S02]  /*27c0*/  FMNMX.FTZ R8, R6, R3, !PT ;  /* 0x0000000306087209 */ /* 0x001fe40007810000 */
[----:B------:R-:W-:-:S03]  /*27d0*/  ISETP.NE.AND P0, PT, R7, RZ, PT ;  /* 0x000000ff0700720c */ /* 0x000fc60003f05270 */
[----:B------:R-:W0:Y:S02]  /*27e0*/  SHFL.BFLY PT, R3, R8, 0x1, 0x1f ;  /* 0x0c201f0008037f89 */ /* 0x000e2400000e0000 */
[----:B0-----:R-:W-:-:S04]  /*27f0*/  FMNMX.FTZ R3, R8, R3, !PT ;  /* 0x0000000308037209 */ /* 0x001fc80007810000 */
[C---:B------:R-:W-:Y:S01]  /*2800*/  FSETP.NEU.FTZ.AND P2, PT, R3.reuse, -INF , PT ;  /* 0xff8000000300780b */ /* 0x040fe20003f5d000 */
[----:B------:R-:W-:-:S05]  /*2810*/  FFMA.FTZ R13, R3, R10, -8 ;  /* 0xc1000000030d7423 */ /* 0x000fca000001000a */
[----:B------:R-:W-:Y:S02]  /*2820*/  FSEL R13, R13, RZ, P2 ;  /* 0x000000ff0d0d7208 */ /* 0x000fe40001000000 */
[----:B------:R-:W-:Y:S02]  /*2830*/  ISETP.NE.AND P2, PT, R9, RZ, PT ;  /* 0x000000ff0900720c */ /* 0x000fe40003f45270 */
[----:B------:R-:W-:Y:S01]  /*2840*/  FMNMX.FTZ R9, R24, R25, !PT ;  /* 0x0000001918097209 */ /* 0x000fe20007810000 */
[----:B------:R-:W-:-:S01]  /*2850*/  FFMA.FTZ R8, R27, UR45, -R13 ;  /* 0x0000002d1b087c23 */ /* 0x000fc2000801080d */
[--C-:B------:R-:W-:Y:S01]  /*2860*/  FFMA.FTZ R10, R31, UR45, -R13.reuse ;  /* 0x0000002d1f0a7c23 */ /* 0x100fe2000801080d */
[----:B------:R-:W-:-:S01]  /*2870*/  FFMA.FTZ R12, R35, UR45, -R13 ;  /* 0x0000002d230c7c23 */ /* 0x000fc2000801080d */
[----:B------:R-:W-:Y:S01]  /*2880*/  FMNMX.FTZ R6, R28, R9, !PT ;  /* 0x000000091c067209 */ /* 0x000fe20007810000 */
[----:B------:R-:W-:-:S01]  /*2890*/  FFMA.FTZ R14, R39, UR45, -R13 ;  /* 0x0000002d270e7c23 */ /* 0x000fc2000801080d */
[----:B------:R-:W-:Y:S01]  /*28a0*/  FSEL R77, R77, -INF , P2 ;  /* 0xff8000004d4d7808 */ /* 0x000fe20001000000 */
[----:B------:R-:W-:-:S01]  /*28b0*/  FFMA.FTZ R51, R51, UR45, -R13 ;  /* 0x0000002d33337c23 */ /* 0x000fc2000801080d */
[----:B------:R-:W-:Y:S01]  /*28c0*/  FMNMX.FTZ R9, R29, R6, !PT ;  /* 0x000000061d097209 */ /* 0x000fe20007810000 */
[----:B------:R-:W-:-:S01]  /*28d0*/  FFMA.FTZ R46, R46, UR45, -R13 ;  /* 0x0000002d2e2e7c23 */ /* 0x000fc2000801080d */
[--C-:B------:R-:W-:Y:S01]  /*28e0*/  FFMA.FTZ R20, R43, UR45, -R13.reuse ;  /* 0x0000002d2b147c23 */ /* 0x100fe2000801080d */
[----:B------:R-:W-:-:S01]  /*28f0*/  FFMA.FTZ R43, R67, UR45, -R13 ;  /* 0x0000002d432b7c23 */ /* 0x000fc2000801080d */
[----:B------:R-:W-:Y:S01]  /*2900*/  FMNMX.FTZ R6, R32, R9, !PT ;  /* 0x0000000920067209 */ /* 0x000fe20007810000 */
[----:B------:R-:W-:-:S02]  /*2910*/  IMAD.U32 R67, RZ, RZ, UR45 ;  /* 0x0000002dff437e24 */ /* 0x000fc4000f8e00ff */
[--C-:B------:R-:W-:Y:S01]  /*2920*/  FFMA.FTZ R34, R34, UR45, -R13.reuse ;  /* 0x0000002d22227c23 */ /* 0x100fe2000801080d */
[----:B------:R-:W-:-:S01]  /*2930*/  FFMA.FTZ R38, R38, UR45, -R13 ;  /* 0x0000002d26267c23 */ /* 0x000fc2000801080d */
[----:B------:R-:W-:Y:S01]  /*2940*/  FMNMX.FTZ R11, R33, R6, !PT ;  /* 0x00000006210b7209 */ /* 0x000fe20007810000 */
[----:B------:R-:W-:-:S01]  /*2950*/  FFMA.FTZ R42, R42, UR45, -R13 ;  /* 0x0000002d2a2a7c23 */ /* 0x000fc2000801080d */
[--C-:B------:R-:W-:Y:S01]  /*2960*/  FFMA.FTZ R54, R54, UR45, -R13.reuse ;  /* 0x0000002d36367c23 */ /* 0x100fe2000801080d */
[----:B------:R-:W-:-:S01]  /*2970*/  FFMA.FTZ R58, R58, UR45, -R13 ;  /* 0x0000002d3a3a7c23 */ /* 0x000fc2000801080d */
[----:B------:R-:W-:Y:S01]  /*2980*/  FMNMX.FTZ R6, R36, R11, !PT ;  /* 0x0000000b24067209 */ /* 0x000fe20007810000 */
[----:B------:R-:W-:-:S01]  /*2990*/  FFMA.FTZ R5, R26, UR45, -R13 ;  /* 0x0000002d1a057c23 */ /* 0x000fc2000801080d */
[--C-:B------:R-:W-:Y:S01]  /*29a0*/  FFMA.FTZ R7, R30, UR45, -R13.reuse ;  /* 0x0000002d1e077c23 */ /* 0x100fe2000801080d */
[----:B------:R0:W-:Y:S01]  /*29b0*/  MUFU.EX2 R9, R34 ;  /* 0x0000002200097308 */ /* 0x0001e20000000800 */
[----:B------:R-:W-:Y:S01]  /*29c0*/  FMNMX.FTZ R11, R37, R6, !PT ;  /* 0x00000006250b7209 */ /* 0x000fe20007810000 */
[--C-:B------:R-:W-:Y:S01]  /*29d0*/  FFMA.FTZ R30, R47, UR45, -R13.reuse ;  /* 0x0000002d2f1e7c23 */ /* 0x100fe2000801080d */
[----:B------:R-:W-:-:S01]  /*29e0*/  FFMA.FTZ R26, R50, UR45, -R13 ;  /* 0x0000002d321a7c23 */ /* 0x000fc2000801080d */
[--C-:B------:R-:W-:Y:S01]  /*29f0*/  FFMA.FTZ R47, R70, UR45, -R13.reuse ;  /* 0x0000002d462f7c23 */ /* 0x100fe2000801080d */
[----:B------:R-:W-:Y:S01]  /*2a00*/  FMNMX.FTZ R6, R40, R11, !PT ;  /* 0x0000000b28067209 */ /* 0x000fe20007810000 */
[--C-:B------:R-:W-:Y:S01]  /*2a10*/  FFMA.FTZ R50, R71, UR45, -R13.reuse ;  /* 0x0000002d47327c23 */ /* 0x100fe2000801080d */
[----:B--2---:R-:W-:Y:S01]  /*2a20*/  LOP3.LUT P2, RZ, R88, 0x7f, RZ, 0xc0, !PT ;  /* 0x0000007f58ff7812 */ /* 0x004fe2000784c0ff */
[----:B------:R1:W-:Y:S01]  /*2a30*/  MUFU.EX2 R11, R38 ;  /* 0x00000026000b7308 */ /* 0x0003e20000000800 */
[----:B------:R-:W-:Y:S01]  /*2a40*/  FMNMX.FTZ R15, R41, R6, !PT ;  /* 0x00000006290f7209 */ /* 0x000fe20007810000 */
[--C-:B0-----:R-:W-:Y:S01]  /*2a50*/  FFMA.FTZ R34, R55, UR45, -R13.reuse ;  /* 0x0000002d37227c23 */ /* 0x101fe2000801080d */
[----:B------:R-:W-:-:S01]  /*2a60*/  FFMA.FTZ R55, R78, UR45, -R13 ;  /* 0x0000002d4e377c23 */ /* 0x000fc2000801080d */
[----:B------:R-:W-:Y:S01]  /*2a70*/  IMAD.MOV.U32 R88, RZ, RZ, R135 ;  /* 0x000000ffff587224 */ /* 0x000fe200078e0087 */
[----:B------:R-:W-:-:S03]  /*2a80*/  FMNMX.FTZ R6, R44, R15, !PT ;  /* 0x0000000f2c067209 */ /* 0x000fc60007810000 */
[----:B------:R-:W-:Y:S01]  /*2a90*/  MUFU.EX2 R5, R5 ;  /* 0x0000000500057308 */ /* 0x000fe20000000800 */
[----:B------:R-:W-:Y:S01]  /*2aa0*/  FMNMX.FTZ R15, R45, R6, !PT ;  /* 0x000000062d0f7209 */ /* 0x000fe20007810000 */
[--C-:B-1----:R-:W-:Y:S01]  /*2ab0*/  FFMA.FTZ R38, R59, UR45, -R13.reuse ;  /* 0x0000002d3b267c23 */ /* 0x102fe2000801080d */
[----:B------:R-:W-:-:S02]  /*2ac0*/  FFMA.FTZ R59, R82, UR45, -R13 ;  /* 0x0000002d523b7c23 */ /* 0x000fc4000801080d */
[----:B------:R-:W-:-:S03]  /*2ad0*/  FMNMX.FTZ R6, R48, R15, !PT ;  /* 0x0000000f30067209 */ /* 0x000fc60007810000 */
[----:B------:R0:W-:Y:S01]  /*2ae0*/  MUFU.EX2 R15, R42 ;  /* 0x0000002a000f7308 */ /* 0x0001e20000000800 */
[----:B------:R-:W-:-:S04]  /*2af0*/  FMNMX.FTZ R21, R49, R6, !PT ;  /* 0x0000000631157209 */ /* 0x000fc80007810000 */
[----:B------:R-:W-:-:S03]  /*2b00*/  FMNMX.FTZ R6, R52, R21, !PT ;  /* 0x0000001534067209 */ /* 0x000fc60007810000 */
[----:B------:R-:W-:Y:S01]  /*2b10*/  MUFU.EX2 R8, R8 ;  /* 0x0000000800087308 */ /* 0x000fe20000000800 */
[----:B------:R-:W-:Y:S01]  /*2b20*/  FMNMX.FTZ R21, R53, R6, !PT ;  /* 0x0000000635157209 */ /* 0x000fe20007810000 */
[--C-:B0-----:R-:W-:Y:S01]  /*2b30*/  FFMA.FTZ R42, R66, UR45, -R13.reuse ;  /* 0x0000002d422a7c23 */ /* 0x101fe2000801080d */
[----:B------:R-:W-:-:S02]  /*2b40*/  FFMA.FTZ R66, R87, UR45, -R13 ;  /* 0x0000002d57427c23 */ /* 0x000fc4000801080d */
[----:B------:R-:W-:-:S03]  /*2b50*/  FMNMX.FTZ R6, R56, R21, !PT ;  /* 0x0000001538067209 */ /* 0x000fc60007810000 */
[----:B------:R0:W-:Y:S01]  /*2b60*/  MUFU.EX2 R21, R46 ;  /* 0x0000002e00157308 */ /* 0x0001e20000000800 */
[----:B------:R-:W-:-:S04]  /*2b70*/  FMNMX.FTZ R27, R57, R6, !PT ;  /* 0x00000006391b7209 */ /* 0x000fc80007810000 */
[----:B------:R-:W-:-:S03]  /*2b80*/  FMNMX.FTZ R6, R60, R27, !PT ;  /* 0x0000001b3c067209 */ /* 0x000fc60007810000 */
[----:B------:R-:W-:Y:S01]  /*2b90*/  MUFU.EX2 R7, R7 ;  /* 0x0000000700077308 */ /* 0x000fe20000000800 */
[----:B------:R-:W-:Y:S01]  /*2ba0*/  FMNMX.FTZ R27, R61, R6, !PT ;  /* 0x000000063d1b7209 */ /* 0x000fe20007810000 */
[----:B0-----:R-:W-:-:S03]  /*2bb0*/  FFMA.FTZ R46, R63, UR45, -R13 ;  /* 0x0000002d3f2e7c23 */ /* 0x001fc6000801080d */
[----:B------:R-:W-:-:S03]  /*2bc0*/  FMNMX.FTZ R6, R64, R27, !PT ;  /* 0x0000001b40067209 */ /* 0x000fc60007810000 */
[----:B------:R-:W0:Y:S01]  /*2bd0*/  MUFU.EX2 R10, R10 ;  /* 0x0000000a000a7308 */ /* 0x000e220000000800 */
[----:B------:R-:W-:-:S04]  /*2be0*/  FMNMX.FTZ R27, R65, R6, !PT ;  /* 0x00000006411b7209 */ /* 0x000fc80007810000 */
[----:B------:R-:W-:-:S03]  /*2bf0*/  FMNMX.FTZ R6, R68, R27, !PT ;  /* 0x0000001b44067209 */ /* 0x000fc60007810000 */
[----:B------:R-:W-:Y:S01]  /*2c00*/  MUFU.EX2 R27, R51 ;  /* 0x00000033001b7308 */ /* 0x000fe20000000800 */
[----:B------:R-:W-:-:S04]  /*2c10*/  FMNMX.FTZ R31, R69, R6, !PT ;  /* 0x00000006451f7209 */ /* 0x000fc80007810000 */
[----:B------:R-:W-:-:S03]  /*2c20*/  FMNMX.FTZ R6, R72, R31, !PT ;  /* 0x0000001f48067209 */ /* 0x000fc60007810000 */
[----:B------:R1:W-:Y:S01]  /*2c30*/  MUFU.EX2 R31, R54 ;  /* 0x00000036001f7308 */ /* 0x0003e20000000800 */
[----:B------:R-:W-:Y:S02]  /*2c40*/  FMNMX.FTZ R35, R73, R6, !PT ;  /* 0x0000000649237209 */ /* 0x000fe40007810000 */
[----:B0-----:R-:W-:Y:S02]  /*2c50*/  F2FP.SATFINITE.E4M3.F32.PACK_AB_MERGE_C R137, R10, R7, RZ ;  /* 0x000000070a89723e */ /* 0x001fe400048070ff */
[----:B------:R-:W-:Y:S02]  /*2c60*/  FMNMX.FTZ R6, R76, R35, !PT ;  /* 0x000000234c067209 */ /* 0x000fe40007810000 */
[----:B------:R-:W-:Y:S01]  /*2c70*/  F2FP.SATFINITE.E4M3.F32.PACK_AB_MERGE_C R137, R8, R5, R137 ;  /* 0x000000050889723e */ /* 0x000fe20004807089 */
[----:B------:R-:W-:Y:S01]  /*2c80*/  MUFU.EX2 R12, R12 ;  /* 0x0000000c000c7308 */ /* 0x000fe20000000800 */
[----:B------:R-:W-:Y:S01]  /*2c90*/  FMNMX.FTZ R35, R77, R6, !PT ;  /* 0x000000064d237209 */ /* 0x000fe20007810000 */
[----:B-1----:R-:W-:-:S03]  /*2ca0*/  FFMA.FTZ R54, R75, UR45, -R13 ;  /* 0x0000002d4b367c23 */ /* 0x002fc6000801080d */
[----:B------:R-:W-:-:S03]  /*2cb0*/  FMNMX.FTZ R6, R80, R35, !PT ;  /* 0x0000002350067209 */ /* 0x000fc60007810000 */
[----:B------:R0:W-:Y:S01]  /*2cc0*/  MUFU.EX2 R35, R58 ;  /* 0x0000003a00237308 */ /* 0x0001e20000000800 */
[----:B------:R-:W-:-:S04]  /*2cd0*/  FMNMX.FTZ R39, R81, R6, !PT ;  /* 0x0000000651277209 */ /* 0x000fc80007810000 */
[----:B------:R-:W-:Y:S01]  /*2ce0*/  FMNMX.FTZ R6, R84, R39, !PT ;  /* 0x0000002754067209 */ /* 0x000fe20007810000 */
[----:B------:R-:W-:-:S02]  /*2cf0*/  FFMA.FTZ R39, R62, UR45, -R13 ;  /* 0x0000002d3e277c23 */ /* 0x000fc4000801080d */
[----:B------:R-:W1:Y:S01]  /*2d00*/  MUFU.EX2 R14, R14 ;  /* 0x0000000e000e7308 */ /* 0x000e620000000800 */
[----:B------:R-:W-:Y:S01]  /*2d10*/  FMNMX.FTZ R6, R85, R6, !PT ;  /* 0x0000000655067209 */ /* 0x000fe20007810000 */
[----:B0-----:R-:W-:-:S04]  /*2d20*/  FFMA.FTZ R58, R79, UR45, -R13 ;  /* 0x0000002d4f3a7c23 */ /* 0x001fc8000801080d */
[----:B------:R-:W0:Y:S02]  /*2d30*/  SHFL.BFLY PT, R51, R6, 0x2, 0x1f ;  /* 0x0c401f0006337f89 */ /* 0x000e2400000e0000 */
[----:B------:R-:W-:Y:S08]  /*2d40*/  MUFU.EX2 R20, R20 ;  /* 0x0000001400147308 */ /* 0x000ff00000000800 */
[----:B------:R-:W2:Y:S01]  /*2d50*/  MUFU.EX2 R30, R30 ;  /* 0x0000001e001e7308 */ /* 0x000ea20000000800 */
[----:B-1----:R-:W-:-:S04]  /*2d60*/  F2FP.SATFINITE.E4M3.F32.PACK_AB_MERGE_C R139, R14, R11, RZ ;  /* 0x0000000b0e8b723e */ /* 0x002fc800048070ff */
[----:B------:R-:W-:-:S03]  /*2d70*/  F2FP.SATFINITE.E4M3.F32.PACK_AB_MERGE_C R139, R12, R9, R139 ;  /* 0x000000090c8b723e */ /* 0x000fc6000480708b */
[----:B------:R-:W-:Y:S01]  /*2d80*/  MUFU.EX2 R26, R26 ;  /* 0x0000001a001a7308 */ /* 0x000fe20000000800 */
[----:B0-----:R-:W-:Y:S01]  /*2d90*/  FMNMX.FTZ R62, R6, R51, !PT ;  /* 0x00000033063e7209 */ /* 0x001fe20007810000 */
[----:B------:R-:W-:-:S06]  /*2da0*/  FFMA.FTZ R51, R74, UR45, -R13 ;  /* 0x0000002d4a337c23 */ /* 0x000fcc000801080d */
[----:B------:R-:W-:Y:S01]  /*2db0*/  MUFU.EX2 R34, R34 ;  /* 0x0000002200227308 */ /* 0x000fe20000000800 */
[----:B--2---:R-:W-:Y:S01]  /*2dc0*/  F2FP.SATFINITE.E4M3.F32.PACK_AB_MERGE_C R141, R30, R21, RZ ;  /* 0x000000151e8d723e */ /* 0x004fe200048070ff */
[----:B------:R-:W0:Y:S03]  /*2dd0*/  SHFL.BFLY PT, R63, R62, 0x1, 0x1f ;  /* 0x0c201f003e3f7f89 */ /* 0x000e2600000e0000 */
[----:B------:R-:W-:-:S03]  /*2de0*/  F2FP.SATFINITE.E4M3.F32.PACK_AB_MERGE_C R141, R20, R15, R141 ;  /* 0x0000000f148d723e */ /* 0x000fc6000480708d */
[----:B------:R-:W-:Y:S08]  /*2df0*/  MUFU.EX2 R38, R38 ;  /* 0x0000002600267308 */ /* 0x000ff00000000800 */
[----:B------:R-:W-:Y:S08]  /*2e00*/  MUFU.EX2 R39, R39 ;  /* 0x0000002700277308 */ /* 0x000ff00000000800 */
[----:B------:R-:W-:Y:S01]  /*2e10*/  MUFU.EX2 R46, R46 ;  /* 0x0000002e002e7308 */ /* 0x000fe20000000800 */
[----:B0-----:R-:W-:Y:S01]  /*2e20*/  FMNMX.FTZ R6, R62, R63, !PT ;  /* 0x0000003f3e067209 */ /* 0x001fe20007810000 */
[--C-:B------:R-:W-:Y:S01]  /*2e30*/  FFMA.FTZ R62, R83, UR45, -R13.reuse ;  /* 0x0000002d533e7c23 */ /* 0x100fe2000801080d */
[----:B------:R-:W-:-:S02]  /*2e40*/  FFMA.FTZ R63, R86, UR45, -R13 ;  /* 0x0000002d563f7c23 */ /* 0x000fc4000801080d */
        /* <DEDUP_REMOVED lines=17> */
[----:B------:R-:W-:Y:S01]  /*2f60*/  FFMA.FTZ R41, R49, UR45, -R67 ;  /* 0x0000002d31297c23 */ /* 0x000fe20008010843 */
[----:B------:R-:W-:-:S01]  /*2f70*/  FADD.FTZ R48, R5, R8 ;  /* 0x0000000805307221 */ /* 0x000fc20000010000 */
[--C-:B------:R-:W-:Y:S01]  /*2f80*/  FFMA.FTZ R37, R37, UR45, -R67.reuse ;  /* 0x0000002d25257c23 */ /* 0x100fe20008010843 */
[----:B------:R-:W-:-:S01]  /*2f90*/  FFMA.FTZ R74, R45, UR45, -R67 ;  /* 0x0000002d2d4a7c23 */ /* 0x000fc20008010843 */
[----:B------:R-:W0:Y:S01]  /*2fa0*/  MUFU.EX2 R24, R24 ;  /* 0x0000001800187308 */ /* 0x000e220000000800 */
[----:B------:R-:W-:-:S01]  /*2fb0*/  FFMA.FTZ R71, R44, UR45, -R67 ;  /* 0x0000002d2c477c23 */ /* 0x000fc20008010843 */
[--C-:B------:R-:W-:Y:S01]  /*2fc0*/  FFMA.FTZ R45, R57, UR45, -R67.reuse ;  /* 0x0000002d392d7c23 */ /* 0x100fe20008010843 */
[----:B------:R-:W-:-:S01]  /*2fd0*/  FFMA.FTZ R44, R56, UR45, -R67 ;  /* 0x0000002d382c7c23 */ /* 0x000fc20008010843 */
[----:B------:R-:W-:Y:S01]  /*2fe0*/  FADD.FTZ R57, R7, R48 ;  /* 0x0000003007397221 */ /* 0x000fe20000010000 */
[----:B------:R-:W-:-:S01]  /*2ff0*/  FFMA.FTZ R64, R64, UR45, -R67 ;  /* 0x0000002d40407c23 */ /* 0x000fc20008010843 */
[----:B------:R-:W-:-:S02]  /*3000*/  @!P2 VIADD R48, R4, 0x19c40 ;  /* 0x00019c400430a836 */ /* 0x000fc40000000000 */
[----:B------:R-:W-:-:S01]  /*3010*/  FFMA.FTZ R52, R52, UR45, -R67 ;  /* 0x0000002d34347c23 */ /* 0x000fc20008010843 */
[----:B------:R-:W1:Y:S01]  /*3020*/  MUFU.EX2 R70, R70 ;  /* 0x0000004600467308 */ /* 0x000e620000000800 */
[----:B------:R-:W-:-:S01]  /*3030*/  FADD.FTZ R78, R10, R57 ;  /* 0x000000390a4e7221 */ /* 0x000fc20000010000 */
[--C-:B------:R-:W-:Y:S01]  /*3040*/  FFMA.FTZ R53, R53, UR45, -R67.reuse ;  /* 0x0000002d35357c23 */ /* 0x100fe20008010843 */
[----:B------:R-:W-:-:S01]  /*3050*/  FFMA.FTZ R60, R60, UR45, -R67 ;  /* 0x0000002d3c3c7c23 */ /* 0x000fc20008010843 */
[----:B------:R-:W-:Y:S01]  /*3060*/  FFMA.FTZ R61, R61, UR45, -R67 ;  /* 0x0000002d3d3d7c23 */ /* 0x000fe20008010843 */
[----:B------:R-:W-:-:S01]  /*3070*/  FADD.FTZ R75, R9, R78 ;  /* 0x0000004e094b7221 */ /* 0x000fc20000010000 */
[----:B------:R-:W-:Y:S01]  /*3080*/  FFMA.FTZ R68, R68, UR45, -R67 ;  /* 0x0000002d44447c23 */ /* 0x000fe20008010843 */
[----:B------:R-:W-:Y:S01]  /*3090*/  @!P2 PRMT R48, RZ, 0x654, R48 ;  /* 0x00000654ff30a816 */ /* 0x000fe20000000030 */
[----:B------:R-:W2:Y:S01]  /*30a0*/  MUFU.EX2 R29, R29 ;  /* 0x0000001d001d7308 */ /* 0x000ea20000000800 */
[----:B0-----:R-:W-:-:S01]  /*30b0*/  FADD.FTZ R49, R13, R24 ;  /* 0x000000180d317221 */ /* 0x001fc20000010000 */
[--C-:B------:R-:W-:Y:S01]  /*30c0*/  FFMA.FTZ R69, R69, UR45, -R67.reuse ;  /* 0x0000002d45457c23 */ /* 0x100fe20008010843 */
[----:B------:R0:W-:Y:S01]  /*30d0*/  @!P2 SYNCS.ARRIVE.TRANS64.RED.A1T0 RZ, [R48+URZ], RZ ;  /* 0x000000ff30ffa9a7 */ /* 0x0001e2000810043f */
[----:B------:R-:W-:-:S01]  /*30e0*/  FFMA.FTZ R73, R73, UR45, -R67 ;  /* 0x0000002d49497c23 */ /* 0x000fc20008010843 */
[--C-:B------:R-:W-:Y:S01]  /*30f0*/  FFMA.FTZ R76, R76, UR45, -R67.reuse ;  /* 0x0000002d4c4c7c23 */ /* 0x100fe20008010843 */
[----:B------:R-:W-:-:S01]  /*3100*/  FFMA.FTZ R77, R77, UR45, -R67 ;  /* 0x0000002d4d4d7c23 */ /* 0x000fc20008010843 */
[----:B------:R-:W-:Y:S01]  /*3110*/  FFMA.FTZ R80, R80, UR45, -R67 ;  /* 0x0000002d50507c23 */ /* 0x000fe20008010843 */
[----:B------:R-:W3:Y:S01]  /*3120*/  MUFU.EX2 R25, R25 ;  /* 0x0000001900197308 */ /* 0x000ee20000000800 */
[----:B-1----:R-:W-:-:S01]  /*3130*/  FADD.FTZ R56, R70, R49 ;  /* 0x0000003146387221 */ /* 0x002fc20000010000 */
[--C-:B------:R-:W-:Y:S01]  /*3140*/  FFMA.FTZ R49, R65, UR45, -R67.reuse ;  /* 0x0000002d41317c23 */ /* 0x100fe20008010843 */
[----:B0-----:R-:W-:-:S01]  /*3150*/  FFMA.FTZ R48, R72, UR45, -R67 ;  /* 0x0000002d48307c23 */ /* 0x001fc20008010843 */
[--C-:B------:R-:W-:Y:S01]  /*3160*/  FFMA.FTZ R81, R81, UR45, -R67.reuse ;  /* 0x0000002d51517c23 */ /* 0x100fe20008010843 */
[----:B------:R-:W-:-:S01]  /*3170*/  FFMA.FTZ R84, R84, UR45, -R67 ;  /* 0x0000002d54547c23 */ /* 0x000fc20008010843 */
[----:B------:R-:W-:-:S02]  /*3180*/  FFMA.FTZ R67, R85, UR45, -R67 ;  /* 0x0000002d55437c23 */ /* 0x000fc40008010843 */
[----:B------:R-:W0:Y:S01]  /*3190*/  MUFU.EX2 R28, R28 ;  /* 0x0000001c001c7308 */ /* 0x000e220000000800 */
[----:B--2---:R-:W-:-:S01]  /*31a0*/  FADD.FTZ R56, R29, R56 ;  /* 0x000000381d387221 */ /* 0x004fc20000010000 */
[----:B------:R-:W-:-:S04]  /*31b0*/  F2FP.SATFINITE.E4M3.F32.PACK_AB_MERGE_C R29, R29, R70, RZ ;  /* 0x000000461d1d723e */ /* 0x000fc800048070ff */
[----:B------:R-:W-:Y:S02]  /*31c0*/  F2FP.SATFINITE.E4M3.F32.PACK_AB_MERGE_C R136, R24, R13, R29 ;  /* 0x0000000d1888723e */ /* 0x000fe4000480701d */
[----:B------:R-:W1:Y:S01]  /*31d0*/  MUFU.EX2 R36, R36 ;  /* 0x0000002400247308 */ /* 0x000e620000000800 */
[----:B---3--:R-:W-:-:S01]  /*31e0*/  FADD.FTZ R57, R25, R56 ;  /* 0x0000003819397221 */ /* 0x008fc20000010000 */
[----:B------:R-:W-:-:S04]  /*31f0*/  FADD.FTZ R56, R12, R75 ;  /* 0x0000004b0c387221 */ /* 0x000fc80000010000 */
[----:B------:R-:W-:Y:S02]  /*3200*/  FADD.FTZ R65, R11, R56 ;  /* 0x000000380b417221 */ /* 0x000fe40000010000 */
[----:B------:R-:W2:Y:S01]  /*3210*/  MUFU.EX2 R37, R37 ;  /* 0x0000002500257308 */ /* 0x000ea20000000800 */
[----:B0-----:R-:W-:-:S07]  /*3220*/  FADD.FTZ R57, R28, R57 ;  /* 0x000000391c397221 */ /* 0x001fce0000010000 */
[----:B------:R-:W0:Y:S01]  /*3230*/  MUFU.EX2 R32, R32 ;  /* 0x0000002000207308 */ /* 0x000e220000000800 */
[----:B-1----:R-:W-:-:S07]  /*3240*/  FADD.FTZ R56, R36, R57 ;  /* 0x0000003924387221 */ /* 0x002fce0000010000 */
[----:B------:R-:W1:Y:S01]  /*3250*/  MUFU.EX2 R33, R33 ;  /* 0x0000002100217308 */ /* 0x000e620000000800 */
[----:B--2---:R-:W-:-:S01]  /*3260*/  FADD.FTZ R57, R37, R56 ;  /* 0x0000003825397221 */ /* 0x004fc20000010000 */
[----:B------:R-:W-:-:S04]  /*3270*/  F2FP.SATFINITE.E4M3.F32.PACK_AB_MERGE_C R36, R37, R36, RZ ;  /* 0x000000242524723e */ /* 0x000fc800048070ff */
[----:B------:R-:W-:Y:S02]  /*3280*/  F2FP.SATFINITE.E4M3.F32.PACK_AB_MERGE_C R138, R28, R25, R36 ;  /* 0x000000191c8a723e */ /* 0x000fe40004807024 */
[----:B------:R-:W2:Y:S01]  /*3290*/  MUFU.EX2 R71, R71 ;  /* 0x0000004700477308 */ /* 0x000ea20000000800 */
[----:B0-----:R-:W-:-:S07]  /*32a0*/  FADD.FTZ R56, R32, R57 ;  /* 0x0000003920387221 */ /* 0x001fce0000010000 */
[----:B------:R0:W-:Y:S01]  /*32b0*/  MUFU.EX2 R4, R64 ;  /* 0x0000004000047308 */ /* 0x0001e20000000800 */
[----:B-1----:R-:W-:-:S07]  /*32c0*/  FADD.FTZ R56, R33, R56 ;  /* 0x0000003821387221 */ /* 0x002fce0000010000 */
[----:B------:R-:W1:Y:S01]  /*32d0*/  MUFU.EX2 R74, R74 ;  /* 0x0000004a004a7308 */ /* 0x000e620000000800 */
[----:B0-----:R-:W-:-:S01]  /*32e0*/  FADD.FTZ R64, R14, R65 ;  /* 0x000000410e407221 */ /* 0x001fc20000010000 */
[----:B--2---:R-:W-:-:S03]  /*32f0*/  FADD.FTZ R57, R71, R56 ;  /* 0x0000003847397221 */ /* 0x004fc60000010000 */
[----:B------:R-:W-:-:S03]  /*3300*/  FADD.FTZ R65, R15, R64 ;  /* 0x000000400f417221 */ /* 0x000fc60000010000 */
[----:B------:R-:W0:Y:S01]  /*3310*/  MUFU.EX2 R40, R40 ;  /* 0x0000002800287308 */ /* 0x000e220000000800 */
[----:B------:R-:W-:-:S04]  /*3320*/  FADD.FTZ R64, R20, R65 ;  /* 0x0000004114407221 */ /* 0x000fc80000010000 */
[----:B------:R-:W-:-:S03]  /*3330*/  FADD.FTZ R65, R21, R64 ;  /* 0x0000004015417221 */ /* 0x000fc60000010000 */
[----:B------:R-:W2:Y:S01]  /*3340*/  MUFU.EX2 R41, R41 ;  /* 0x0000002900297308 */ /* 0x000ea20000000800 */
[----:B------:R-:W-:-:S01]  /*3350*/  FADD.FTZ R65, R30, R65 ;  /* 0x000000411e417221 */ /* 0x000fc20000010000 */
[C---:B-1----:R-:W-:Y:S01]  /*3360*/  FADD.FTZ R57, R74.reuse, R57 ;  /* 0x000000394a397221 */ /* 0x042fe20000010000 */
[----:B------:R-:W-:Y:S02]  /*3370*/  F2FP.SATFINITE.E4M3.F32.PACK_AB_MERGE_C R71, R74, R71, RZ ;  /* 0x000000474a47723e */ /* 0x000fe400048070ff */
[----:B------:R-:W-:Y:S02]  /*3380*/  FADD.FTZ R64, R26, R65 ;  /* 0x000000411a407221 */ /* 0x000fe40000010000 */
[----:B------:R-:W-:Y:S01]  /*3390*/  F2FP.SATFINITE.E4M3.F32.PACK_AB_MERGE_C R140, R33, R32, R71 ;  /* 0x00000020218c723e */ /* 0x000fe20004807047 */
[----:B------:R-:W1:Y:S01]  /*33a0*/  MUFU.EX2 R52, R52 ;  /* 0x0000003400347308 */ /* 0x000e620000000800 */
[----:B0-----:R-:W-:-:S01]  /*33b0*/  FADD.FTZ R56, R40, R57 ;  /* 0x0000003928387221 */ /* 0x001fc20000010000 */
[----:B------:R-:W-:-:S04]  /*33c0*/  FADD.FTZ R64, R27, R64 ;  /* 0x000000401b407221 */ /* 0x000fc80000010000 */
[----:B------:R-:W-:Y:S01]  /*33d0*/  FADD.FTZ R11, R31, R64 ;  /* 0x000000401f0b7221 */ /* 0x000fe20000010000 */
[----:B------:R-:W-:Y:S01]  /*33e0*/  F2FP.SATFINITE.E4M3.F32.PACK_AB_MERGE_C R31, R34, R31, RZ ;  /* 0x0000001f221f723e */ /* 0x000fe200048070ff */
[----:B------:R-:W0:Y:S01]  /*33f0*/  MUFU.EX2 R53, R53 ;  /* 0x0000003500357308 */ /* 0x000e220000000800 */
[----:B--2---:R-:W-:-:S01]  /*3400*/  FADD.FTZ R7, R41, R56 ;  /* 0x0000003829077221 */ /* 0x004fc20000010000 */
[----:B------:R-:W-:Y:S01]  /*3410*/  FADD.FTZ R34, R34, R11 ;  /* 0x0000000b22227221 */ /* 0x000fe20000010000 */
[----:B------:R-:W-:-:S03]  /*3420*/  F2FP.SATFINITE.E4M3.F32.PACK_AB_MERGE_C R143, R27, R26, R31 ;  /* 0x0000001a1b8f723e */ /* 0x000fc6000480701f */
[----:B------:R-:W-:Y:S02]  /*3430*/  FADD.FTZ R11, R35, R34 ;  /* 0x00000022230b7221 */ /* 0x000fe40000010000 */
[----:B------:R-:W2:Y:S01]  /*3440*/  MUFU.EX2 R44, R44 ;  /* 0x0000002c002c7308 */ /* 0x000ea20000000800 */
[----:B-1----:R-:W-:-:S01]  /*3450*/  FADD.FTZ R10, R52, R7 ;  /* 0x00000007340a7221 */ /* 0x002fc20000010000 */
[----:B------:R-:W-:-:S04]  /*3460*/  FADD.FTZ R14, R38, R11 ;  /* 0x0000000b260e7221 */ /* 0x000fc80000010000 */
[----:B------:R-:W-:Y:S01]  /*3470*/  FADD.FTZ R11, R39, R14 ;  /* 0x0000000e270b7221 */ /* 0x000fe20000010000 */
[----:B------:R-:W-:Y:S01]  /*3480*/  F2FP.SATFINITE.E4M3.F32.PACK_AB_MERGE_C R39, R46, R39, RZ ;  /* 0x000000272e27723e */ /* 0x000fe200048070ff */
[----:B------:R-:W1:Y:S01]  /*3490*/  MUFU.EX2 R45, R45 ;  /* 0x0000002d002d7308 */ /* 0x000e620000000800 */
[----:B0-----:R-:W-:-:S01]  /*34a0*/  FADD.FTZ R7, R53, R10 ;  /* 0x0000000a35077221 */ /* 0x001fc20000010000 */
[----:B------:R-:W-:Y:S01]  /*34b0*/  FADD.FTZ R11, R46, R11 ;  /* 0x0000000b2e0b7221 */ /* 0x000fe20000010000 */
[----:B------:R-:W-:Y:S02]  /*34c0*/  F2FP.SATFINITE.E4M3.F32.PACK_AB_MERGE_C R52, R53, R52, RZ ;  /* 0x000000343534723e */ /* 0x000fe400048070ff */
[----:B------:R-:W-:Y:S02]  /*34d0*/  F2FP.SATFINITE.E4M3.F32.PACK_AB_MERGE_C R145, R38, R35, R39 ;  /* 0x000000232691723e */ /* 0x000fe40004807027 */
[----:B------:R-:W-:Y:S01]  /*34e0*/  F2FP.SATFINITE.E4M3.F32.PACK_AB_MERGE_C R142, R41, R40, R52 ;  /* 0x00000028298e723e */ /* 0x000fe20004807034 */
[----:B------:R-:W0:Y:S01]  /*34f0*/  MUFU.EX2 R60, R60 ;  /* 0x0000003c003c7308 */ /* 0x000e220000000800 */
[----:B--2---:R-:W-:-:S07]  /*3500*/  FADD.FTZ R10, R44, R7 ;  /* 0x000000072c0a7221 */ /* 0x004fce0000010000 */
[----:B------:R-:W2:Y:S01]  /*3510*/  MUFU.EX2 R61, R61 ;  /* 0x0000003d003d7308 */ /* 0x000ea20000000800 */
[----:B-1----:R-:W-:-:S01]  /*3520*/  FADD.FTZ R7, R45, R10 ;  /* 0x0000000a2d077221 */ /* 0x002fc20000010000 */
[----:B------:R-:W-:-:S04]  /*3530*/  FADD.FTZ R10, R42, R11 ;  /* 0x0000000b2a0a7221 */ /* 0x000fc80000010000 */
[----:B------:R-:W-:Y:S02]  /*3540*/  FADD.FTZ R10, R43, R10 ;  /* 0x0000000a2b0a7221 */ /* 0x000fe40000010000 */
[----:B------:R-:W1:Y:S01]  /*3550*/  MUFU.EX2 R49, R49 ;  /* 0x0000003100317308 */ /* 0x000e620000000800 */
[----:B0-----:R-:W-:-:S07]  /*3560*/  FADD.FTZ R8, R60, R7 ;  /* 0x000000073c087221 */ /* 0x001fce0000010000 */
[----:B------:R-:W0:Y:S01]  /*3570*/  MUFU.EX2 R47, R47 ;  /* 0x0000002f002f7308 */ /* 0x000e220000000800 */
[C---:B--2---:R-:W-:Y:S01]  /*3580*/  F2FP.SATFINITE.E4M3.F32.PACK_AB_MERGE_C R60, R61.reuse, R60, RZ ;  /* 0x0000003c3d3c723e */ /* 0x044fe200048070ff */
[----:B------:R-:W-:-:S03]  /*3590*/  FADD.FTZ R61, R61, R8 ;  /* 0x000000083d3d7221 */ /* 0x000fc60000010000 */
[----:B------:R-:W-:Y:S01]  /*35a0*/  F2FP.SATFINITE.E4M3.F32.PACK_AB_MERGE_C R144, R45, R44, R60 ;  /* 0x0000002c2d90723e */ /* 0x000fe2000480703c */
[----:B------:R-:W-:-:S02]  /*35b0*/  FADD.FTZ R8, R4, R61 ;  /* 0x0000003d04087221 */ /* 0x000fc40000010000 */
[----:B------:R-:W2:Y:S02]  /*35c0*/  MUFU.EX2 R68, R68 ;  /* 0x0000004400447308 */ /* 0x000ea40000000800 */
[----:B-1----:R-:W-:-:S06]  /*35d0*/  FADD.FTZ R5, R49, R8 ;  /* 0x0000000831057221 */ /* 0x002fcc0000010000 */
[----:B------:R-:W1:Y:S01]  /*35e0*/  MUFU.EX2 R50, R50 ;  /* 0x0000003200327308 */ /* 0x000e620000000800 */
[----:B0-----:R-:W-:-:S07]  /*35f0*/  FADD.FTZ R7, R47, R10 ;  /* 0x0000000a2f077221 */ /* 0x001fce0000010000 */
[----:B------:R-:W0:Y:S01]  /*3600*/  MUFU.EX2 R69, R69 ;  /* 0x0000004500457308 */ /* 0x000e220000000800 */
[----:B--2---:R-:W-:-:S07]  /*3610*/  FADD.FTZ R8, R68, R5 ;  /* 0x0000000544087221 */ /* 0x004fce0000010000 */
[----:B------:R-:W-:Y:S01]  /*3620*/  MUFU.EX2 R55, R55 ;  /* 0x0000003700377308 */ /* 0x000fe20000000800 */
[C---:B-1----:R-:W-:Y:S01]  /*3630*/  F2FP.SATFINITE.E4M3.F32.PACK_AB_MERGE_C R47, R50.reuse, R47, RZ ;  /* 0x0000002f322f723e */ /* 0x042fe200048070ff */
[----:B------:R-:W-:-:S03]  /*3640*/  FADD.FTZ R50, R50, R7 ;  /* 0x0000000732327221 */ /* 0x000fc60000010000 */
[----:B------:R-:W-:-:S03]  /*3650*/  F2FP.SATFINITE.E4M3.F32.PACK_AB_MERGE_C R147, R43, R42, R47 ;  /* 0x0000002a2b93723e */ /* 0x000fc6000480702f */
[----:B------:R-:W1:Y:S01]  /*3660*/  MUFU.EX2 R58, R58 ;  /* 0x0000003a003a7308 */ /* 0x000e620000000800 */
[C---:B0-----:R-:W-:Y:S01]  /*3670*/  F2FP.SATFINITE.E4M3.F32.PACK_AB_MERGE_C R68, R69.reuse, R68, RZ ;  /* 0x000000444544723e */ /* 0x041fe200048070ff */
[----:B------:R-:W-:-:S03]  /*3680*/  FADD.FTZ R69, R69, R8 ;  /* 0x0000000845457221 */ /* 0x000fc60000010000 */
[----:B------:R-:W-:-:S03]  /*3690*/  F2FP.SATFINITE.E4M3.F32.PACK_AB_MERGE_C R146, R49, R4, R68 ;  /* 0x000000043192723e */ /* 0x000fc60004807044 */
[----:B------:R-:W0:Y:S08]  /*36a0*/  MUFU.EX2 R51, R51 ;  /* 0x0000003300337308 */ /* 0x000e300000000800 */
[----:B------:R-:W2:Y:S01]  /*36b0*/  MUFU.EX2 R48, R48 ;  /* 0x0000003000307308 */ /* 0x000ea20000000800 */
[----:B-1----:R-:W-:-:S07]  /*36c0*/  F2FP.SATFINITE.E4M3.F32.PACK_AB_MERGE_C R7, R58, R55, RZ ;  /* 0x000000373a07723e */ /* 0x002fce00048070ff */
[----:B------:R-:W1:Y:S01]  /*36d0*/  MUFU.EX2 R54, R54 ;  /* 0x0000003600367308 */ /* 0x000e620000000800 */
[----:B0-----:R-:W-:-:S07]  /*36e0*/  FADD.FTZ R5, R51, R50 ;  /* 0x0000003233057221 */ /* 0x001fce0000010000 */
[----:B------:R-:W0:Y:S01]  /*36f0*/  MUFU.EX2 R73, R73 ;  /* 0x0000004900497308 */ /* 0x000e220000000800 */
[----:B--2---:R-:W-:-:S07]  /*3700*/  FADD.FTZ R8, R48, R69 ;  /* 0x0000004530087221 */ /* 0x004fce0000010000 */
[----:B------:R-:W2:Y:S01]  /*3710*/  MUFU.EX2 R76, R76 ;  /* 0x0000004c004c7308 */ /* 0x000ea20000000800 */
[C---:B-1----:R-:W-:Y:S01]  /*3720*/  F2FP.SATFINITE.E4M3.F32.PACK_AB_MERGE_C R149, R54.reuse, R51, R7 ;  /* 0x000000333695723e */ /* 0x042fe20004807007 */
[----:B------:R-:W-:-:S04]  /*3730*/  FADD.FTZ R54, R54, R5 ;  /* 0x0000000536367221 */ /* 0x000fc80000010000 */
[----:B------:R-:W-:Y:S02]  /*3740*/  FADD.FTZ R55, R55, R54 ;  /* 0x0000003637377221 */ /* 0x000fe40000010000 */
[----:B------:R-:W1:Y:S01]  /*3750*/  MUFU.EX2 R77, R77 ;  /* 0x0000004d004d7308 */ /* 0x000e620000000800 */
[----:B0-----:R-:W-:-:S01]  /*3760*/  FADD.FTZ R5, R73, R8 ;  /* 0x0000000849057221 */ /* 0x001fc20000010000 */
[----:B------:R-:W-:-:S06]  /*3770*/  FADD.FTZ R58, R58, R55 ;  /* 0x000000373a3a7221 */ /* 0x000fcc0000010000 */
[----:B------:R-:W-:Y:S01]  /*3780*/  MUFU.EX2 R63, R63 ;  /* 0x0000003f003f7308 */ /* 0x000fe20000000800 */
[----:B--2---:R-:W-:-:S07]  /*3790*/  FADD.FTZ R8, R76, R5 ;  /* 0x000000054c087221 */ /* 0x004fce0000010000 */
[----:B------:R-:W0:Y:S01]  /*37a0*/  MUFU.EX2 R66, R66 ;  /* 0x0000004200427308 */ /* 0x000e220000000800 */
[C---:B-1----:R-:W-:Y:S01]  /*37b0*/  F2FP.SATFINITE.E4M3.F32.PACK_AB_MERGE_C R76, R77.reuse, R76, RZ ;  /* 0x0000004c4d4c723e */ /* 0x042fe200048070ff */
[----:B------:R-:W-:-:S03]  /*37c0*/  FADD.FTZ R77, R77, R8 ;  /* 0x000000084d4d7221 */ /* 0x000fc60000010000 */
[----:B------:R-:W-:-:S03]  /*37d0*/  F2FP.SATFINITE.E4M3.F32.PACK_AB_MERGE_C R148, R73, R48, R76 ;  /* 0x000000304994723e */ /* 0x000fc6000480704c */
[----:B------:R-:W1:Y:S08]  /*37e0*/  MUFU.EX2 R59, R59 ;  /* 0x0000003b003b7308 */ /* 0x000e700000000800 */
[----:B------:R-:W2:Y:S01]  /*37f0*/  MUFU.EX2 R80, R80 ;  /* 0x0000005000507308 */ /* 0x000ea20000000800 */
[----:B0-----:R-:W-:-:S07]  /*3800*/  F2FP.SATFINITE.E4M3.F32.PACK_AB_MERGE_C R7, R66, R63, RZ ;  /* 0x0000003f4207723e */ /* 0x001fce00048070ff */
[----:B------:R-:W0:Y:S01]  /*3810*/  MUFU.EX2 R62, R62 ;  /* 0x0000003e003e7308 */ /* 0x000e220000000800 */
[----:B-1----:R-:W-:-:S07]  /*3820*/  FADD.FTZ R5, R59, R58 ;  /* 0x0000003a3b057221 */ /* 0x002fce0000010000 */
[----:B------:R-:W1:Y:S01]  /*3830*/  MUFU.EX2 R81, R81 ;  /* 0x0000005100517308 */ /* 0x000e620000000800 */
[----:B--2---:R-:W-:-:S07]  /*3840*/  FADD.FTZ R8, R80, R77 ;  /* 0x0000004d50087221 */ /* 0x004fce0000010000 */
[----:B------:R-:W2:Y:S01]  /*3850*/  MUFU.EX2 R84, R84 ;  /* 0x0000005400547308 */ /* 0x000ea20000000800 */
[C---:B0-----:R-:W-:Y:S01]  /*3860*/  F2FP.SATFINITE.E4M3.F32.PACK_AB_MERGE_C R151, R62.reuse, R59, R7 ;  /* 0x0000003b3e97723e */ /* 0x041fe20004807007 */
[----:B------:R-:W-:-:S04]  /*3870*/  FADD.FTZ R62, R62, R5 ;  /* 0x000000053e3e7221 */ /* 0x000fc80000010000 */
[----:B------:R-:W-:Y:S02]  /*3880*/  FADD.FTZ R63, R63, R62 ;  /* 0x0000003e3f3f7221 */ /* 0x000fe40000010000 */
[----:B------:R-:W0:Y:S01]  /*3890*/  MUFU.EX2 R67, R67 ;  /* 0x0000004300437308 */ /* 0x000e220000000800 */
[----:B-1----:R-:W-:-:S04]  /*38a0*/  FADD.FTZ R5, R81, R8 ;  /* 0x0000000851057221 */ /* 0x002fc80000010000 */
[----:B--2---:R-:W-:Y:S01]  /*38b0*/  FADD.FTZ R4, R84, R5 ;  /* 0x0000000554047221 */ /* 0x004fe20000010000 */
[----:B------:R-:W-:-:S01]  /*38c0*/  FADD.FTZ R5, R66, R63 ;  /* 0x0000003f42057221 */ /* 0x000fc20000010000 */
[C---:B0-----:R-:W-:Y:S02]  /*38d0*/  F2FP.SATFINITE.E4M3.F32.PACK_AB_MERGE_C R7, R67.reuse, R84, RZ ;  /* 0x000000544307723e */ /* 0x041fe400048070ff */
[----:B------:R-:W-:-:S02]  /*38e0*/  FADD.FTZ R4, R67, R4 ;  /* 0x0000000443047221 */ /* 0x000fc40000010000 */
[----:B------:R-:W-:Y:S01]  /*38f0*/  F2FP.SATFINITE.E4M3.F32.PACK_AB_MERGE_C R150, R81, R80, R7 ;  /* 0x000000505196723e */ /* 0x000fe20004807007 */
        /* <DEDUP_REMOVED lines=30> */
.L_x_142:
[----:B------:R-:W-:-:S04]  /*3ae0*/  UISETP.NE.AND UP0, UPT, UR18, 0x1, UPT ;  /* 0x000000011200788c */ /* 0x000fc8000bf05270 */
[----:B------:R-:W-:-:S04]  /*3af0*/  USEL UR37, URZ, 0x1, UP0 ;  /* 0x000000013f257887 */ /* 0x000fc80008000000 */
[----:B------:R-:W-:Y:S01]  /*3b00*/  ULOP3.LUT UR37, UR17, UR37, URZ, 0x3c, !UPT ;  /* 0x0000002511257292 */ /* 0x000fe2000f8e3c3f */
[----:B------:R-:W-:Y:S11]  /*3b10*/  @!P0 BRA `(.L_x_133) ;  /* 0x0000000000048947 */ /* 0x000ff60003800000 */
[----:B------:R-:W-:Y:S01]  /*3b20*/  BPT.TRAP 0x1 ;  /* 0x000000040000795c */ /* 0x000fe20000300000 */
.L_x_133:
[----:B------:R-:W0:Y:S01]  /*3b30*/  S2UR UR6, SR_CgaCtaId ;  /* 0x00000000000679c3 */ /* 0x000e220000008800 */
[----:B------:R-:W-:Y:S01]  /*3b40*/  MOV R3, 0x400 ;  /* 0x0000040000037802 */ /* 0x000fe20000000f00 */
[----:B------:R-:W-:-:S04]  /*3b50*/  UIADD3 UR36, UR18, 0x1, URZ ;  /* 0x0000000112247890 */ /* 0x000fc8000fffe03f */
[----:B------:R-:W-:-:S04]  /*3b60*/  UISETP.NE.AND UP0, UPT, UR36, 0x2, UPT ;  /* 0x000000022400788c */ /* 0x000fc8000bf05270 */
[----:B------:R-:W-:Y:S01]  /*3b70*/  USEL UR36, UR36, URZ, UP0 ;  /* 0x0000003f24247287 */ /* 0x000fe20008000000 */
[----:B0-----:R-:W-:-:S05]  /*3b80*/  IMAD.U32 R2, RZ, RZ, UR6 ;  /* 0x00000006ff027e24 */ /* 0x001fca000f8e00ff */
[----:B------:R-:W-:Y:S01]  /*3b90*/  LEA R0, R2, R3, 0x18 ;  /* 0x0000000302007211 */ /* 0x000fe200078ec0ff */
[----:B------:R-:W-:-:S03]  /*3ba0*/  IMAD.U32 R3, RZ, RZ, UR37 ;  /* 0x00000025ff037e24 */ /* 0x000fc6000f8e00ff */
[----:B------:R-:W-:Y:S02]  /*3bb0*/  R2UR UR19, R0 ;  /* 0x00000000001372ca */ /* 0x000fe400000e0000 */
[----:B------:R-:W-:-:S11]  /*3bc0*/  SHF.L.U32 R3, R3, 0x1f, RZ ;  /* 0x0000001f03037819 */ /* 0x000fd600000006ff */
[----:B------:R-:W-:-:S09]  /*3bd0*/  ULEA UR19, UR36, UR19, 0x3 ;  /* 0x0000001324137291 */ /* 0x000fd2000f8e183f */
[----:B------:R0:W1:Y:S01]  /*3be0*/  SYNCS.PHASECHK.TRANS64.TRYWAIT P1, [UR19+0x19c30], R3 ;  /* 0x019c3003ff0075a7 */ /* 0x0000620008020153 */
[----:B------:R-:W-:Y:S05]  /*3bf0*/  @!P0 BRA `(.L_x_134) ;  /* 0x0000000000048947 */ /* 0x000fea0003800000 */
[----:B------:R-:W-:Y:S01]  /*3c00*/  BPT.TRAP 0x1 ;  /* 0x000000040000795c */ /* 0x000fe20000300000 */
.L_x_134:
[----:B-1----:R-:W-:Y:S05]  /*3c10*/  @P1 BRA `(.L_x_135) ;  /* 0x0000000000081947 */ /* 0x002fea0003800000 */
[----:B------:R-:W1:Y:S02]  /*3c20*/  SYNCS.PHASECHK.TRANS64.TRYWAIT P1, [UR19+0x19c30], R3 ;  /* 0x019c3003ff0075a7 */ /* 0x000e640008020153 */
[----:B-1----:R-:W-:Y:S05]  /*3c30*/  @!P1 BRA `(.L_x_136) ;  /* 0x0000008800489947 */ /* 0x002fea0003800000 */
.L_x_135:
        /* <DEDUP_REMOVED lines=17> */
.L_x_137:
[----:B------:R-:W-:Y:S01]  /*3d50*/  R2UR UR14, R0 ;  /* 0x00000000000e72ca */ /* 0x000fe200000e0000 */
[----:B01----:R-:W-:-:S05]  /*3d60*/  IMAD.U32 R3, RZ, RZ, UR17 ;  /* 0x00000011ff037e24 */ /* 0x003fca000f8e00ff */
[----:B------:R-:W-:-:S07]  /*3d70*/  SHF.L.U32 R3, R3, 0x1f, RZ ;  /* 0x0000001f03037819 */ /* 0x000fce00000006ff */
[----:B------:R-:W-:-:S09]  /*3d80*/  ULEA UR14, UR18, UR14, 0x3 ;  /* 0x0000000e120e7291 */ /* 0x000fd2000f8e183f */
[----:B------:R0:W1:Y:S01]  /*3d90*/  SYNCS.PHASECHK.TRANS64.TRYWAIT P1, [UR14+0x19c50], R3 ;  /* 0x019c5003ff0075a7 */ /* 0x000062000802014e */
[----:B------:R-:W-:Y:S05]  /*3da0*/  @!P0 BRA `(.L_x_138) ;  /* 0x0000000000048947 */ /* 0x000fea0003800000 */
[----:B------:R-:W-:Y:S01]  /*3db0*/  BPT.TRAP 0x1 ;  /* 0x000000040000795c */ /* 0x000fe20000300000 */
.L_x_138:
[----:B-1----:R-:W-:Y:S05]  /*3dc0*/  @P1 BRA `(.L_x_139) ;  /* 0x0000000000081947 */ /* 0x002fea0003800000 */
[----:B------:R-:W1:Y:S02]  /*3dd0*/  SYNCS.PHASECHK.TRANS64.TRYWAIT P1, [UR14+0x19c50], R3 ;  /* 0x019c5003ff0075a7 */ /* 0x000e64000802014e */
[----:B-1----:R-:W-:Y:S05]  /*3de0*/  @!P1 BRA `(.L_x_140) ;  /* 0x0000008400f49947 */ /* 0x002fea0003800000 */
.L_x_139:
[----:B------:R-:W-:Y:S01]  /*3df0*/  R2UR UR6, R0 ;  /* 0x00000000000672ca */ /* 0x000fe200000e0000 */
[----:B------:R-:W-:Y:S01]  /*3e00*/  WARPGROUP.ARRIVE ;  /* 0x00000000000079c5 */ /* 0x000fe20000000000 */
[----:B------:R-:W-:Y:S01]  /*3e10*/  UMOV UR7, 0x40000040 ;  /* 0x4000004000077882 */ /* 0x000fe20000000000 */
[----:B-1----:R-:W-:Y:S01]  /*3e20*/  FMNMX.FTZ R6, R24, R7, !PT ;  /* 0x0000000718067209 */ /* 0x002fe20007810000 */
[----:B------:R-:W-:-:S03]  /*3e30*/  UMOV UR11, 0x40000040 ;  /* 0x40000040000b7882 */ /* 0x000fc60000000000 */
[----:B0-----:R-:W-:Y:S02]  /*3e40*/  FMNMX.FTZ R3, R25, R6, !PT ;  /* 0x0000000619037209 */ /* 0x001fe40007810000 */
[----:B------:R-:W-:-:S04]  /*3e50*/  FMNMX.FTZ R6, R26, R8, !PT ;  /* 0x000000081a067209 */ /* 0x000fc80007810000 */
[----:B------:R-:W-:Y:S01]  /*3e60*/  UIADD3 UR6, UR6, 0x3000, URZ ;  /* 0x0000300006067890 */ /* 0x000fe2000fffe03f */
[----:B------:R-:W-:Y:S02]  /*3e70*/  FMNMX.FTZ R9, R27, R6, !PT ;  /* 0x000000061b097209 */ /* 0x000fe40007810000 */
[----:B------:R-:W-:Y:S01]  /*3e80*/  FMNMX.FTZ R6, R28, R3, !PT ;  /* 0x000000031c067209 */ /* 0x000fe20007810000 */
[----:B------:R-:W-:Y:S01]  /*3e90*/  USHF.R.U32.HI UR6, URZ, 0x4, UR6 ;  /* 0x000000043f067899 */ /* 0x000fe20008011606 */
[----:B------:R-:W-:Y:S02]  /*3ea0*/  FMNMX.FTZ R10, R30, R9, !PT ;  /* 0x000000091e0a7209 */ /* 0x000fe40007810000 */
[----:B------:R-:W-:Y:S01]  /*3eb0*/  FMNMX.FTZ R3, R29, R6, !PT ;  /* 0x000000061d037209 */ /* 0x000fe20007810000 */
[----:B------:R-:W-:Y:S01]  /*3ec0*/  ULOP3.LUT UR6, UR6, 0x3fff, URZ, 0xc0, !UPT ;  /* 0x00003fff06067892 */ /* 0x000fe2000f8ec03f */
[----:B------:R-:W-:Y:S02]  /*3ed0*/  FMNMX.FTZ R9, R31, R10, !PT ;  /* 0x0000000a1f097209 */ /* 0x000fe40007810000 */
[----:B------:R-:W-:Y:S01]  /*3ee0*/  FMNMX.FTZ R6, R32, R3, !PT ;  /* 0x0000000320067209 */ /* 0x000fe20007810000 */
[----:B------:R-:W-:Y:S01]  /*3ef0*/  ULOP3.LUT UR6, UR6, 0x10000, URZ, 0xfc, !UPT ;  /* 0x0001000006067892 */ /* 0x000fe2000f8efc3f */
[----:B------:R-:W-:-:S02]  /*3f00*/  FMNMX.FTZ R10, R34, R9, !PT ;  /* 0x00000009220a7209 */ /* 0x000fc40007810000 */
[----:B------:R-:W-:Y:S01]  /*3f10*/  FMNMX.FTZ R3, R33, R6, !PT ;  /* 0x0000000621037209 */ /* 0x000fe20007810000 */
[----:B------:R-:W-:Y:S01]  /*3f20*/  UIMAD UR10, UR18, 0x300, UR6 ;  /* 0x00000300120a78a4 */ /* 0x000fe2000f8e0206 */
[----:B------:R-:W-:Y:S02]  /*3f30*/  FMNMX.FTZ R9, R35, R10, !PT ;  /* 0x0000000a23097209 */ /* 0x000fe40007810000 */
[----:B------:R-:W-:Y:S02]  /*3f40*/  FMNMX.FTZ R6, R36, R3, !PT ;  /* 0x0000000324067209 */ /* 0x000fe40007810000 */
[----:B------:R-:W-:Y:S02]  /*3f50*/  FMNMX.FTZ R10, R38, R9, !PT ;  /* 0x00000009260a7209 */ /* 0x000fe40007810000 */
[----:B------:R-:W-:Y:S01]  /*3f60*/  UMOV UR6, UR10 ;  /* 0x0000000a00067c82 */ /* 0x000fe20008000000 */
[----:B------:R-:W-:Y:S01]  /*3f70*/  FMNMX.FTZ R3, R37, R6, !PT ;  /* 0x0000000625037209 */ /* 0x000fe20007810000 */
[----:B------:R-:W-:Y:S01]  /*3f80*/  QGMMA.64x96x32.F32.E4M3.E4M3 R88, R136, gdesc[UR4], R88, gsb0 ;  /* 0x0160000488587df3 */ /* 0x000fe20008000858 */
[----:B------:R-:W-:Y:S01]  /*3f90*/  FMNMX.FTZ R9, R39, R10, !PT ;  /* 0x0000000a27097209 */ /* 0x000fe20007810000 */
[----:B------:R-:W-:Y:S01]  /*3fa0*/  UIADD3 UR6, UR10, 0x2, URZ ;  /* 0x000000020a067890 */ /* 0x000fe2000fffe03f */
[----:B------:R-:W-:Y:S01]  /*3fb0*/  FMNMX.FTZ R6, R40, R3, !PT ;  /* 0x0000000328067209 */ /* 0x000fe20007810000 */
[----:B------:R-:W-:Y:S01]  /*3fc0*/  UMOV UR7, 0x40000040 ;  /* 0x4000004000077882 */ /* 0x000fe20000000000 */
        /* <DEDUP_REMOVED lines=46> */
[----:B------:R-:W-:-:S03]  /*42b0*/  FMNMX.FTZ R10, R87, R10, !PT ;  /* 0x0000000a570a7209 */ /* 0x000fc60007810000 */
[----:B------:R-:W0:Y:S04]  /*42c0*/  SHFL.BFLY PT, R3, R6, 0x2, 0x1f ;  /* 0x0c401f0006037f89 */ /* 0x000e2800000e0000 */
[----:B------:R-:W1:Y:S01]  /*42d0*/  SHFL.BFLY PT, R11, R10, 0x2, 0x1f ;  /* 0x0c401f000a0b7f89 */ /* 0x000e6200000e0000 */
[----:B------:R-:W-:Y:S02]  /*42e0*/  WARPGROUP.DEPBAR.LE gsb0, 0x0 ;  /* 0x00008000000079c5 */ /* 0x000fe40000010000 */
[----:B------:R-:W-:-:S06]  /*42f0*/  WARPGROUP.ARRIVE ;  /* 0x00000000000079c5 */ /* 0x000fcc0000000000 */
[----:B------:R-:W2:Y:S01]  /*4300*/  S2R R139, SR_TID.X ;  /* 0x00000000008b7919 */ /* 0x000ea20000002100 */
[----:B------:R-:W-:Y:S01]  /*4310*/  QGMMA.64x96x32.F32.E4M3.E4M3 R88, R140, gdesc[UR4], R88, gsb0 ;  /* 0x016000048c587df3 */ /* 0x000fe20008000858 */
[----:B------:R-:W-:Y:S01]  /*4320*/  UIADD3 UR6, UR10, 0x4, URZ ;  /* 0x000000040a067890 */ /* 0x000fe2000fffe03f */
[----:B------:R-:W-:Y:S01]  /*4330*/  UMOV UR7, 0x40000040 ;  /* 0x4000004000077882 */ /* 0x000fe20000000000 */
[----:B------:R-:W-:Y:S01]  /*4340*/  UIADD3 UR10, UR10, 0x6, URZ ;  /* 0x000000060a0a7890 */ /* 0x000fe2000fffe03f */
[----:B0-----:R-:W-:Y:S02]  /*4350*/  FMNMX.FTZ R9, R6, R3, !PT ;  /* 0x0000000306097209 */ /* 0x001fe40007810000 */
[----:B-1----:R-:W-:-:S03]  /*4360*/  FMNMX.FTZ R11, R10, R11, !PT ;  /* 0x0000000b0a0b7209 */ /* 0x002fc60007810000 */
[----:B------:R-:W0:Y:S04]  /*4370*/  SHFL.BFLY PT, R12, R9, 0x1, 0x1f ;  /* 0x0c201f00090c7f89 */ /* 0x000e2800000e0000 */
[----:B------:R-:W1:Y:S01]  /*4380*/  SHFL.BFLY PT, R14, R11, 0x1, 0x1f ;  /* 0x0c201f000b0e7f89 */ /* 0x000e6200000e0000 */
[----:B--2---:R-:W-:Y:S02]  /*4390*/  LOP3.LUT P1, RZ, R139, 0x7f, RZ, 0xc0, !PT ;  /* 0x0000007f8bff7812 */ /* 0x004fe4000782c0ff */
[----:B0-----:R-:W-:Y:S01]  /*43a0*/  FMNMX.FTZ R6, R9, R12, !PT ;  /* 0x0000000c09067209 */ /* 0x001fe20007810000 */
[----:B------:R-:W-:Y:S01]  /*43b0*/  IMAD.U32 R9, RZ, RZ, UR45 ;  /* 0x0000002dff097e24 */ /* 0x000fe2000f8e00ff */
[----:B-1----:R-:W-:-:S03]  /*43c0*/  FMNMX.FTZ R3, R11, R14, !PT ;  /* 0x0000000e0b037209 */ /* 0x002fc60007810000 */
[C---:B------:R-:W-:Y:S01]  /*43d0*/  FFMA.FTZ R9, R6.reuse, R9, -8 ;  /* 0xc100000006097423 */ /* 0x040fe20000010009 */
[----:B------:R-:W-:-:S05]  /*43e0*/  FADD.FTZ R7, -R6, R7 ;  /* 0x0000000706077221 */ /* 0x000fca0000010100 */
[----:B------:R-:W-:Y:S01]  /*43f0*/  VOTEU.ALL UP0, P1 ;  /* 0x00000000003f7886 */ /* 0x000fe20000800000 */
[----:B------:R-:W-:-:S01]  /*4400*/  FFMA.FTZ R10, R24, UR45, -R9 ;  /* 0x0000002d180a7c23 */ /* 0x000fc20008010809 */
[--C-:B------:R-:W-:Y:S01]  /*4410*/  FFMA.FTZ R24, R40, UR45, -R9.reuse ;  /* 0x0000002d28187c23 */ /* 0x100fe20008010809 */
[----:B------:R-:W-:-:S01]  /*4420*/  FFMA.FTZ R40, R56, UR45, -R9 ;  /* 0x0000002d38287c23 */ /* 0x000fc20008010809 */
[--C-:B------:R-:W-:Y:S01]  /*4430*/  FFMA.FTZ R56, R72, UR45, -R9.reuse ;  /* 0x0000002d48387c23 */ /* 0x100fe20008010809 */
[----:B------:R-:W-:Y:S02]  /*4440*/  IMAD.U32 R72, RZ, RZ, UR45 ;  /* 0x0000002dff487e24 */ /* 0x000fe4000f8e00ff */
[--C-:B------:R-:W-:Y:S01]  /*4450*/  FFMA.FTZ R21, R37, UR45, -R9.reuse ;  /* 0x0000002d25157c23 */ /* 0x100fe20008010809 */
[----:B------:R-:W-:-:S01]  /*4460*/  FFMA.FTZ R37, R53, UR45, -R9 ;  /* 0x0000002d35257c23 */ /* 0x000fc20008010809 */
[----:B------:R-:W-:Y:S01]  /*4470*/  FFMA.FTZ R53, R69, UR45, -R9 ;  /* 0x0000002d45357c23 */ /* 0x000fe20008010809 */
[----:B------:R-:W-:-:S01]  /*4480*/  FADD.FTZ R8, -R3, R8 ;  /* 0x0000000803087221 */ /* 0x000fc20000010100 */
[----:B------:R-:W-:Y:S01]  /*4490*/  FFMA.FTZ R11, R25, UR45, -R9 ;  /* 0x0000002d190b7c23 */ /* 0x000fe20008010809 */
[----:B------:R-:W-:-:S01]  /*44a0*/  FFMA.FTZ R69, R3, R72, -8 ;  /* 0xc100000003457423 */ /* 0x000fc20000010048 */
[--C-:B------:R-:W-:Y:S01]  /*44b0*/  FFMA.FTZ R25, R41, UR45, -R9.reuse ;  /* 0x0000002d29197c23 */ /* 0x100fe20008010809 */
[----:B------:R-:W-:-:S01]  /*44c0*/  FFMA.FTZ R41, R57, UR45, -R9 ;  /* 0x0000002d39297c23 */ /* 0x000fc20008010809 */
[----:B------:R-:W-:Y:S01]  /*44d0*/  FMUL.FTZ R7, R7, UR45 ;  /* 0x0000002d07077c20 */ /* 0x000fe20008410000 */
[----:B------:R-:W-:-:S01]  /*44e0*/  FFMA.FTZ R57, R73, UR45, -R9 ;  /* 0x0000002d49397c23 */ /* 0x000fc20008010809 */
[----:B------:R-:W-:Y:S01]  /*44f0*/  FMUL.FTZ R8, R8, UR45 ;  /* 0x0000002d08087c20 */ /* 0x000fe20008410000 */
[----:B------:R-:W-:-:S01]  /*4500*/  FFMA.FTZ R73, R26, UR45, -R69 ;  /* 0x0000002d1a497c23 */ /* 0x000fc20008010845 */
[----:B------:R-:W-:Y:S01]  /*4510*/  FFMA.FTZ R26, R27, UR45, -R69 ;  /* 0x0000002d1b1a7c23 */ /* 0x000fe20008010845 */
[----:B------:R-:W-:Y:S01]  /*4520*/  MUFU.EX2 R10, R10 ;  /* 0x0000000a000a7308 */ /* 0x000fe20000000800 */
[----:B------:R-:W-:-:S01]  /*4530*/  FFMA.FTZ R12, R28, UR45, -R9 ;  /* 0x0000002d1c0c7c23 */ /* 0x000fc20008010809 */
[----:B------:R-:W-:Y:S01]  /*4540*/  FFMA.FTZ R27, R30, UR45, -R69 ;  /* 0x0000002d1e1b7c23 */ /* 0x000fe20008010845 */
[----:B------:R-:W-:-:S01]  /*4550*/  FFMA.FTZ R13, R29, UR45, -R9 ;  /* 0x0000002d1d0d7c23 */ /* 0x000fc20008010809 */
[----:B------:R-:W-:Y:S01]  /*4560*/  FFMA.FTZ R30, R31, UR45, -R69 ;  /* 0x0000002d1f1e7c23 */ /* 0x000fe20008010845 */
[----:B------:R-:W-:-:S01]  /*4570*/  FFMA.FTZ R14, R32, UR45, -R9 ;  /* 0x0000002d200e7c23 */ /* 0x000fc20008010809 */
[----:B------:R-:W-:Y:S01]  /*4580*/  FFMA.FTZ R31, R34, UR45, -R69 ;  /* 0x0000002d221f7c23 */ /* 0x000fe20008010845 */
[----:B------:R-:W-:-:S01]  /*4590*/  FFMA.FTZ R15, R33, UR45, -R9 ;  /* 0x0000002d210f7c23 */ /* 0x000fc20008010809 */
[----:B------:R-:W0:Y:S01]  /*45a0*/  MUFU.EX2 R7, R7 ;  /* 0x0000000700077308 */ /* 0x000e220000000800 */
[----:B------:R-:W-:-:S01]  /*45b0*/  FFMA.FTZ R34, R35, UR45, -R69 ;  /* 0x0000002d23227c23 */ /* 0x000fc20008010845 */
[--C-:B------:R-:W-:Y:S01]  /*45c0*/  FFMA.FTZ R29, R45, UR45, -R9.reuse ;  /* 0x0000002d2d1d7c23 */ /* 0x100fe20008010809 */
        /* <DEDUP_REMOVED lines=14> */
[----:B0-----:R-:W-:-:S01]  /*46b0*/  FFMA.FTZ R4, R7, R4, R10 ;  /* 0x0000000407047223 */ /* 0x001fc2000001000a */
[--C-:B------:R-:W-:Y:S01]  /*46c0*/  FFMA.FTZ R54, R55, UR45, -R69.reuse ;  /* 0x0000002d37367c23 */ /* 0x100fe20008010845 */
[----:B------:R-:W-:-:S01]  /*46d0*/  FFMA.FTZ R55, R58, UR45, -R69 ;  /* 0x0000002d3a377c23 */ /* 0x000fc20008010845 */
[--C-:B------:R-:W-:Y:S01]  /*46e0*/  FFMA.FTZ R58, R59, UR45, -R69.reuse ;  /* 0x0000002d3b3a7c23 */ /* 0x100fe20008010845 */
[----:B------:R-:W-:-:S01]  /*46f0*/  FFMA.FTZ R59, R62, UR45, -R69 ;  /* 0x0000002d3e3b7c23 */ /* 0x000fc20008010845 */
[--C-:B------:R-:W-:Y:S01]  /*4700*/  FFMA.FTZ R62, R63, UR45, -R69.reuse ;  /* 0x0000002d3f3e7c23 */ /* 0x100fe20008010845 */
[----:B------:R-:W-:-:S01]  /*4710*/  FFMA.FTZ R63, R66, UR45, -R69 ;  /* 0x0000002d423f7c23 */ /* 0x000fc20008010845 */
[----:B------:R-:W0:Y:S01]  /*4720*/  MUFU.EX2 R11, R11 ;  /* 0x0000000b000b7308 */ /* 0x000e220000000800 */
[----:B------:R-:W-:-:S01]  /*4730*/  FFMA.FTZ R28, R44, UR45, -R9 ;  /* 0x0000002d2c1c7c23 */ /* 0x000fc20008010809 */
[--C-:B------:R-:W-:Y:S01]  /*4740*/  FFMA.FTZ R32, R48, UR45, -R9.reuse ;  /* 0x0000002d30207c23 */ /* 0x100fe20008010809 */
[----:B------:R-:W-:-:S01]  /*4750*/  FFMA.FTZ R33, R49, UR45, -R9 ;  /* 0x0000002d31217c23 */ /* 0x000fc20008010809 */
[--C-:B------:R-:W-:Y:S01]  /*4760*/  FFMA.FTZ R36, R52, UR45, -R9.reuse ;  /* 0x0000002d34247c23 */ /* 0x100fe20008010809 */
[----:B------:R-:W-:-:S01]  /*4770*/  FFMA.FTZ R44, R60, UR45, -R9 ;  /* 0x0000002d3c2c7c23 */ /* 0x000fc20008010809 */
[--C-:B------:R-:W-:Y:S01]  /*4780*/  FFMA.FTZ R48, R64, UR45, -R9.reuse ;  /* 0x0000002d40307c23 */ /* 0x100fe20008010809 */
[----:B------:R-:W-:-:S01]  /*4790*/  FFMA.FTZ R49, R65, UR45, -R9 ;  /* 0x0000002d41317c23 */ /* 0x000fc20008010809 */
[----:B------:R-:W2:Y:S01]  /*47a0*/  MUFU.EX2 R26, R26 ;  /* 0x0000001a001a7308 */ /* 0x000ea20000000800 */
[----:B-1----:R-:W-:-:S01]  /*47b0*/  FFMA.FTZ R5, R8, R5, R73 ;  /* 0x0000000508057223 */ /* 0x002fc20000010049 */
[--C-:B------:R-:W-:Y:S01]  /*47c0*/  FFMA.FTZ R60, R76, UR45, -R9.reuse ;  /* 0x0000002d4c3c7c23 */ /* 0x100fe20008010809 */
[----:B------:R-:W-:-:S01]  /*47d0*/  FFMA.FTZ R52, R68, UR45, -R9 ;  /* 0x0000002d44347c23 */ /* 0x000fc20008010809 */
[--C-:B------:R-:W-:Y:S01]  /*47e0*/  FFMA.FTZ R64, R80, UR45, -R9.reuse ;  /* 0x0000002d50407c23 */ /* 0x100fe20008010809 */
[----:B------:R-:W-:-:S01]  /*47f0*/  FFMA.FTZ R65, R81, UR45, -R9 ;  /* 0x0000002d51417c23 */ /* 0x000fc20008010809 */
[--C-:B------:R-:W-:Y:S01]  /*4800*/  FFMA.FTZ R68, R84, UR45, -R9.reuse ;  /* 0x0000002d54447c23 */ /* 0x100fe20008010809 */
[----:B------:R-:W-:-:S01]  /*4810*/  FFMA.FTZ R9, R85, UR45, -R9 ;  /* 0x0000002d55097c23 */ /* 0x000fc20008010809 */
[----:B------:R-:W-:-:S02]  /*4820*/  WARPGROUP.DEPBAR.LE gsb0, 0x0 ;  /* 0x00008000000079c5 */ /* 0x000fc40000010000 */
[----:B------:R-:W-:Y:S01]  /*4830*/  WARPGROUP.ARRIVE ;  /* 0x00000000000079c5 */ /* 0x000fe20000000000 */
[----:B------:R-:W1:Y:S01]  /*4840*/  MUFU.EX2 R12, R12 ;  /* 0x0000000c000c7308 */ /* 0x000e620000000800 */
[----:B0-----:R-:W-:-:S04]  /*4850*/  FADD.FTZ R77, R11, R4 ;  /* 0x000000040b4d7221 */ /* 0x001fc80000010000 */
[----:B------:R-:W-:Y:S01]  /*4860*/  QGMMA.64x96x32.F32.E4M3.E4M3 R88, R144, gdesc[UR4], R88, gsb0 ;  /* 0x0160000490587df3 */ /* 0x000fe20008000858 */
[----:B--2---:R-:W-:-:S01]  /*4870*/  FADD.FTZ R4, R26, R5 ;  /* 0x000000051a047221 */ /* 0x004fc20000010000 */
[----:B------:R-:W-:Y:S01]  /*4880*/  @!UP0 UIADD3 UR6, UR19, 0x19c40, URZ ;  /* 0x00019c4013068890 */ /* 0x000fe2000fffe03f */
[----:B------:R-:W0:Y:S03]  /*4890*/  MUFU.EX2 R27, R27 ;  /* 0x0000001b001b7308 */ /* 0x000e260000000800 */
[----:B------:R-:W-:-:S05]  /*48a0*/  @!UP0 UPRMT UR6, URZ, 0x654, UR6 ;  /* 0x000006543f068896 */ /* 0x000fca0008000006 */
[----:B------:R-:W2:Y:S01]  /*48b0*/  MUFU.EX2 R13, R13 ;  /* 0x0000000d000d7308 */ /* 0x000ea20000000800 */
[----:B-1----:R-:W-:-:S07]  /*48c0*/  FADD.FTZ R72, R12, R77 ;  /* 0x0000004d0c487221 */ /* 0x002fce0000010000 */
[----:B------:R-:W1:Y:S01]  /*48d0*/  MUFU.EX2 R30, R30 ;  /* 0x0000001e001e7308 */ /* 0x000e620000000800 */
[----:B0-----:R-:W-:-:S07]  /*48e0*/  FADD.FTZ R5, R27, R4 ;  /* 0x000000041b057221 */ /* 0x001fce0000010000 */
[----:B------:R-:W0:Y:S01]  /*48f0*/  MUFU.EX2 R14, R14 ;  /* 0x0000000e000e7308 */ /* 0x000e220000000800 */
[----:B--2---:R-:W-:-:S07]  /*4900*/  FADD.FTZ R77, R13, R72 ;  /* 0x000000480d4d7221 */ /* 0x004fce0000010000 */
[----:B------:R-:W2:Y:S01]  /*4910*/  MUFU.EX2 R31, R31 ;  /* 0x0000001f001f7308 */ /* 0x000ea20000000800 */
[----:B-1----:R-:W-:-:S07]  /*4920*/  FADD.FTZ R4, R30, R5 ;  /* 0x000000051e047221 */ /* 0x002fce0000010000 */
[----:B------:R-:W1:Y:S01]  /*4930*/  MUFU.EX2 R15, R15 ;  /* 0x0000000f000f7308 */ /* 0x000e620000000800 */
[----:B0-----:R-:W-:-:S07]  /*4940*/  FADD.FTZ R66, R14, R77 ;  /* 0x0000004d0e427221 */ /* 0x001fce0000010000 */
[----:B------:R-:W0:Y:S01]  /*4950*/  MUFU.EX2 R34, R34 ;  /* 0x0000002200227308 */ /* 0x000e220000000800 */
[----:B--2---:R-:W-:-:S07]  /*4960*/  FADD.FTZ R5, R31, R4 ;  /* 0x000000041f057221 */ /* 0x004fce0000010000 */
[----:B------:R-:W2:Y:S01]  /*4970*/  MUFU.EX2 R20, R20 ;  /* 0x0000001400147308 */ /* 0x000ea20000000800 */
[----:B-1----:R-:W-:-:S01]  /*4980*/  FADD.FTZ R77, R15, R66 ;  /* 0x000000420f4d7221 */ /* 0x002fc20000010000 */
[--C-:B------:R-:W-:Y:S01]  /*4990*/  FFMA.FTZ R66, R67, UR45, -R69.reuse ;  /* 0x0000002d43427c23 */ /* 0x100fe20008010845 */
[----:B------:R-:W-:-:S05]  /*49a0*/  FFMA.FTZ R67, R70, UR45, -R69 ;  /* 0x0000002d46437c23 */ /* 0x000fca0008010845 */
        /* <DEDUP_REMOVED lines=12> */
[----:B------:R-:W-:Y:S02]  /*4a70*/  WARPGROUP.DEPBAR.LE gsb0, 0x0 ;  /* 0x00008000000079c5 */ /* 0x000fe40000010000 */
[----:B------:R-:W-:-:S04]  /*4a80*/  WARPGROUP.ARRIVE ;  /* 0x00000000000079c5 */ /* 0x000fc80000000000 */
[----:B------:R-:W1:Y:S01]  /*4a90*/  MUFU.EX2 R42, R42 ;  /* 0x0000002a002a7308 */ /* 0x000e620000000800 */
[----:B0-----:R-:W-:-:S01]  /*4aa0*/  FADD.FTZ R5, R39, R4 ;  /* 0x0000000427057221 */ /* 0x001fc20000010000 */
[----:B------:R-:W-:Y:S06]  /*4ab0*/  QGMMA.64x96x32.F32.E4M3.E4M3 R88, R148, gdesc[UR8], R88, gsb0 ;  /* 0x0160000894587df3 */ /* 0x000fec0008000858 */
[----:B------:R-:W0:Y:S01]  /*4ac0*/  MUFU.EX2 R28, R28 ;  /* 0x0000001c001c7308 */ /* 0x000e220000000800 */
[----:B--2---:R-:W-:-:S01]  /*4ad0*/  FADD.FTZ R77, R25, R70 ;  /* 0x00000046194d7221 */ /* 0x004fc20000010000 */
[--C-:B------:R-:W-:Y:S01]  /*4ae0*/  FFMA.FTZ R70, R71, UR45, -R69.reuse ;  /* 0x0000002d47467c23 */ /* 0x100fe20008010845 */
[----:B------:R-:W-:-:S05]  /*4af0*/  FFMA.FTZ R71, R74, UR45, -R69 ;  /* 0x0000002d4a477c23 */ /* 0x000fca0008010845 */
        /* <DEDUP_REMOVED lines=15> */
[----:B0-----:R-:W-:-:S01]  /*4bf0*/  FADD.FTZ R77, R33, R72 ;  /* 0x00000048214d7221 */ /* 0x001fc20000010000 */
[----:B------:R-:W-:-:S06]  /*4c00*/  FFMA.FTZ R72, R75, UR45, -R69 ;  /* 0x0000002d4b487c23 */ /* 0x000fcc0008010845 */
[----:B------:R-:W0:Y:S01]  /*4c10*/  MUFU.EX2 R51, R51 ;  /* 0x0000003300337308 */ /* 0x000e220000000800 */
[----:B--2---:R-:W-:-:S07]  /*4c20*/  FADD.FTZ R4, R50, R5 ;  /* 0x0000000532047221 */ /* 0x004fce0000010000 */
[----:B------:R-:W2:Y:S01]  /*4c30*/  MUFU.EX2 R37, R37 ;  /* 0x0000002500257308 */ /* 0x000ea20000000800 */
[----:B-1----:R-:W-:-:S07]  /*4c40*/  FADD.FTZ R74, R36, R77 ;  /* 0x0000004d244a7221 */ /* 0x002fce0000010000 */
[----:B------:R-:W1:Y:S01]  /*4c50*/  MUFU.EX2 R54, R54 ;  /* 0x0000003600367308 */ /* 0x000e620000000800 */
[----:B0-----:R-:W-:-:S07]  /*4c60*/  FADD.FTZ R5, R51, R4 ;  /* 0x0000000433057221 */ /* 0x001fce0000010000 */
[----:B------:R-:W0:Y:S01]  /*4c70*/  MUFU.EX2 R40, R40 ;  /* 0x0000002800287308 */ /* 0x000e220000000800 */
[----:B--2---:R-:W-:-:S01]  /*4c80*/  FADD.FTZ R75, R37, R74 ;  /* 0x0000004a254b7221 */ /* 0x004fc20000010000 */
[----:B------:R-:W-:-:S06]  /*4c90*/  FFMA.FTZ R74, R78, UR45, -R69 ;  /* 0x0000002d4e4a7c23 */ /* 0x000fcc0008010845 */
[----:B------:R-:W2:Y:S01]  /*4ca0*/  MUFU.EX2 R55, R55 ;  /* 0x0000003700377308 */ /* 0x000ea20000000800 */
[----:B-1----:R-:W-:-:S01]  /*4cb0*/  FADD.FTZ R4, R54, R5 ;  /* 0x0000000536047221 */ /* 0x002fc20000010000 */
[----:B------:R-:W-:Y:S02]  /*4cc0*/  WARPGROUP.DEPBAR.LE gsb0, 0x0 ;  /* 0x00008000000079c5 */ /* 0x000fe40000010000 */
[----:B------:R-:W-:Y:S04]  /*4cd0*/  @!P1 SYNCS.ARRIVE.TRANS64.RED.A1T0 RZ, [UR6], RZ ;  /* 0x000000ffffff99a7 */ /* 0x000fe80008100406 */
        /* <DEDUP_REMOVED lines=19> */
[----:B-1----:R-:W-:-:S01]  /*4e10*/  FADD.FTZ R78, R48, R77 ;  /* 0x0000004d304e7221 */ /* 0x002fc20000010000 */
[----:B------:R-:W-:-:S06]  /*4e20*/  FFMA.FTZ R77, R83, UR45, -R69 ;  /* 0x0000002d534d7c23 */ /* 0x000fcc0008010845 */
        /* <DEDUP_REMOVED lines=44> */
[----:B0-----:R-:W-:-:S03]  /*50f0*/  FADD.FTZ R4, R9, R4 ;  /* 0x0000000409047221 */ /* 0x001fc60000010000 */
[----:B--2---:R-:W-:Y:S01]  /*5100*/  FADD.FTZ R5, R69, R79 ;  /* 0x0000004f45057221 */ /* 0x004fe20000010000 */
[----:B------:R-:W-:Y:S06]  /*5110*/  @!P0 BRA `(.L_x_141) ;  /* 0x0000000000048947 */ /* 0x000fec0003800000 */
[----:B------:R-:W-:Y:S01]  /*5120*/  BPT.TRAP 0x1 ;  /* 0x000000040000795c */ /* 0x000fe20000300000 */
.L_x_141:
[----:B------:R-:W-:Y:S01]  /*5130*/  R2UR UR7, R2 ;  /* 0x00000000020772ca */ /* 0x000fe200000e0000 */
[----:B------:R-:W-:Y:S01]  /*5140*/  UIADD3 UR6, UR14, 0x19c60, URZ ;  /* 0x00019c600e067890 */ /* 0x000fe2000fffe03f */
[----:B------:R-:W-:Y:S01]  /*5150*/  ISETP.LT.AND P1, PT, RZ, UR46, PT ;  /* 0x0000002eff007c0c */ /* 0x000fe2000bf21270 */
[----:B------:R-:W-:Y:S01]  /*5160*/  UMOV UR17, UR37 ;  /* 0x0000002500117c82 */ /* 0x000fe20008000000 */
[----:B------:R-:W-:Y:S01]  /*5170*/  F2FP.SATFINITE.E4M3.F32.PACK_AB_MERGE_C R12, R13, R12, RZ ;  /* 0x0000000c0d0c723e */ /* 0x000fe200048070ff */
[----:B------:R-:W-:Y:S01]  /*5180*/  UMOV UR18, UR36 ;  /* 0x0000002400127c82 */ /* 0x000fe20008000000 */
[----:B------:R-:W-:Y:S01]  /*5190*/  F2FP.SATFINITE.E4M3.F32.PACK_AB_MERGE_C R27, R30, R27, RZ ;  /* 0x0000001b1e1b723e */ /* 0x000fe200048070ff */
[-C--:B------:R-:W-:Y:S01]  /*51a0*/  FMUL.FTZ R88, R88, R7.reuse ;  /* 0x0000000758587220 */ /* 0x080fe20000410000 */
[----:B------:R-:W-:Y:S01]  /*51b0*/  F2FP.SATFINITE.E4M3.F32.PACK_AB_MERGE_C R20, R21, R20, RZ ;  /* 0x000000141514723e */ /* 0x000fe200048070ff */
[----:B------:R-:W-:Y:S01]  /*51c0*/  FMUL.FTZ R89, R89, R7 ;  /* 0x0000000759597220 */ /* 0x000fe20000410000 */
[----:B------:R-:W-:Y:S01]  /*51d0*/  F2FP.SATFINITE.E4M3.F32.PACK_AB_MERGE_C R35, R38, R35, RZ ;  /* 0x000000232623723e */ /* 0x000fe200048070ff */
[----:B------:R-:W-:Y:S01]  /*51e0*/  FMUL.FTZ R92, R92, R7 ;  /* 0x000000075c5c7220 */ /* 0x000fe20000410000 */
[----:B------:R-:W-:Y:S01]  /*51f0*/  F2FP.SATFINITE.E4M3.F32.PACK_AB_MERGE_C R28, R29, R28, RZ ;  /* 0x0000001c1d1c723e */ /* 0x000fe200048070ff */
[----:B------:R-:W-:Y:S01]  /*5200*/  UPRMT UR6, UR7, 0x654, UR6 ;  /* 0x0000065407067896 */ /* 0x000fe20008000006 */
[----:B------:R-:W-:Y:S01]  /*5210*/  F2FP.SATFINITE.E4M3.F32.PACK_AB_MERGE_C R43, R46, R43, RZ ;  /* 0x0000002b2e2b723e */ /* 0x000fe200048070ff */
[----:B------:R-:W-:Y:S01]  /*5220*/  UIADD3 UR7, UR46, -0x1, URZ ;  /* 0xffffffff2e077890 */ /* 0x000fe2000fffe03f */
[----:B------:R-:W-:Y:S01]  /*5230*/  F2FP.SATFINITE.E4M3.F32.PACK_AB_MERGE_C R36, R37, R36, RZ ;  /* 0x000000242524723e */ /* 0x000fe200048070ff */
[----:B------:R-:W-:Y:S01]  /*5240*/  FMUL.FTZ R93, R93, R7 ;  /* 0x000000075d5d7220 */ /* 0x000fe20000410000 */
[----:B------:R-:W-:Y:S01]  /*5250*/  F2FP.SATFINITE.E4M3.F32.PACK_AB_MERGE_C R51, R54, R51, RZ ;  /* 0x000000333633723e */ /* 0x000fe200048070ff */
[-C--:B------:R-:W-:Y:S01]  /*5260*/  FMUL.FTZ R96, R96, R7.reuse ;  /* 0x0000000760607220 */ /* 0x080fe20000410000 */
[----:B------:R-:W-:Y:S01]  /*5270*/  F2FP.SATFINITE.E4M3.F32.PACK_AB_MERGE_C R44, R45, R44, RZ ;  /* 0x0000002c2d2c723e */ /* 0x000fe200048070ff */
[----:B------:R-:W-:Y:S01]  /*5280*/  FMUL.FTZ R97, R97, R7 ;  /* 0x0000000761617220 */ /* 0x000fe20000410000 */
[----:B------:R-:W-:Y:S01]  /*5290*/  F2FP.SATFINITE.E4M3.F32.PACK_AB_MERGE_C R59, R62, R59, RZ ;  /* 0x0000003b3e3b723e */ /* 0x000fe200048070ff */
[----:B------:R-:W-:Y:S01]  /*52a0*/  SYNCS.ARRIVE.TRANS64.RED.A1T0 RZ, [UR6], RZ ;  /* 0x000000ffffff79a7 */ /* 0x000fe20008100406 */
[----:B------:R-:W-:Y:S01]  /*52b0*/  F2FP.SATFINITE.E4M3.F32.PACK_AB_MERGE_C R52, R53, R52, RZ ;  /* 0x000000343534723e */ /* 0x000fe200048070ff */
[----:B------:R-:W-:Y:S01]  /*52c0*/  UMOV UR46, UR7 ;  /* 0x00000007002e7c82 */ /* 0x000fe20008000000 */
[----:B------:R-:W-:Y:S01]  /*52d0*/  F2FP.SATFINITE.E4M3.F32.PACK_AB_MERGE_C R67, R70, R67, RZ ;  /* 0x000000434643723e */ /* 0x000fe200048070ff */
[-C--:B------:R-:W-:Y:S01]  /*52e0*/  FMUL.FTZ R100, R100, R7.reuse ;  /* 0x0000000764647220 */ /* 0x080fe20000410000 */
        /* <DEDUP_REMOVED lines=64> */
.L_x_132:
[----:B------:R-:W-:Y:S06]  /*56f0*/  BAR.ARV 0x8, 0x1a0 ;  /* 0x0206800000007b1d */ /* 0x000fec0000002000 */
[----:B------:R-:W-:Y:S05]  /*5700*/  @!P0 BRA `(.L_x_143) ;  /* 0x0000000000048947 */ /* 0x000fea0003800000 */
[----:B------:R-:W-:Y:S01]  /*5710*/  BPT.TRAP 0x1 ;  /* 0x000000040000795c */ /* 0x000fe20000300000 */
.L_x_143:
[----:B------:R-:W-:Y:S02]  /*5720*/  IMAD.U32 R7, RZ, RZ, UR36 ;  /* 0x00000024ff077e24 */ /* 0x000fe4000f8e00ff */
[----:B------:R-:W-:Y:S02]  /*5730*/  IMAD.U32 R8, RZ, RZ, UR37 ;  /* 0x00000025ff087e24 */ /* 0x000fe4000f8e00ff */
[----:B------:R-:W-:-:S03]  /*5740*/  IMAD R20, R7, 0x8, R0 ;  /* 0x0000000807147824 */ /* 0x000fc600078e0200 */
[----:B------:R-:W-:-:S04]  /*5750*/  SHF.L.U32 R7, R8, 0x1f, RZ ;  /* 0x0000001f08077819 */ /* 0x000fc800000006ff */
[----:B------:R0:W1:Y:S01]  /*5760*/  SYNCS.PHASECHK.TRANS64.TRYWAIT P1, [R20+URZ+0x19c50], R7 ;  /* 0x019c5007140075a7 */ /* 0x000062000802017f */
[----:B------:R-:W-:Y:S05]  /*5770*/  @!P0 BRA `(.L_x_144) ;  /* 0x0000000000048947 */ /* 0x000fea0003800000 */
[----:B------:R-:W-:Y:S01]  /*5780*/  BPT.TRAP 0x1 ;  /* 0x000000040000795c */ /* 0x000fe20000300000 */
.L_x_144:
[----:B------:R-:W-:Y:S01]  /*5790*/  VIADD R0, R0, 0x3000 ;  /* 0x0000300000007836 */ /* 0x000fe20000000000 */
[----:B-1----:R-:W-:Y:S06]  /*57a0*/  @P1 BRA `(.L_x_145) ;  /* 0x0000000000081947 */ /* 0x002fec0003800000 */
[----:B------:R-:W1:Y:S02]  /*57b0*/  SYNCS.PHASECHK.TRANS64.TRYWAIT P1, [R20+URZ+0x19c50], R7 ;  /* 0x019c5007140075a7 */ /* 0x000e64000802017f */
[----:B-1----:R-:W-:Y:S05]  /*57c0*/  @!P1 BRA `(.L_x_146) ;  /* 0x0000006c00949947 */ /* 0x002fea0003800000 */
.L_x_145:
[----:B------:R-:W-:Y:S05]  /*57d0*/  WARPSYNC.ALL ;  /* 0x0000000000007948 */ /* 0x000fea0003800000 */
[----:B------:R-:W-:Y:S01]  /*57e0*/  ULDC.64 UR10, c[0x0][0x9a0] ;  /* 0x00026800000a7ab9 */ /* 0x000fe20000000a00 */
[----:B------:R-:W-:Y:S01]  /*57f0*/  SHF.R.U32.HI R0, RZ, 0x4, R0 ;  /* 0x00000004ff007819 */ /* 0x000fe20000011600 */
[----:B------:R-:W-:Y:S01]  /*5800*/  UISETP.NE.U32.AND UP0, UPT, UR10, URZ, UPT ;  /* 0x0000003f0a00728c */ /* 0x000fe2000bf05070 */
[----:B------:R-:W-:Y:S01]  /*5810*/  IMAD.U32 R9, RZ, RZ, UR36 ;  /* 0x00000024ff097e24 */ /* 0x000fe2000f8e00ff */
[----:B------:R-:W-:Y:S01]  /*5820*/  WARPGROUP.ARRIVE ;  /* 0x00000000000079c5 */ /* 0x000fe20000000000 */
[----:B------:R-:W-:Y:S01]  /*5830*/  LOP3.LUT R0, R0, 0x3fff, RZ, 0xc0, !PT ;  /* 0x00003fff00007812 */ /* 0x000fe200078ec0ff */
[----:B------:R-:W-:Y:S01]  /*5840*/  UISETP.NE.AND.EX UP0, UPT, UR11, URZ, UPT, UP0 ;  /* 0x0000003f0b00728c */ /* 0x000fe2000bf05300 */
[----:B01----:R-:W-:-:S02]  /*5850*/  IMAD.MOV.U32 R7, RZ, RZ, 0x3f800000 ;  /* 0x3f800000ff077424 */ /* 0x003fc400078e00ff */
[----:B------:R-:W-:-:S03]  /*5860*/  LOP3.LUT R0, R0, 0x10000, RZ, 0xfc, !PT ;  /* 0x0001000000007812 */ /* 0x000fc600078efcff */
[----:B------:R-:W-:Y:S02]  /*5870*/  PLOP3.LUT P1, PT, PT, PT, UP0, 0x80, 0x0 ;  /* 0x000000000000781c */ /* 0x000fe40003f2f008 */
[----:B------:R-:W-:Y:S02]  /*5880*/  IMAD R8, R9, 0x300, R0 ;  /* 0x0000030009087824 */ /* 0x000fe400078e0200 */
[----:B------:R-:W-:Y:S01]  /*5890*/  IMAD.MOV.U32 R9, RZ, RZ, 0x40000040 ;  /* 0x40000040ff097424 */ /* 0x000fe200078e00ff */
[----:B------:R-:W-:Y:S01]  /*58a0*/  @UP0 ULDC.64 UR8, c[0x0][0x9c8] ;  /* 0x0002720000080ab9 */ /* 0x000fe20000000a00 */
[----:B------:R-:W-:Y:S01]  /*58b0*/  @UP0 ULDC.64 UR12, c[0x0][0x9d0] ;  /* 0x00027400000c0ab9 */ /* 0x000fe20000000a00 */
[----:B------:R-:W-:Y:S02]  /*58c0*/  @UP0 UIMAD UR6, UR39, UR8, URZ ;  /* 0x00000008270602a4 */ /* 0x000fe4000f8e023f */
[----:B------:R-:W-:Y:S01]  /*58d0*/  R2UR UR7, R9 ;  /* 0x00000000090772ca */ /* 0x000fe200000e0000 */
[----:B------:R-:W-:-:S02]  /*58e0*/  @UP0 UIMAD.WIDE.U32 UR4, UR40, UR8, URZ ;  /* 0x00000008280402a5 */ /* 0x000fc4000f8e003f */
[----:B------:R-:W-:Y:S02]  /*58f0*/  @UP0 UIMAD UR9, UR40, UR9, UR6 ;  /* 0x00000009280902a4 */ /* 0x000fe4000f8e0206 */
[----:B------:R-:W-:Y:S01]  /*5900*/  R2UR UR6, R8 ;  /* 0x00000000080672ca */ /* 0x000fe200000e0000 */
[----:B------:R-:W-:Y:S02]  /*5910*/  @UP0 USHF.R.S32.HI UR8, URZ, 0x1f, UR42 ;  /* 0x0000001f3f080899 */ /* 0x000fe4000801142a */
[----:B------:R-:W-:Y:S02]  /*5920*/  @UP0 UIADD3 UR5, UR5, UR9, URZ ;  /* 0x0000000905050290 */ /* 0x000fe4000fffe03f */
[----:B------:R-:W-:Y:S02]  /*5930*/  @UP0 UIMAD UR8, UR8, UR12, URZ ;  /* 0x0000000c080802a4 */ /* 0x000fe4000f8e023f */
[----:B------:R-:W-:Y:S02]  /*5940*/  @UP0 UIMAD.WIDE.U32 UR4, UR42, UR12, UR4 ;  /* 0x0000000c2a0402a5 */ /* 0x000fe4000f8e0004 */
[----:B------:R-:W-:-:S07]  /*5950*/  @UP0 UIMAD UR8, UR42, UR13, UR8 ;  /* 0x0000000d2a0802a4 */ /* 0x000fce000f8e0208 */
[----:B------:R-:W-:Y:S01]  /*5960*/  QGMMA.64x96x32.F32.E4M3.E4M3 R88, R136, gdesc[UR4], R88, gsb0 ;  /* 0x0160000488587df3 */ /* 0x000fe20008000858 */
[----:B------:R-:W-:Y:S02]  /*5970*/  @UP0 UIADD3 UR5, UR5, UR8, URZ ;  /* 0x0000000805050290 */ /* 0x000fe4000fffe03f */
[----:B------:R-:W-:-:S04]  /*5980*/  @UP0 ULEA UR6, UP1, UR4, UR10, 0x2 ;  /* 0x0000000a04060291 */ /* 0x000fc8000f82103f */
[----:B------:R-:W-:-:S03]  /*5990*/  @UP0 ULEA.HI.X UR5, UR4, UR11, UR5, 0x2, UP1 ;  /* 0x0000000b04050291 */ /* 0x000fc600088f1405 */
[----:B------:R-:W-:Y:S02]  /*59a0*/  @UP0 UMOV UR4, UR6 ;  /* 0x0000000600040c82 */ /* 0x000fe40008000000 */
[----:B------:R-:W-:Y:S02]  /*59b0*/  IMAD.U32 R12, RZ, RZ, UR4 ;  /* 0x00000004ff0c7e24 */ /* 0x000fe4000f8e00ff */
[----:B------:R-:W-:-:S05]  /*59c0*/  IMAD.U32 R13, RZ, RZ, UR5 ;  /* 0x00000005ff0d7e24 */ /* 0x000fca000f8e00ff */
[----:B------:R0:W2:Y:S01]  /*59d0*/  @P1 LDG.E R7, desc[UR54][R12.64] ;  /* 0x000000360c071981 */ /* 0x0000a2000c1e1900 */
[----:B------:R-:W-:Y:S02]  /*59e0*/  VIADD R10, R8, 0x2 ;  /* 0x00000002080a7836 */ /* 0x000fe40000000000 */
[----:B------:R-:W-:-:S03]  /*59f0*/  IMAD.MOV.U32 R11, RZ, RZ, 0x40000040 ;  /* 0x40000040ff0b7424 */ /* 0x000fc600078e00ff */
[----:B------:R-:W-:Y:S02]  /*5a00*/  R2UR UR6, R10 ;  /* 0x000000000a0672ca */ /* 0x000fe400000e0000 */
[----:B------:R-:W-:Y:S01]  /*5a10*/  R2UR UR7, R11 ;  /* 0x000000000b0772ca */ /* 0x000fe200000e0000 */
[----:B------:R-:W-:Y:S02]  /*5a20*/  VIADD R10, R8, 0x4 ;  /* 0x00000004080a7836 */ /* 0x000fe40000000000 */
[----:B------:R-:W-:Y:S01]  /*5a30*/  IMAD.MOV.U32 R11, RZ, RZ, 0x40000040 ;  /* 0x40000040ff0b7424 */ /* 0x000fe200078e00ff */
[----:B------:R-:W-:Y:S02]  /*5a40*/  WARPGROUP.DEPBAR.LE gsb0, 0x0 ;  /* 0x00008000000079c5 */ /* 0x000fe40000010000 */
[----:B------:R-:W-:-:S07]  /*5a50*/  WARPGROUP.ARRIVE ;  /* 0x00000000000079c5 */ /* 0x000fce0000000000 */
[----:B------:R-:W-:Y:S01]  /*5a60*/  QGMMA.64x96x32.F32.E4M3.E4M3 R88, R140, gdesc[UR4], R88, gsb0 ;  /* 0x016000048c587df3 */ /* 0x000fe20008000858 */
[----:B------:R-:W-:Y:S02]  /*5a70*/  R2UR UR6, R10 ;  /* 0x000000000a0672ca */ /* 0x000fe400000e0000 */
[----:B------:R-:W-:Y:S01]  /*5a80*/  R2UR UR7, R11 ;  /* 0x000000000b0772ca */ /* 0x000fe200000e0000 */
[----:B------:R-:W-:Y:S01]  /*5a90*/  VIADD R8, R8, 0x6 ;  /* 0x0000000608087836 */ /* 0x000fe20000000000 */
[----:B------:R-:W1:Y:S01]  /*5aa0*/  SHFL.BFLY PT, R11, R4, 0x2, 0x1f ;  /* 0x0c401f00040b7f89 */ /* 0x000e6200000e0000 */
[----:B------:R-:W-:-:S03]  /*5ab0*/  IMAD.MOV.U32 R9, RZ, RZ, 0x40000040 ;  /* 0x40000040ff097424 */ /* 0x000fc600078e00ff */
[----:B------:R-:W3:Y:S01]  /*5ac0*/  SHFL.BFLY PT, R10, R5, 0x2, 0x1f ;  /* 0x0c401f00050a7f89 */ /* 0x000ee200000e0000 */
[----:B------:R-:W-:Y:S02]  /*5ad0*/  WARPGROUP.DEPBAR.LE gsb0, 0x0 ;  /* 0x00008000000079c5 */ /* 0x000fe40000010000 */
[----:B------:R-:W-:-:S06]  /*5ae0*/  WARPGROUP.ARRIVE ;  /* 0x00000000000079c5 */ /* 0x000fcc0000000000 */
[----:B------:R-:W-:Y:S01]  /*5af0*/  QGMMA.64x96x32.F32.E4M3.E4M3 R88, R144, gdesc[UR4], R88, gsb0 ;  /* 0x0160000490587df3 */ /* 0x000fe20008000858 */
[----:B------:R-:W-:Y:S02]  /*5b00*/  R2UR UR6, R8 ;  /* 0x00000000080672ca */ /* 0x000fe400000e0000 */
[----:B------:R-:W-:Y:S01]  /*5b10*/  R2UR UR7, R9 ;  /* 0x00000000090772ca */ /* 0x000fe200000e0000 */
[----:B-1----:R-:W-:-:S01]  /*5b20*/  FADD.FTZ R11, R11, R4 ;  /* 0x000000040b0b7221 */ /* 0x002fc20000010000 */
[----:B---3--:R-:W-:-:S04]  /*5b30*/  FADD.FTZ R10, R10, R5 ;  /* 0x000000050a0a7221 */ /* 0x008fc80000010000 */
[----:B------:R-:W0:Y:S04]  /*5b40*/  SHFL.BFLY PT, R0, R11, 0x1, 0x1f ;  /* 0x0c201f000b007f89 */ /* 0x000e2800000e0000 */
[----:B------:R-:W1:Y:S01]  /*5b50*/  SHFL.BFLY PT, R9, R10, 0x1, 0x1f ;  /* 0x0c201f000a097f89 */ /* 0x000e6200000e0000 */
[----:B------:R-:W-:Y:S02]  /*5b60*/  IMAD.MOV.U32 R8, RZ, RZ, RZ ;  /* 0x000000ffff087224 */ /* 0x000fe400078e00ff */
[----:B0-----:R-:W-:Y:S01]  /*5b70*/  FADD.FTZ R13, R11, R0 ;  /* 0x000000000b0d7221 */ /* 0x001fe20000010000 */
[----:B-1----:R-:W-:-:S04]  /*5b80*/  FADD.FTZ R15, R10, R9 ;  /* 0x000000090a0f7221 */ /* 0x002fc80000010000 */
        /* <DEDUP_REMOVED lines=8> */
[----:B------:R0:W-:Y:S01]  /*5c10*/  @P1 MUFU.RCP R8, R13 ;  /* 0x0000000d00081308 */ /* 0x0001e20000001000 */
[----:B------:R-:W-:Y:S01]  /*5c20*/  FSETP.NE.FTZ.AND P1, PT, R15, RZ, PT ;  /* 0x000000ff0f00720b */ /* 0x000fe20003f35000 */
[----:B------:R-:W-:-:S06]  /*5c30*/  IMAD.MOV.U32 R12, RZ, RZ, RZ ;  /* 0x000000ffff0c7224 */ /* 0x000fcc00078e00ff */
[----:B------:R-:W1:Y:S08]  /*5c40*/  @P2 MUFU.LG2 R9, R14 ;  /* 0x0000000e00092308 */ /* 0x000e700000000c00 */
[----:B------:R-:W3:Y:S08]  /*5c50*/  @P3 MUFU.LG2 R11, R21 ;  /* 0x00000015000b3308 */ /* 0x000ef00000000c00 */
[----:B------:R-:W4:Y:S01]  /*5c60*/  @P1 MUFU.RCP R12, R15 ;  /* 0x0000000f000c1308 */ /* 0x000f220000001000 */
[----:B------:R-:W-:-:S02]  /*5c70*/  IMAD.U32 R10, RZ, RZ, UR45 ;  /* 0x0000002dff0a7e24 */ /* 0x000fc4000f8e00ff */
[----:B------:R-:W-:Y:S02]  /*5c80*/  IMAD.U32 R5, RZ, RZ, UR45 ;  /* 0x0000002dff057e24 */ /* 0x000fe4000f8e00ff */
[----:B0-----:R-:W-:Y:S01]  /*5c90*/  @P3 FMUL.FTZ R13, R10, 0.69314718246459960938 ;  /* 0x3f3172180a0d3820 */ /* 0x001fe20000410000 */
[----:B-1----:R-:W-:Y:S01]  /*5ca0*/  @P2 FMUL.FTZ R10, R9, 0.69314718246459960938 ;  /* 0x3f317218090a2820 */ /* 0x002fe20000410000 */
[----:B------:R-:W-:Y:S01]  /*5cb0*/  @P2 FMUL.FTZ R5, R5, 0.69314718246459960938 ;  /* 0x3f31721805052820 */ /* 0x000fe20000410000 */
[----:B---3--:R-:W-:Y:S01]  /*5cc0*/  @P3 FMUL.FTZ R14, R11, 0.69314718246459960938 ;  /* 0x3f3172180b0e3820 */ /* 0x008fe20000410000 */
[----:B------:R-:W-:Y:S02]  /*5cd0*/  IMAD.MOV.U32 R0, RZ, RZ, -0x800000 ;  /* 0xff800000ff007424 */ /* 0x000fe400078e00ff */
[----:B--2---:R-:W-:Y:S01]  /*5ce0*/  FMUL.FTZ R8, R8, R7 ;  /* 0x0000000708087220 */ /* 0x004fe20000410000 */
[----:B------:R-:W-:Y:S02]  /*5cf0*/  IMAD.MOV.U32 R4, RZ, RZ, -0x800000 ;  /* 0xff800000ff047424 */ /* 0x000fe400078e00ff */
[----:B------:R-:W-:Y:S01]  /*5d00*/  @P2 FFMA.FTZ R0, R5, R6, R10 ;  /* 0x0000000605002223 */ /* 0x000fe2000001000a */
[----:B------:R-:W-:-:S01]  /*5d10*/  @P3 FFMA.FTZ R4, R13, R3, R14 ;  /* 0x000000030d043223 */ /* 0x000fc2000001000e */
[----:B----4-:R-:W-:Y:S01]  /*5d20*/  FMUL.FTZ R7, R12, R7 ;  /* 0x000000070c077220 */ /* 0x010fe20000410000 */
[----:B------:R-:W-:-:S02]  /*5d30*/  WARPGROUP.DEPBAR.LE gsb0, 0x0 ;  /* 0x00008000000079c5 */ /* 0x000fc40000010000 */
[----:B------:R-:W-:Y:S05]  /*5d40*/  @!P0 BRA `(.L_x_147) ;  /* 0x0000000000048947 */ /* 0x000fea0003800000 */
[----:B------:R-:W-:Y:S01]  /*5d50*/  BPT.TRAP 0x1 ;  /* 0x000000040000795c */ /* 0x000fe20000300000 */
.L_x_147:
[----:B------:R-:W-:Y:S01]  /*5d60*/  VIADD R3, R20, 0x19c60 ;  /* 0x00019c6014037836 */ /* 0x000fe20000000000 */
[----:B------:R-:W-:Y:S01]  /*5d70*/  UIADD3 UR36, UR36, 0x1, URZ ;  /* 0x0000000124247890 */ /* 0x000fe2000fffe03f */
[-C--:B------:R-:W-:Y:S01]  /*5d80*/  FMUL.FTZ R64, R88, R8.reuse ;  /* 0x0000000858407220 */ /* 0x080fe20000410000 */
[-C--:B------:R-:W-:Y:S01]  /*5d90*/  FMUL.FTZ R60, R89, R8.reuse ;  /* 0x00000008593c7220 */ /* 0x080fe20000410000 */
[-C--:B------:R-:W-:Y:S01]  /*5da0*/  FMUL.FTZ R61, R92, R8.reuse ;  /* 0x000000085c3d7220 */ /* 0x080fe20000410000 */
[----:B------:R-:W-:Y:S01]  /*5db0*/  PRMT R3, R2, 0x654, R3 ;  /* 0x0000065402037816 */ /* 0x000fe20000000003 */
[----:B------:R-:W-:Y:S01]  /*5dc0*/  UISETP.NE.AND UP0, UPT, UR36, 0x2, UPT ;  /* 0x000000022400788c */ /* 0x000fe2000bf05270 */
[-C--:B------:R-:W-:Y:S01]  /*5dd0*/  FMUL.FTZ R57, R93, R8.reuse ;  /* 0x000000085d397220 */ /* 0x080fe20000410000 */
[-C--:B------:R-:W-:Y:S01]  /*5de0*/  FMUL.FTZ R56, R96, R8.reuse ;  /* 0x0000000860387220 */ /* 0x080fe20000410000 */
[----:B------:R0:W-:Y:S01]  /*5df0*/  SYNCS.ARRIVE.TRANS64.RED.A1T0 RZ, [R3+URZ], RZ ;  /* 0x000000ff03ff79a7 */ /* 0x0001e2000810043f */
        /* <DEDUP_REMOVED lines=19> */
[----:B------:R-:W-:Y:S01]  /*5f30*/  USEL UR4, URZ, 0x1, UP0 ;  /* 0x000000013f047887 */ /* 0x000fe20008000000 */
        /* <DEDUP_REMOVED lines=19> */
[----:B------:R-:W-:Y:S01]  /*6070*/  PLOP3.LUT P0, PT, PT, PT, PT, 0x8, 0x0 ;  /* 0x000000000000781c */ /* 0x000fe20003f0e170 */
[-C--:B------:R-:W-:Y:S01]  /*6080*/  FMUL.FTZ R13, R127, R7.reuse ;  /* 0x000000077f0d7220 */ /* 0x080fe20000410000 */
[-C--:B------:R-:W-:Y:S01]  /*6090*/  FMUL.FTZ R12, R130, R7.reuse ;  /* 0x00000007820c7220 */ /* 0x080fe20000410000 */
[-C--:B------:R-:W-:Y:S01]  /*60a0*/  FMUL.FTZ R8, R131, R7.reuse ;  /* 0x0000000783087220 */ /* 0x080fe20000410000 */
[-C--:B------:R-:W-:Y:S01]  /*60b0*/  FMUL.FTZ R9, R134, R7.reuse ;  /* 0x0000000786097220 */ /* 0x080fe20000410000 */
[----:B------:R-:W-:Y:S01]  /*60c0*/  FMUL.FTZ R135, R135, R7 ;  /* 0x0000000787877220 */ /* 0x000fe20000410000 */
[----:B------:R-:W-:-:S02]  /*60d0*/  UIADD3 UR38, UR38, 0x1, URZ ;  /* 0x0000000126267890 */ /* 0x000fc4000fffe03f */
[----:B------:R-:W-:Y:S02]  /*60e0*/  USEL UR36, UR36, URZ, UP0 ;  /* 0x0000003f24247287 */ /* 0x000fe40008000000 */
[----:B0-----:R-:W-:-:S12]  /*60f0*/  ULOP3.LUT UR37, UR37, UR4, URZ, 0x3c, !UPT ;  /* 0x0000000425257292 */ /* 0x001fd8000f8e3c3f */
.L_x_125:
[----:B------:R-:W0:Y:S01]  /*6100*/  S2R R3, SR_CgaCtaId ;  /* 0x0000000000037919 */ /* 0x000e220000008800 */
[----:B------:R-:W-:Y:S01]  /*6110*/  MOV R2, 0x400 ;  /* 0x0000040000027802 */ /* 0x000fe20000000f00 */
[----:B------:R-:W-:Y:S01]  /*6120*/  BSSY B0, `(.L_x_148) ;  /* 0x00001cc000007945 */ /* 0x000fe20003800000 */
[----:B------:R-:W-:Y:S02]  /*6130*/  BAR.SYNC.DEFER_BLOCKING 0x5, 0x200 ;  /* 0x0148000000007b1d */ /* 0x000fe40000010000 */
[----:B0-----:R-:W-:-:S05]  /*6140*/  LEA R2, R3, R2, 0x18 ;  /* 0x0000000203027211 */ /* 0x001fca00078ec0ff */
[----:B------:R-:W0:Y:S02]  /*6150*/  LDS.128 R40, [R2+0x19cd0] ;  /* 0x019cd00002287984 */ /* 0x000e240000000c00 */
[----:B0-----:R-:W-:Y:S01]  /*6160*/  R2UR UR5, R42 ;  /* 0x000000002a0572ca */ /* 0x001fe200000e0000 */
[----:B------:R-:W-:Y:S06]  /*6170*/  BAR.ARV 0x4, 0x200 ;  /* 0x0108000000007b1d */ /* 0x000fec0000002000 */
[----:B------:R-:W-:Y:S08]  /*6180*/  @P0 BRA `(.L_x_149) ;  /* 0x0000001400140947 */ /* 0x000ff00003800000 */
[----:B------:R-:W0:Y:S01]  /*6190*/  S2R R63, SR_TID.X ;  /* 0x00000000003f7919 */ /* 0x000e220000002100 */
[----:B------:R-:W-:Y:S01]  /*61a0*/  ULDC.64 UR6, c[0x4][0x38] ;  /* 0x01000e0000067ab9 */ /* 0x000fe20000000a00 */
[----:B0-----:R-:W-:-:S05]  /*61b0*/  IMAD.SHL.U32 R3, R63, 0x4, RZ ;  /* 0x000000043f037824 */ /* 0x001fca00078e00ff */
[----:B------:R-:W-:-:S04]  /*61c0*/  LOP3.LUT R3, R3, 0xc, RZ, 0xc0, !PT ;  /* 0x0000000c03037812 */ /* 0x000fc800078ec0ff */
[----:B------:R-:W-:-:S05]  /*61d0*/  IADD3 R6, P0, R3, UR6, RZ ;  /* 0x0000000603067c10 */ /* 0x000fca000ff1e0ff */
[----:B------:R-:W-:Y:S01]  /*61e0*/  IMAD.X R7, RZ, RZ, UR7, P0 ;  /* 0x00000007ff077e24 */ /* 0x000fe200080e06ff */
[----:B------:R-:W-:Y:S02]  /*61f0*/  F2FP.BF16.F32.PACK_AB R44, R37, R44 ;  /* 0x0000002c252c723e */ /* 0x000fe400000010ff */
[----:B------:R-:W-:Y:S02]  /*6200*/  F2FP.BF16.F32.PACK_AB R12, R9, R12 ;  /* 0x0000000c090c723e */ /* 0x000fe400000010ff */
[----:B------:R-:W-:Y:S01]  /*6210*/  F2FP.BF16.F32.PACK_AB R135, R135, R8 ;  /* 0x000000088787723e */ /* 0x000fe200000010ff */
[----:B------:R0:W2:Y:S01]  /*6220*/  LDG.E.CONSTANT R3, desc[UR54][R6.64] ;  /* 0x0000003606037981 */ /* 0x0000a2000c1e9900 */
[----:B------:R-:W-:Y:S01]  /*6230*/  F2FP.BF16.F32.PACK_AB R10, R5, R10 ;  /* 0x0000000a050a723e */ /* 0x000fe200000010ff */
[----:B------:R-:W-:Y:S01]  /*6240*/  USHF.L.U32 UR8, UR40, 0x2, URZ ;  /* 0x0000000228087899 */ /* 0x000fe2000800063f */
[----:B------:R-:W-:Y:S01]  /*6250*/  F2FP.BF16.F32.PACK_AB R11, R11, R14 ;  /* 0x0000000e0b0b723e */ /* 0x000fe200000010ff */
[----:B------:R-:W1:Y:S01]  /*6260*/  S2R R37, SR_SWINHI ;  /* 0x0000000000257919 */ /* 0x000e620000002f00 */
[----:B------:R-:W-:Y:S01]  /*6270*/  F2FP.BF16.F32.PACK_AB R45, R45, R48 ;  /* 0x000000302d2d723e */ /* 0x000fe200000010ff */
[----:B------:R-:W-:Y:S01]  /*6280*/  ULDC.64 UR6, c[0x0][0xbd8] ;  /* 0x0002f60000067ab9 */ /* 0x000fe20000000a00 */
[----:B------:R-:W-:Y:S01]  /*6290*/  F2FP.BF16.F32.PACK_AB R39, R39, R46 ;  /* 0x0000002e2727723e */ /* 0x000fe200000010ff */
[----:B------:R-:W-:Y:S01]  /*62a0*/  USHF.L.U64.HI UR9, UR40, 0x2, UR39 ;  /* 0x0000000228097899 */ /* 0x000fe20008010227 */
[----:B------:R-:W-:Y:S01]  /*62b0*/  F2FP.BF16.F32.PACK_AB R32, R29, R32 ;  /* 0x000000201d20723e */ /* 0x000fe200000010ff */
[----:B------:R-:W-:Y:S01]  /*62c0*/  UIADD3 UR4, UP1, UR8, UR6, URZ ;  /* 0x0000000608047290 */ /* 0x000fe2000ff3e03f */
[----:B0-----:R-:W-:Y:S01]  /*62d0*/  LOP3.LUT P0, R6, R63, 0x3, RZ, 0xc0, !PT ;  /* 0x000000033f067812 */ /* 0x001fe2000780c0ff */
[----:B------:R-:W-:Y:S01]  /*62e0*/  UISETP.NE.U32.AND UP0, UPT, UR6, URZ, UPT ;  /* 0x0000003f0600728c */ /* 0x000fe2000bf05070 */
[----:B------:R-:W-:Y:S01]  /*62f0*/  F2FP.BF16.F32.PACK_AB R30, R27, R30 ;  /* 0x0000001e1b1e723e */ /* 0x000fe200000010ff */
[----:B------:R-:W-:Y:S01]  /*6300*/  UIADD3.X UR6, UR9, UR7, URZ, UP1, !UPT ;  /* 0x0000000709067290 */ /* 0x000fe20008ffe43f */
[----:B------:R-:W-:Y:S01]  /*6310*/  ISETP.EQ.OR P0, PT, R6, 0x3, !P0 ;  /* 0x000000030600780c */ /* 0x000fe20004702670 */
[----:B------:R-:W-:Y:S01]  /*6320*/  UISETP.NE.AND.EX UP0, UPT, UR7, URZ, UPT, UP0 ;  /* 0x0000003f0700728c */ /* 0x000fe2000bf05300 */
[----:B------:R-:W-:-:S02]  /*6330*/  F2FP.BF16.F32.PACK_AB R25, R25, R28 ;  /* 0x0000001c1919723e */ /* 0x000fc400000010ff */
[----:B------:R-:W-:Y:S02]  /*6340*/  SEL R70, R12, R135, P0 ;  /* 0x000000870c467207 */ /* 0x000fe40000000000 */
[----:B------:R-:W-:Y:S02]  /*6350*/  SEL R72, R135, R12, P0 ;  /* 0x0000000c87487207 */ /* 0x000fe40000000000 */
[----:B------:R-:W-:Y:S02]  /*6360*/  SEL R46, R11, R10, P0 ;  /* 0x0000000a0b2e7207 */ /* 0x000fe40000000000 */
[----:B------:R-:W-:Y:S02]  /*6370*/  SEL R48, R10, R11, P0 ;  /* 0x0000000b0a307207 */ /* 0x000fe40000000000 */
[----:B------:R-:W-:Y:S02]  /*6380*/  F2FP.BF16.F32.PACK_AB R24, R15, R24 ;  /* 0x000000180f18723e */ /* 0x000fe400000010ff */
[----:B------:R-:W-:-:S02]  /*6390*/  F2FP.BF16.F32.PACK_AB R31, R31, R34 ;  /* 0x000000221f1f723e */ /* 0x000fc400000010ff */
[----:B------:R-:W-:Y:S02]  /*63a0*/  SEL R40, R25, R24, P0 ;  /* 0x0000001819287207 */ /* 0x000fe40000000000 */
[----:B------:R-:W-:Y:S02]  /*63b0*/  SEL R42, R24, R25, P0 ;  /* 0x00000019182a7207 */ /* 0x000fe40000000000 */
[----:B------:R-:W-:Y:S02]  /*63c0*/  F2FP.BF16.F32.PACK_AB R61, R61, R64 ;  /* 0x000000403d3d723e */ /* 0x000fe400000010ff */
[----:B------:R-:W-:Y:S02]  /*63d0*/  MOV R6, R2 ;  /* 0x0000000200067202 */ /* 0x000fe40000000f00 */
[----:B-1----:R-:W-:Y:S02]  /*63e0*/  MOV R7, R37 ;  /* 0x0000002500077202 */ /* 0x002fe40000000f00 */
[----:B------:R-:W-:-:S02]  /*63f0*/  SEL R64, R31, R30, P0 ;  /* 0x0000001e1f407207 */ /* 0x000fc40000000000 */
[----:B------:R-:W-:Y:S01]  /*6400*/  SEL R30, R30, R31, P0 ;  /* 0x0000001f1e1e7207 */ /* 0x000fe20000000000 */
[----:B------:R-:W-:Y:S01]  /*6410*/  IMAD.WIDE R8, R154, 0x2, R6 ;  /* 0x000000029a087825 */ /* 0x000fe200078e0206 */
[----:B------:R-:W-:Y:S02]  /*6420*/  F2FP.BF16.F32.PACK_AB R21, R21, R26 ;  /* 0x0000001a1515723e */ /* 0x000fe400000010ff */
[----:B------:R-:W-:Y:S02]  /*6430*/  F2FP.BF16.F32.PACK_AB R20, R13, R20 ;  /* 0x000000140d14723e */ /* 0x000fe400000010ff */
[C---:B------:R-:W-:Y:S02]  /*6440*/  LOP3.LUT R5, R8.reuse, 0x180, RZ, 0xc0, !PT ;  /* 0x0000018008057812 */ /* 0x040fe400078ec0ff */
[----:B------:R-:W-:Y:S02]  /*6450*/  IADD3 R12, P5, R8, 0x20, RZ ;  /* 0x00000020080c7810 */ /* 0x000fe40007fbe0ff */
[----:B------:R-:W-:-:S02]  /*6460*/  SHF.R.U64 R5, R5, 0x3, RZ ;  /* 0x0000000305057819 */ /* 0x000fc400000012ff */
[----:B------:R-:W-:Y:S01]  /*6470*/  LOP3.LUT R10, R12, 0x180, RZ, 0xc0, !PT ;  /* 0x000001800c0a7812 */ /* 0x000fe200078ec0ff */
[--C-:B------:R-:W-:Y:S01]  /*6480*/  IMAD.X R25, RZ, RZ, R9.reuse, P5 ;  /* 0x000000ffff197224 */ /* 0x100fe200028e0609 */
[C---:B------:R-:W-:Y:S02]  /*6490*/  IADD3 R14, P4, R8.reuse, 0x3000, RZ ;  /* 0x00003000080e7810 */ /* 0x040fe40007f9e0ff */
[C---:B------:R-:W-:Y:S02]  /*64a0*/  IADD3 R27, P3, R8.reuse, 0x3020, RZ ;  /* 0x00003020081b7810 */ /* 0x040fe40007f7e0ff */
[C---:B------:R-:W-:Y:S02]  /*64b0*/  IADD3 R29, P2, R8.reuse, 0x6000, RZ ;  /* 0x00006000081d7810 */ /* 0x040fe40007f5e0ff */
[----:B------:R-:W-:Y:S01]  /*64c0*/  IADD3 R74, P1, R8, 0x6020, RZ ;  /* 0x00006020084a7810 */ /* 0x000fe20007f3e0ff */
[--C-:B------:R-:W-:Y:S01]  /*64d0*/  IMAD.X R15, RZ, RZ, R9.reuse, P3 ;  /* 0x000000ffff0f7224 */ /* 0x100fe200018e0609 */
[----:B------:R-:W-:Y:S01]  /*64e0*/  LOP3.LUT R8, R5, R8, RZ, 0x3c, !PT ;  /* 0x0000000805087212 */ /* 0x000fe200078e3cff */
[--C-:B------:R-:W-:Y:S01]  /*64f0*/  IMAD.X R13, RZ, RZ, R9.reuse, P2 ;  /* 0x000000ffff0d7224 */ /* 0x100fe200010e0609 */
[----:B------:R-:W-:Y:S01]  /*6500*/  SHF.R.U64 R5, R10, 0x3, RZ ;  /* 0x000000030a057819 */ /* 0x000fe200000012ff */
[----:B------:R-:W-:Y:S01]  /*6510*/  IMAD.X R11, RZ, RZ, R9, P1 ;  /* 0x000000ffff0b7224 */ /* 0x000fe200008e0609 */
[----:B------:R-:W-:-:S02]  /*6520*/  LOP3.LUT R10, R27, 0x180, RZ, 0xc0, !PT ;  /* 0x000001801b0a7812 */ /* 0x000fc400078ec0ff */
[----:B------:R-:W-:Y:S02]  /*6530*/  LOP3.LUT R24, R5, R12, RZ, 0x3c, !PT ;  /* 0x0000000c05187212 */ /* 0x000fe400078e3cff */
[----:B------:R-:W-:Y:S02]  /*6540*/  LOP3.LUT R5, R14, 0x180, RZ, 0xc0, !PT ;  /* 0x000001800e057812 */ /* 0x000fe400078ec0ff */
[----:B------:R-:W-:Y:S02]  /*6550*/  LOP3.LUT R12, R29, 0x180, RZ, 0xc0, !PT ;  /* 0x000001801d0c7812 */ /* 0x000fe400078ec0ff */
[----:B------:R-:W-:Y:S02]  /*6560*/  LOP3.LUT R31, R74, 0x180, RZ, 0xc0, !PT ;  /* 0x000001804a1f7812 */ /* 0x000fe400078ec0ff */
[----:B------:R-:W-:Y:S02]  /*6570*/  F2FP.BF16.F32.PACK_AB R60, R57, R60 ;  /* 0x0000003c393c723e */ /* 0x000fe400000010ff */
[----:B------:R-:W-:-:S02]  /*6580*/  SHF.R.U64 R5, R5, 0x3, RZ ;  /* 0x0000000305057819 */ /* 0x000fc400000012ff */
[----:B------:R-:W-:Y:S02]  /*6590*/  F2FP.BF16.F32.PACK_AB R59, R59, R62 ;  /* 0x0000003e3b3b723e */ /* 0x000fe400000010ff */
[----:B------:R-:W-:Y:S02]  /*65a0*/  F2FP.BF16.F32.PACK_AB R58, R55, R58 ;  /* 0x0000003a373a723e */ /* 0x000fe400000010ff */
[----:B------:R-:W-:Y:S02]  /*65b0*/  F2FP.BF16.F32.PACK_AB R53, R53, R56 ;  /* 0x000000383535723e */ /* 0x000fe400000010ff */
[----:B------:R-:W-:Y:S02]  /*65c0*/  F2FP.BF16.F32.PACK_AB R52, R49, R52 ;  /* 0x000000343134723e */ /* 0x000fe400000010ff */
[----:B------:R-:W-:Y:S02]  /*65d0*/  SHF.R.U64 R10, R10, 0x3, RZ ;  /* 0x000000030a0a7819 */ /* 0x000fe400000012ff */
[----:B------:R-:W-:-:S02]  /*65e0*/  F2FP.BF16.F32.PACK_AB R51, R51, R54 ;  /* 0x000000363333723e */ /* 0x000fc400000010ff */
[----:B------:R-:W-:Y:S02]  /*65f0*/  F2FP.BF16.F32.PACK_AB R50, R47, R50 ;  /* 0x000000322f32723e */ /* 0x000fe400000010ff */
[----:B------:R-:W-:Y:S02]  /*6600*/  SHF.R.U64 R12, R12, 0x3, RZ ;  /* 0x000000030c0c7819 */ /* 0x000fe400000012ff */
[----:B------:R-:W-:Y:S02]  /*6610*/  SHF.R.U64 R31, R31, 0x3, RZ ;  /* 0x000000031f1f7819 */ /* 0x000fe400000012ff */
[----:B------:R-:W-:Y:S02]  /*6620*/  SEL R66, R21, R20, P0 ;  /* 0x0000001415427207 */ /* 0x000fe40000000000 */
[----:B------:R-:W-:Y:S01]  /*6630*/  SEL R68, R20, R21, P0 ;  /* 0x0000001514447207 */ /* 0x000fe20000000000 */
[----:B------:R-:W-:Y:S01]  /*6640*/  IMAD.X R21, RZ, RZ, R9, P4 ;  /* 0x000000ffff157224 */ /* 0x000fe200020e0609 */
[----:B------:R-:W-:-:S02]  /*6650*/  SEL R26, R61, R60, P0 ;  /* 0x0000003c3d1a7207 */ /* 0x000fc40000000000 */
[----:B------:R-:W-:Y:S02]  /*6660*/  LOP3.LUT R20, R5, R14, RZ, 0x3c, !PT ;  /* 0x0000000e05147212 */ /* 0x000fe400078e3cff */
[----:B------:R-:W-:Y:S02]  /*6670*/  F2FP.BF16.F32.PACK_AB R38, R35, R38 ;  /* 0x000000262326723e */ /* 0x000fe400000010ff */
[----:B------:R-:W-:Y:S02]  /*6680*/  F2FP.BF16.F32.PACK_AB R33, R33, R36 ;  /* 0x000000242121723e */ /* 0x000fe400000010ff */
[----:B------:R-:W-:Y:S02]  /*6690*/  SEL R60, R60, R61, P0 ;  /* 0x0000003d3c3c7207 */ /* 0x000fe40000000000 */
[----:B------:R-:W-:Y:S02]  /*66a0*/  SEL R28, R53, R52, P0 ;  /* 0x00000034351c7207 */ /* 0x000fe40000000000 */
[----:B------:R-:W-:-:S02]  /*66b0*/  SEL R54, R59, R58, P0 ;  /* 0x0000003a3b367207 */ /* 0x000fc40000000000 */
[----:B------:R-:W-:Y:S02]  /*66c0*/  LOP3.LUT R14, R10, R27, RZ, 0x3c, !PT ;  /* 0x0000001b0a0e7212 */ /* 0x000fe400078e3cff */
[----:B------:R-:W-:Y:S02]  /*66d0*/  SEL R52, R52, R53, P0 ;  /* 0x0000003534347207 */ /* 0x000fe40000000000 */
[----:B------:R-:W-:Y:S02]  /*66e0*/  SEL R58, R58, R59, P0 ;  /* 0x0000003b3a3a7207 */ /* 0x000fe40000000000 */
[----:B------:R-:W-:Y:S02]  /*66f0*/  SEL R56, R51, R50, P0 ;  /* 0x0000003233387207 */ /* 0x000fe40000000000 */
[----:B------:R-:W-:Y:S02]  /*6700*/  LOP3.LUT R12, R12, R29, RZ, 0x3c, !PT ;  /* 0x0000001d0c0c7212 */ /* 0x000fe400078e3cff */
[----:B------:R-:W-:-:S02]  /*6710*/  LOP3.LUT R10, R31, R74, RZ, 0x3c, !PT ;  /* 0x0000004a1f0a7212 */ /* 0x000fc400078e3cff */
[----:B------:R-:W-:Y:S02]  /*6720*/  SEL R50, R50, R51, P0 ;  /* 0x0000003332327207 */ /* 0x000fe40000000000 */
[----:B------:R-:W-:Y:S02]  /*6730*/  SEL R34, R45, R44, P0 ;  /* 0x0000002c2d227207 */ /* 0x000fe40000000000 */
[----:B------:R-:W-:Y:S02]  /*6740*/  SEL R44, R44, R45, P0 ;  /* 0x0000002d2c2c7207 */ /* 0x000fe40000000000 */
[----:B------:R-:W-:Y:S02]  /*6750*/  SEL R36, R33, R32, P0 ;  /* 0x0000002021247207 */ /* 0x000fe40000000000 */
[----:B------:R-:W-:Y:S02]  /*6760*/  SEL R62, R39, R38, P0 ;  /* 0x00000026273e7207 */ /* 0x000fe40000000000 */
[----:B------:R-:W-:-:S02]  /*6770*/  MOV R51, R8 ;  /* 0x0000000800337202 */ /* 0x000fc40000000f00 */
[----:B------:R-:W-:Y:S02]  /*6780*/  MOV R49, R20 ;  /* 0x0000001400317202 */ /* 0x000fe40000000f00 */
[----:B------:R-:W-:Y:S02]  /*6790*/  SEL R32, R32, R33, P0 ;  /* 0x0000002120207207 */ /* 0x000fe40000000000 */
[----:B------:R-:W-:Y:S02]  /*67a0*/  SEL R38, R38, R39, P0 ;  /* 0x0000002726267207 */ /* 0x000fe40000000000 */
[----:B------:R-:W-:Y:S02]  /*67b0*/  MOV R37, R12 ;  /* 0x0000000c00257202 */ /* 0x000fe40000000f00 */
[----:B------:R-:W-:Y:S02]  /*67c0*/  MOV R20, R10 ;  /* 0x0000000a00147202 */ /* 0x000fe40000000f00 */
[----:B------:R-:W-:-:S02]  /*67d0*/  MOV R39, R14 ;  /* 0x0000000e00277202 */ /* 0x000fc40000000f00 */
[----:B------:R-:W-:Y:S02]  /*67e0*/  MOV R45, R24 ;  /* 0x00000018002d7202 */ /* 0x000fe40000000f00 */
[----:B------:R-:W-:Y:S02]  /*67f0*/  PLOP3.LUT P1, PT, PT, PT, UP0, 0x80, 0x0 ;  /* 0x000000000000781c */ /* 0x000fe40003f2f008 */
[----:B--2---:R-:W-:Y:S01]  /*6800*/  LOP3.LUT R5, R3, 0x2, RZ, 0x3c, !PT ;  /* 0x0000000203057812 */ /* 0x004fe200078e3cff */
[----:B------:R-:W-:Y:S04]  /*6810*/  SHFL.IDX PT, R26, R26, R3, 0x1c1f ;  /* 0x001c1f031a1a7589 */ /* 0x000fe800000e0000 */
[----:B------:R-:W0:Y:S04]  /*6820*/  SHFL.IDX PT, R9, R60, R5, 0x1c1f ;  /* 0x001c1f053c097589 */ /* 0x000e2800000e0000 */
[----:B------:R-:W-:Y:S04]  /*6830*/  SHFL.IDX PT, R28, R28, R3, 0x1c1f ;  /* 0x001c1f031c1c7589 */ /* 0x000fe800000e0000 */
[----:B------:R-:W1:Y:S04]  /*6840*/  SHFL.IDX PT, R13, R52, R5, 0x1c1f ;  /* 0x001c1f05340d7589 */ /* 0x000e6800000e0000 */
[----:B------:R-:W-:Y:S04]  /*6850*/  SHFL.IDX PT, R54, R54, R3, 0x1c1f ;  /* 0x001c1f0336367589 */ /* 0x000fe800000e0000 */
[----:B------:R-:W2:Y:S04]  /*6860*/  SHFL.IDX PT, R11, R58, R5, 0x1c1f ;  /* 0x001c1f053a0b7589 */ /* 0x000ea800000e0000 */
[----:B------:R-:W-:Y:S04]  /*6870*/  SHFL.IDX PT, R56, R56, R3, 0x1c1f ;  /* 0x001c1f0338387589 */ /* 0x000fe800000e0000 */
[----:B------:R-:W3:Y:S01]  /*6880*/  SHFL.IDX PT, R15, R50, R5, 0x1c1f ;  /* 0x001c1f05320f7589 */ /* 0x000ee200000e0000 */
[----:B0-----:R-:W-:-:S02]  /*6890*/  SEL R8, R26, R9, P0 ;  /* 0x000000091a087207 */ /* 0x001fc40000000000 */
[----:B------:R-:W-:Y:S01]  /*68a0*/  SEL R10, R9, R26, P0 ;  /* 0x0000001a090a7207 */ /* 0x000fe20000000000 */
[----:B------:R-:W-:Y:S04]  /*68b0*/  SHFL.IDX PT, R34, R34, R3, 0x1c1f ;  /* 0x001c1f0322227589 */ /* 0x000fe800000e0000 */
[----:B------:R-:W0:Y:S01]  /*68c0*/  SHFL.IDX PT, R21, R44, R5, 0x1c1f ;  /* 0x001c1f052c157589 */ /* 0x000e2200000e0000 */
[----:B-1----:R-:W-:Y:S02]  /*68d0*/  SEL R12, R28, R13, P0 ;  /* 0x0000000d1c0c7207 */ /* 0x002fe40000000000 */
[----:B------:R-:W-:Y:S01]  /*68e0*/  SEL R14, R13, R28, P0 ;  /* 0x0000001c0d0e7207 */ /* 0x000fe20000000000 */
[----:B------:R-:W-:Y:S04]  /*68f0*/  SHFL.IDX PT, R36, R36, R3, 0x1c1f ;  /* 0x001c1f0324247589 */ /* 0x000fe800000e0000 */
[----:B------:R-:W-:Y:S01]  /*6900*/  SHFL.IDX PT, R40, R40, R3, 0x1c1f ;  /* 0x001c1f0328287589 */ /* 0x000fe200000e0000 */
[----:B--2---:R-:W-:-:S02]  /*6910*/  SEL R9, R54, R11, P0 ;  /* 0x0000000b36097207 */ /* 0x004fc40000000000 */
[----:B------:R-:W-:Y:S01]  /*6920*/  SEL R11, R11, R54, P0 ;  /* 0x000000360b0b7207 */ /* 0x000fe20000000000 */
[----:B------:R-:W-:Y:S04]  /*6930*/  SHFL.IDX PT, R46, R46, R3, 0x1c1f ;  /* 0x001c1f032e2e7589 */ /* 0x000fe800000e0000 */
[----:B------:R-:W1:Y:S01]  /*6940*/  SHFL.IDX PT, R25, R32, R5, 0x1c1f ;  /* 0x001c1f0520197589 */ /* 0x000e6200000e0000 */
[----:B---3--:R-:W-:Y:S02]  /*6950*/  SEL R13, R56, R15, P0 ;  /* 0x0000000f380d7207 */ /* 0x008fe40000000000 */
[----:B------:R-:W-:Y:S01]  /*6960*/  SEL R15, R15, R56, P0 ;  /* 0x000000380f0f7207 */ /* 0x000fe20000000000 */
[----:B------:R-:W2:Y:S04]  /*6970*/  SHFL.IDX PT, R27, R42, R5, 0x1c1f ;  /* 0x001c1f052a1b7589 */ /* 0x000ea800000e0000 */
[----:B------:R-:W3:Y:S01]  /*6980*/  SHFL.IDX PT, R29, R48, R5, 0x1c1f ;  /* 0x001c1f05301d7589 */ /* 0x000ee200000e0000 */
[----:B0-----:R-:W-:-:S02]  /*6990*/  SEL R24, R34, R21, P0 ;  /* 0x0000001522187207 */ /* 0x001fc40000000000 */
[----:B------:R-:W-:Y:S01]  /*69a0*/  SEL R26, R21, R34, P0 ;  /* 0x00000022151a7207 */ /* 0x000fe20000000000 */
[----:B------:R-:W-:Y:S04]  /*69b0*/  SHFL.IDX PT, R62, R62, R3, 0x1c1f ;  /* 0x001c1f033e3e7589 */ /* 0x000fe800000e0000 */
[----:B------:R-:W0:Y:S04]  /*69c0*/  SHFL.IDX PT, R31, R38, R5, 0x1c1f ;  /* 0x001c1f05261f7589 */ /* 0x000e2800000e0000 */
[----:B------:R-:W-:Y:S04]  /*69d0*/  SHFL.IDX PT, R64, R64, R3, 0x1c1f ;  /* 0x001c1f0340407589 */ /* 0x000fe800000e0000 */
[----:B------:R4:W0:Y:S01]  /*69e0*/  SHFL.IDX PT, R33, R30, R5, 0x1c1f ;  /* 0x001c1f051e217589 */ /* 0x00082200000e0000 */
[----:B-1----:R-:W-:Y:S01]  /*69f0*/  SEL R28, R36, R25, P0 ;  /* 0x00000019241c7207 */ /* 0x002fe20000000000 */
[----:B------:R-:W-:Y:S01]  /*6a00*/  BAR.SYNC.DEFER_BLOCKING 0x1, 0x180 ;  /* 0x0046000000007b1d */ /* 0x000fe20000010000 */
[----:B--2---:R-:W-:-:S02]  /*6a10*/  SEL R32, R40, R27, P0 ;  /* 0x0000001b28207207 */ /* 0x004fc40000000000 */
[----:B------:R-:W-:Y:S02]  /*6a20*/  SEL R34, R27, R40, P0 ;  /* 0x000000281b227207 */ /* 0x000fe40000000000 */
[----:B---3--:R-:W-:Y:S02]  /*6a30*/  SEL R44, R46, R29, P0 ;  /* 0x0000001d2e2c7207 */ /* 0x008fe40000000000 */
[----:B----4-:R-:W-:Y:S01]  /*6a40*/  SEL R30, R25, R36, P0 ;  /* 0x00000024191e7207 */ /* 0x010fe20000000000 */
[----:B------:R-:W-:Y:S01]  /*6a50*/  SHFL.IDX PT, R66, R66, R3, 0x1c1f ;  /* 0x001c1f0342427589 */ /* 0x000fe200000e0000 */
[----:B------:R-:W-:-:S03]  /*6a60*/  SEL R46, R29, R46, P0 ;  /* 0x0000002e1d2e7207 */ /* 0x000fc60000000000 */
[----:B------:R-:W1:Y:S01]  /*6a70*/  SHFL.IDX PT, R35, R68, R5, 0x1c1f ;  /* 0x001c1f0544237589 */ /* 0x000e6200000e0000 */
[----:B0-----:R-:W-:Y:S02]  /*6a80*/  SEL R25, R62, R31, P0 ;  /* 0x0000001f3e197207 */ /* 0x001fe40000000000 */
[----:B------:R-:W-:Y:S01]  /*6a90*/  SEL R27, R31, R62, P0 ;  /* 0x0000003e1f1b7207 */ /* 0x000fe20000000000 */
[----:B------:R-:W-:Y:S04]  /*6aa0*/  SHFL.IDX PT, R70, R70, R3, 0x1c1f ;  /* 0x001c1f0346467589 */ /* 0x000fe800000e0000 */
[----:B------:R-:W0:Y:S01]  /*6ab0*/  SHFL.IDX PT, R47, R72, R5, 0x1c1f ;  /* 0x001c1f05482f7589 */ /* 0x000e2200000e0000 */
[----:B------:R-:W-:Y:S02]  /*6ac0*/  SEL R29, R64, R33, P0 ;  /* 0x00000021401d7207 */ /* 0x000fe40000000000 */
[----:B------:R-:W-:Y:S01]  /*6ad0*/  SEL R31, R33, R64, P0 ;  /* 0x00000040211f7207 */ /* 0x000fe20000000000 */
[----:B------:R2:W-:Y:S04]  /*6ae0*/  STSM.16.M88.4 [R51], R8 ;  /* 0x0000000833007844 */ /* 0x0005e80000000200 */
[----:B------:R0:W-:Y:S04]  /*6af0*/  STSM.16.M88.4 [R45], R12 ;  /* 0x0000000c2d007844 */ /* 0x0001e80000000200 */
[----:B------:R3:W-:Y:S01]  /*6b00*/  STSM.16.M88.4 [R49], R24 ;  /* 0x0000001831007844 */ /* 0x0007e20000000200 */
[----:B-1----:R-:W-:-:S03]  /*6b10*/  SEL R33, R66, R35, P0 ;  /* 0x0000002342217207 */ /* 0x002fc60000000000 */
[----:B------:R3:W-:Y:S01]  /*6b20*/  STSM.16.M88.4 [R39], R28 ;  /* 0x0000001c27007844 */ /* 0x0007e20000000200 */
[----:B------:R-:W-:Y:S01]  /*6b30*/  SEL R35, R35, R66, P0 ;  /* 0x0000004223237207 */ /* 0x000fe20000000000 */
[----:B--2---:R-:W-:Y:S01]  /*6b40*/  IMAD.U32 R9, RZ, RZ, UR6 ;  /* 0x00000006ff097e24 */ /* 0x004fe2000f8e00ff */
[----:B------:R-:W-:Y:S01]  /*6b50*/  ULDC.64 UR6, c[0x0][0xbe0] ;  /* 0x0002f80000067ab9 */ /* 0x000fe20000000a00 */
[----:B------:R-:W1:Y:S02]  /*6b60*/  LDC R40, c[0x0][0xa88] ;  /* 0x0002a200ff287b82 */ /* 0x000e640000000800 */
[----:B------:R3:W-:Y:S01]  /*6b70*/  STSM.16.M88.4 [R37], R32 ;  /* 0x0000002025007844 */ /* 0x0007e20000000200 */
[----:B0-----:R-:W-:Y:S01]  /*6b80*/  SEL R45, R70, R47, P0 ;  /* 0x0000002f462d7207 */ /* 0x001fe20000000000 */
[----:B------:R-:W-:Y:S01]  /*6b90*/  IMAD.U32 R8, RZ, RZ, UR4 ;  /* 0x00000004ff087e24 */ /* 0x000fe2000f8e00ff */
[----:B------:R-:W-:Y:S01]  /*6ba0*/  SEL R47, R47, R70, P0 ;  /* 0x000000462f2f7207 */ /* 0x000fe20000000000 */
[----:B------:R-:W-:-:S04]  /*6bb0*/  UISETP.NE.U32.AND UP1, UPT, UR6, URZ, UPT ;  /* 0x0000003f0600728c */ /* 0x000fc8000bf25070 */
[----:B------:R3:W-:Y:S01]  /*6bc0*/  STSM.16.M88.4 [R20], R44 ;  /* 0x0000002c14007844 */ /* 0x0007e20000000200 */
[----:B------:R-:W-:Y:S01]  /*6bd0*/  BAR.SYNC.DEFER_BLOCKING 0x1, 0x180 ;  /* 0x0046000000007b1d */ /* 0x000fe20000010000 */
[----:B------:R-:W-:-:S06]  /*6be0*/  UISETP.NE.AND.EX UP1, UPT, UR7, URZ, UPT, UP1 ;  /* 0x0000003f0700728c */ /* 0x000fcc000bf25310 */
[----:B------:R-:W-:-:S05]  /*6bf0*/  PLOP3.LUT P0, PT, PT, PT, UP1, 0x80, 0x0 ;  /* 0x000000000000781c */ /* 0x000fca0003f0f018 */
[----:B------:R-:W-:-:S04]  /*6c00*/  @UP1 UIADD3 UR6, UP2, UR8, UR6, URZ ;  /* 0x0000000608061290 */ /* 0x000fc8000ff5e03f */
[----:B------:R-:W-:Y:S02]  /*6c10*/  @UP1 UIADD3.X UR7, UR9, UR7, URZ, UP2, !UPT ;  /* 0x0000000709071290 */ /* 0x000fe400097fe43f */
[----:B------:R-:W-:-:S04]  /*6c20*/  IMAD.U32 R10, RZ, RZ, UR6 ;  /* 0x00000006ff0a7e24 */ /* 0x000fc8000f8e00ff */
[----:B------:R-:W-:Y:S01]  /*6c30*/  IMAD.U32 R11, RZ, RZ, UR7 ;  /* 0x00000007ff0b7e24 */ /* 0x000fe2000f8e00ff */
[----:B------:R-:W2:Y:S01]  /*6c40*/  @P1 LDG.E R3, desc[UR54][R8.64] ;  /* 0x0000003608031981 */ /* 0x000ea2000c1e1900 */
[----:B------:R-:W-:Y:S01]  /*6c50*/  IMAD R5, R18, 0x20, R16 ;  /* 0x0000002012057824 */ /* 0x000fe200078e0210 */
[----:B------:R-:W-:Y:S02]  /*6c60*/  UMOV UR4, URZ ;  /* 0x0000003f00047c82 */ /* 0x000fe40008000000 */
[----:B-1----:R3:W5:Y:S01]  /*6c70*/  @P0 LDG.E R40, desc[UR54][R10.64] ;  /* 0x000000360a280981 */ /* 0x002762000c1e1900 */
[----:B------:R-:W-:Y:S01]  /*6c80*/  IMAD.WIDE R6, R5, 0x2, R6 ;  /* 0x0000000205067825 */ /* 0x000fe200078e0206 */
[----:B--2---:R-:W-:Y:S02]  /*6c90*/  @P1 R2UR UR4, R3 ;  /* 0x00000000030412ca */ /* 0x004fe400000e0000 */
[----:B------:R-:W-:Y:S01]  /*6ca0*/  IADD3 R3, P6, R6, 0x1800, RZ ;  /* 0x0000180006037810 */ /* 0x000fe20007fde0ff */
[----:B---3--:R-:W-:-:S12]  /*6cb0*/  @P0 BRA `(.L_x_150) ;  /* 0x0000000000100947 */ /* 0x008fd80003800000 */
[----:B------:R-:W-:Y:S05]  /*6cc0*/  @!P1 BRA `(.L_x_150) ;  /* 0x00000000000c9947 */ /* 0x000fea0003800000 */
[----:B------:R-:W2:Y:S04]  /*6cd0*/  LDG.E R5, desc[UR54][R8.64] ;  /* 0x0000003608057981 */ /* 0x000ea8000c1e1900 */
[----:B-----5:R-:W2:Y:S02]  /*6ce0*/  LDG.E R40, desc[UR54][R8.64+0x4] ;  /* 0x0000043608287981 */ /* 0x020ea4000c1e1900 */
[----:B--2---:R-:W-:-:S07]  /*6cf0*/  IMAD.IADD R40, R40, 0x1, -R5 ;  /* 0x0000000128287824 */ /* 0x004fce00078e0a05 */
.L_x_150:
[----:B------:R-:W-:Y:S01]  /*6d00*/  USHF.R.S32.HI UR11, URZ, 0x1f, UR41 ;  /* 0x0000001f3f0b7899 */ /* 0x000fe20008011429 */
[----:B------:R-:W-:Y:S01]  /*6d10*/  LOP3.LUT R8, R3, 0x180, RZ, 0xc0, !PT ;  /* 0x0000018003087812 */ /* 0x000fe200078ec0ff */
[----:B------:R-:W-:Y:S01]  /*6d20*/  ULDC.64 UR12, c[0x0][0xb70] ;  /* 0x0002dc00000c7ab9 */ /* 0x000fe20000000a00 */
[----:B------:R-:W-:Y:S01]  /*6d30*/  USHF.R.S32.HI UR9, URZ, 0x1f, UR4 ;  /* 0x0000001f3f097899 */ /* 0x000fe20008011404 */
[----:B------:R-:W-:Y:S01]  /*6d40*/  IMAD R5, R17, 0xc0, R153 ;  /* 0x000000c011057824 */ /* 0x000fe200078e0299 */
[----:B------:R-:W-:Y:S01]  /*6d50*/  UIMAD UR10, UR11, UR12, URZ ;  /* 0x0000000c0b0a72a4 */ /* 0x000fe2000f8e023f */
[----:B------:R-:W-:Y:S01]  /*6d60*/  SHF.R.U64 R8, R8, 0x3, RZ ;  /* 0x0000000308087819 */ /* 0x000fe200000012ff */
[----:B------:R-:W-:Y:S01]  /*6d70*/  UMOV UR8, UR4 ;  /* 0x0000000400087c82 */ /* 0x000fe20008000000 */
[----:B------:R-:W-:Y:S01]  /*6d80*/  USEL UR39, UR39, URZ, !UP0 ;  /* 0x0000003f27277287 */ /* 0x000fe2000c000000 */
[----:B------:R-:W-:Y:S01]  /*6d90*/  LOP3.LUT P0, RZ, R22, 0x3, RZ, 0xc0, !PT ;  /* 0x0000000316ff7812 */ /* 0x000fe2000780c0ff */
[----:B------:R-:W-:Y:S01]  /*6da0*/  UIMAD.WIDE.U32 UR6, UR41, UR12, UR8 ;  /* 0x0000000c290672a5 */ /* 0x000fe2000f8e0008 */
[----:B------:R-:W-:Y:S01]  /*6db0*/  LOP3.LUT R8, R8, R3, RZ, 0x3c, !PT ;  /* 0x0000000308087212 */ /* 0x000fe200078e3cff */
[----:B------:R-:W-:Y:S01]  /*6dc0*/  UIMAD UR10, UR41, UR13, UR10 ;  /* 0x0000000d290a72a4 */ /* 0x000fe2000f8e020a */
[----:B------:R-:W-:Y:S01]  /*6dd0*/  SHF.R.S32.HI R3, RZ, 0x1f, R5 ;  /* 0x0000001fff037819 */ /* 0x000fe20000011405 */
[----:B------:R-:W-:Y:S01]  /*6de0*/  USEL UR40, UR40, URZ, !UP0 ;  /* 0x0000003f28287287 */ /* 0x000fe2000c000000 */
[C---:B------:R-:W-:Y:S01]  /*6df0*/  IADD3 R33, P5, R6.reuse, 0x3000, RZ ;  /* 0x0000300006217810 */ /* 0x040fe20007fbe0ff */
[----:B------:R-:W-:Y:S01]  /*6e00*/  ULDC.64 UR12, c[0x0][0xb78] ;  /* 0x0002de00000c7ab9 */ /* 0x000fe20000000a00 */
[----:B------:R-:W-:Y:S01]  /*6e10*/  UIADD3 UR7, UR7, UR10, URZ ;  /* 0x0000000a07077290 */ /* 0x000fe2000fffe03f */
[C---:B------:R-:W-:Y:S01]  /*6e20*/  IADD3 R13, P4, R6.reuse, 0x4800, RZ ;  /* 0x00004800060d7810 */ /* 0x040fe20007f9e0ff */
[----:B------:R-:W-:Y:S01]  /*6e30*/  UIMAD UR8, UR39, UR12, URZ ;  /* 0x0000000c270872a4 */ /* 0x000fe2000f8e023f */
[----:B------:R-:W-:Y:S01]  /*6e40*/  IADD3 R37, P3, R6, 0x6000, RZ ;  /* 0x0000600006257810 */ /* 0x000fe20007f7e0ff */
[----:B------:R-:W-:Y:S01]  /*6e50*/  UIMAD.WIDE.U32 UR6, UR40, UR12, UR6 ;  /* 0x0000000c280672a5 */ /* 0x000fe2000f8e0006 */
[----:B------:R-:W-:Y:S01]  /*6e60*/  LOP3.LUT R32, R33, 0x180, RZ, 0xc0, !PT ;  /* 0x0000018021207812 */ /* 0x000fe200078ec0ff */
[----:B------:R-:W-:Y:S01]  /*6e70*/  UIMAD UR8, UR40, UR13, UR8 ;  /* 0x0000000d280872a4 */ /* 0x000fe2000f8e0208 */
[----:B------:R-:W-:-:S02]  /*6e80*/  LOP3.LUT R12, R13, 0x180, RZ, 0xc0, !PT ;  /* 0x000001800d0c7812 */ /* 0x000fc400078ec0ff */
[----:B------:R-:W-:Y:S01]  /*6e90*/  ULDC.64 UR12, c[0x0][0xb40] ;  /* 0x0002d000000c7ab9 */ /* 0x000fe20000000a00 */
[----:B------:R-:W-:Y:S02]  /*6ea0*/  IADD3 R9, P1, R5, UR6, RZ ;  /* 0x0000000605097c10 */ /* 0x000fe4000ff3e0ff */
[----:B------:R-:W-:Y:S01]  /*6eb0*/  IMAD.U32 R10, RZ, RZ, UR8 ;  /* 0x00000008ff0a7e24 */ /* 0x000fe2000f8e00ff */
[----:B------:R-:W-:Y:S02]  /*6ec0*/  LOP3.LUT R36, R37, 0x180, RZ, 0xc0, !PT ;  /* 0x0000018025247812 */ /* 0x000fe400078ec0ff */
[----:B------:R-:W-:Y:S02]  /*6ed0*/  LEA R44, P2, R9, UR12, 0x2 ;  /* 0x0000000c092c7c11 */ /* 0x000fe4000f8410ff */
[----:B------:R-:W-:Y:S01]  /*6ee0*/  IADD3.X R10, R3, UR7, R10, P1, !PT ;  /* 0x00000007030a7c10 */ /* 0x000fe20008ffe40a */
[C---:B------:R-:W-:Y:S01]  /*6ef0*/  VIADD R3, R5.reuse, 0x8 ;  /* 0x0000000805037836 */ /* 0x040fe20000000000 */
[----:B-----5:R-:W-:-:S02]  /*6f00*/  ISETP.GE.OR P1, PT, R5, R40, P0 ;  /* 0x000000280500720c */ /* 0x020fc40000726670 */
[----:B------:R-:W-:Y:S01]  /*6f10*/  LEA.HI.X R45, R9, UR13, R10, 0x2, P2 ;  /* 0x0000000d092d7c11 */ /* 0x000fe200090f140a */
[----:B------:R-:W-:Y:S01]  /*6f20*/  ULDC.64 UR12, c[0x0][0xaa0] ;  /* 0x0002a800000c7ab9 */ /* 0x000fe20000000a00 */
[C---:B------:R-:W-:Y:S02]  /*6f30*/  IADD3 R10, P2, R6.reuse, 0x7800, RZ ;  /* 0x00007800060a7810 */ /* 0x040fe40007f5e0ff */
[----:B------:R-:W-:Y:S01]  /*6f40*/  ISETP.GE.OR P0, PT, R3, R40, P0 ;  /* 0x000000280300720c */ /* 0x000fe20000706670 */
[----:B------:R-:W-:Y:S01]  /*6f50*/  IMAD.MOV.U32 R20, RZ, RZ, R16 ;  /* 0x000000ffff147224 */ /* 0x000fe200078e0010 */
[----:B------:R-:W-:Y:S02]  /*6f60*/  LOP3.LUT R5, R6, 0x180, RZ, 0xc0, !PT ;  /* 0x0000018006057812 */ /* 0x000fe400078ec0ff */
[----:B------:R-:W-:Y:S02]  /*6f70*/  SHF.R.U64 R32, R32, 0x3, RZ ;  /* 0x0000000320207819 */ /* 0x000fe400000012ff */
[----:B------:R-:W-:-:S02]  /*6f80*/  SHF.R.U64 R12, R12, 0x3, RZ ;  /* 0x000000030c0c7819 */ /* 0x000fc400000012ff */
[----:B------:R-:W-:Y:S01]  /*6f90*/  SHF.R.U64 R36, R36, 0x3, RZ ;  /* 0x0000000324247819 */ /* 0x000fe200000012ff */
[----:B------:R-:W-:Y:S01]  /*6fa0*/  UIMAD UR6, UR9, UR12, URZ ;  /* 0x0000000c090672a4 */ /* 0x000fe2000f8e023f */
[----:B------:R-:W-:Y:S01]  /*6fb0*/  LOP3.LUT R3, R10, 0x180, RZ, 0xc0, !PT ;  /* 0x000001800a037812 */ /* 0x000fe200078ec0ff */
[--C-:B------:R-:W-:Y:S01]  /*6fc0*/  IMAD.X R9, RZ, RZ, R7.reuse, P6 ;  /* 0x000000ffff097224 */ /* 0x100fe200030e0607 */
[----:B------:R-:W-:Y:S01]  /*6fd0*/  SHF.R.U64 R5, R5, 0x3, RZ ;  /* 0x0000000305057819 */ /* 0x000fe200000012ff */
[--C-:B------:R-:W-:Y:S01]  /*6fe0*/  IMAD.X R25, RZ, RZ, R7.reuse, P2 ;  /* 0x000000ffff197224 */ /* 0x100fe200010e0607 */
[----:B------:R-:W-:Y:S01]  /*6ff0*/  SHF.R.U64 R3, R3, 0x3, RZ ;  /* 0x0000000303037819 */ /* 0x000fe200000012ff */
[----:B------:R0:W-:Y:S01]  /*7000*/  @!P0 STG.E desc[UR54][R44.64+0x20], R4 ;  /* 0x000020042c008986 */ /* 0x0001e2000c101936 */
[----:B------:R-:W-:Y:S01]  /*7010*/  LOP3.LUT R6, R5, R6, RZ, 0x3c, !PT ;  /* 0x0000000605067212 */ /* 0x000fe200078e3cff */
[----:B------:R-:W-:Y:S01]  /*7020*/  IMAD.U32 R5, RZ, RZ, UR12 ;  /* 0x0000000cff057e24 */ /* 0x000fe2000f8e00ff */
[----:B------:R-:W-:Y:S01]  /*7030*/  SHF.R.S32.HI R21, RZ, 0x1f, R16 ;  /* 0x0000001fff157819 */ /* 0x000fe20000011410 */
[----:B------:R1:W-:Y:S01]  /*7040*/  @!P1 STG.E desc[UR54][R44.64], R0 ;  /* 0x000000002c009986 */ /* 0x0003e2000c101936 */
[----:B------:R-:W-:Y:S01]  /*7050*/  LOP3.LUT R32, R32, R33, RZ, 0x3c, !PT ;  /* 0x0000002120207212 */ /* 0x000fe200078e3cff */
[--C-:B------:R-:W-:Y:S01]  /*7060*/  IMAD.X R33, RZ, RZ, R7.reuse, P5 ;  /* 0x000000ffff217224 */ /* 0x100fe200028e0607 */
[----:B------:R-:W-:Y:S01]  /*7070*/  LOP3.LUT R12, R12, R13, RZ, 0x3c, !PT ;  /* 0x0000000d0c0c7212 */ /* 0x000fe200078e3cff */
[--C-:B------:R-:W-:Y:S01]  /*7080*/  IMAD.X R13, RZ, RZ, R7.reuse, P4 ;  /* 0x000000ffff0d7224 */ /* 0x100fe200020e0607 */
[----:B------:R-:W-:Y:S01]  /*7090*/  LOP3.LUT R36, R36, R37, RZ, 0x3c, !PT ;  /* 0x0000002524247212 */ /* 0x000fe200078e3cff */
[----:B------:R-:W-:Y:S01]  /*70a0*/  IMAD.X R37, RZ, RZ, R7, P3 ;  /* 0x000000ffff257224 */ /* 0x000fe200018e0607 */
[----:B------:R-:W-:Y:S01]  /*70b0*/  LOP3.LUT R24, R3, R10, RZ, 0x3c, !PT ;  /* 0x0000000a03187212 */ /* 0x000fe200078e3cff */
[----:B------:R-:W-:-:S02]  /*70c0*/  UIMAD UR6, UR4, UR13, UR6 ;  /* 0x0000000d040672a4 */ /* 0x000fc4000f8e0206 */
[----:B0-----:R-:W-:Y:S01]  /*70d0*/  IMAD.WIDE.U32 R4, R5, UR4, R20 ;  /* 0x0000000405047c25 */ /* 0x001fe2000f8e0014 */
[----:B------:R0:W5:Y:S04]  /*70e0*/  LD.E.128 R28, desc[UR54][R6.64] ;  /* 0x00000036061c7980 */ /* 0x000168000c101d00 */
[----:B------:R-:W5:Y:S01]  /*70f0*/  LD.E.128 R8, desc[UR54][R8.64] ;  /* 0x0000003608087980 */ /* 0x000f62000c101d00 */
[----:B------:R-:W-:Y:S01]  /*7100*/  VIADD R5, R5, UR6 ;  /* 0x0000000605057c36 */ /* 0x000fe20008000000 */
[----:B------:R-:W-:Y:S02]  /*7110*/  ULDC.64 UR6, c[0x0][0xae0] ;  /* 0x0002b80000067ab9 */ /* 0x000fe40000000a00 */
[----:B------:R-:W5:Y:S04]  /*7120*/  LD.E.128 R32, desc[UR54][R32.64] ;  /* 0x0000003620207980 */ /* 0x000f68000c101d00 */
[----:B------:R-:W5:Y:S04]  /*7130*/  LD.E.128 R12, desc[UR54][R12.64] ;  /* 0x000000360c0c7980 */ /* 0x000f68000c101d00 */
[----:B------:R-:W5:Y:S04]  /*7140*/  LD.E.128 R36, desc[UR54][R36.64] ;  /* 0x0000003624247980 */ /* 0x000f68000c101d00 */
[----:B------:R-:W5:Y:S01]  /*7150*/  LD.E.128 R24, desc[UR54][R24.64] ;  /* 0x0000003618187980 */ /* 0x000f62000c101d00 */
[----:B------:R-:W-:-:S02]  /*7160*/  UIMAD UR4, UR11, UR6, URZ ;  /* 0x000000060b0472a4 */ /* 0x000fc4000f8e023f */
[----:B------:R-:W-:Y:S01]  /*7170*/  IMAD.U32 R3, RZ, RZ, UR6 ;  /* 0x00000006ff037e24 */ /* 0x000fe2000f8e00ff */
[----:B------:R-:W-:Y:S01]  /*7180*/  SHF.R.S32.HI R19, RZ, 0x1f, R18 ;  /* 0x0000001fff137819 */ /* 0x000fe20000011412 */
[----:B------:R-:W-:Y:S01]  /*7190*/  @!PT LDS RZ, [RZ] ;  /* 0x00000000fffff984 */ /* 0x000fe20000000800 */
[----:B------:R-:W-:Y:S01]  /*71a0*/  @!PT LDS RZ, [RZ] ;  /* 0x00000000fffff984 */ /* 0x000fe20000000800 */
[----:B------:R-:W-:Y:S01]  /*71b0*/  @!PT LDS RZ, [RZ] ;  /* 0x00000000fffff984 */ /* 0x000fe20000000800 */
[----:B------:R-:W-:Y:S01]  /*71c0*/  @!PT LDS RZ, [RZ] ;  /* 0x00000000fffff984 */ /* 0x000fe20000000800 */
[----:B------:R2:W-:Y:S06]  /*71d0*/  MEMBAR.ALL.CTA ;  /* 0x0000000000007992 */ /* 0x0005ec0000008000 */
[----:B--2---:R-:W2:Y:S01]  /*71e0*/  FENCE.VIEW.ASYNC.S ;  /* 0x00000000000073c6 */ /* 0x004ea20000000000 */
[----:B0-----:R-:W-:Y:S01]  /*71f0*/  IMAD R7, R17, -0xc0, R40 ;  /* 0xffffff4011077824 */ /* 0x001fe200078e0228 */
[----:B------:R-:W-:Y:S01]  /*7200*/  UIMAD UR4, UR41, UR7, UR4 ;  /* 0x00000007290472a4 */ /* 0x000fe2000f8e0204 */
[----:B-1----:R-:W-:Y:S01]  /*7210*/  VIADD R0, R2, 0x19c20 ;  /* 0x00019c2002007836 */ /* 0x002fe20000000000 */
[----:B------:R-:W-:Y:S01]  /*7220*/  BSSY B1, `(.L_x_151) ;  /* 0x0000023000017945 */ /* 0x000fe20003800000 */
[----:B------:R-:W-:Y:S01]  /*7230*/  IMAD.WIDE.U32 R2, R3, UR41, R4 ;  /* 0x0000002903027c25 */ /* 0x000fe2000f8e0004 */
[C---:B------:R-:W-:Y:S01]  /*7240*/  ISETP.GE.AND P0, PT, R18.reuse, R7, PT ;  /* 0x000000071200720c */ /* 0x040fe20003f06270 */
[----:B------:R-:W-:Y:S01]  /*7250*/  ULDC.64 UR6, c[0x0][0xae8] ;  /* 0x0002ba0000067ab9 */ /* 0x000fe20000000a00 */
[----:B------:R-:W-:Y:S01]  /*7260*/  PRMT R0, RZ, 0x654, R0 ;  /* 0x00000654ff007816 */ /* 0x000fe20000000000 */
[----:B------:R-:W-:-:S02]  /*7270*/  VIADD R6, R18, 0x60 ;  /* 0x0000006012067836 */ /* 0x000fc40000000000 */
[----:B------:R-:W-:Y:S01]  /*7280*/  VIADD R3, R3, UR4 ;  /* 0x0000000403037c36 */ /* 0x000fe20008000000 */
[----:B------:R-:W-:Y:S01]  /*7290*/  UIMAD UR4, UR39, UR6, URZ ;  /* 0x00000006270472a4 */ /* 0x000fe2000f8e023f */
[----:B------:R-:W-:Y:S01]  /*72a0*/  IMAD.WIDE R4, R17, 0xc0, R18 ;  /* 0x000000c011047825 */ /* 0x000fe200078e0212 */
[----:B------:R-:W-:Y:S02]  /*72b0*/  ISETP.GE.AND P3, PT, R6, R7, PT ;  /* 0x000000070600720c */ /* 0x000fe40003f66270 */
[----:B------:R-:W-:Y:S01]  /*72c0*/  UIMAD UR4, UR40, UR7, UR4 ;  /* 0x00000007280472a4 */ /* 0x000fe2000f8e0204 */
[----:B------:R-:W-:-:S04]  /*72d0*/  IMAD.U32 R7, RZ, RZ, UR6 ;  /* 0x00000006ff077e24 */ /* 0x000fc8000f8e00ff */
[----:B------:R-:W-:Y:S01]  /*72e0*/  IMAD.WIDE.U32 R6, R7, UR40, R2 ;  /* 0x0000002807067c25 */ /* 0x000fe2000f8e0002 */
[----:B--2---:R0:W-:Y:S03]  /*72f0*/  SYNCS.ARRIVE.TRANS64.RED.A1T0 RZ, [R0+URZ], RZ ;  /* 0x000000ff00ff79a7 */ /* 0x0041e6000810043f */
[----:B------:R-:W-:Y:S01]  /*7300*/  VIADD R45, R7, UR4 ;  /* 0x00000004072d7c36 */ /* 0x000fe20008000000 */
[----:B------:R-:W-:Y:S06]  /*7310*/  @P0 BRA `(.L_x_152) ;  /* 0x00000000004c0947 */ /* 0x000fec0003800000 */
[----:B------:R-:W-:Y:S01]  /*7320*/  ULDC.64 UR6, c[0x0][0xad8] ;  /* 0x0002b60000067ab9 */ /* 0x000fe20000000a00 */
[C---:B0-----:R-:W-:Y:S01]  /*7330*/  VIADD R0, R16.reuse, 0x20 ;  /* 0x0000002010007836 */ /* 0x041fe20000000000 */
[----:B------:R-:W-:Y:S01]  /*7340*/  ULDC UR4, c[0x0][0xa8c] ;  /* 0x0002a30000047ab9 */ /* 0x000fe20000000800 */
[C---:B------:R-:W-:Y:S01]  /*7350*/  VIADD R20, R16.reuse, 0x40 ;  /* 0x0000004010147836 */ /* 0x040fe20000000000 */
[----:B------:R-:W-:Y:S01]  /*7360*/  ISETP.GE.AND P0, PT, R16, UR4, PT ;  /* 0x0000000410007c0c */ /* 0x000fe2000bf06270 */
[----:B------:R-:W-:Y:S01]  /*7370*/  IMAD R17, R5, UR6, RZ ;  /* 0x0000000605117c24 */ /* 0x000fe2000f8e02ff */
[----:B------:R-:W-:Y:S01]  /*7380*/  ISETP.GE.AND P1, PT, R0, UR4, PT ;  /* 0x0000000400007c0c */ /* 0x000fe2000bf26270 */
[----:B------:R-:W-:Y:S01]  /*7390*/  IMAD.MOV.U32 R2, RZ, RZ, R6 ;  /* 0x000000ffff027224 */ /* 0x000fe200078e0006 */
[----:B------:R-:W-:Y:S01]  /*73a0*/  ISETP.GE.AND P2, PT, R20, UR4, PT ;  /* 0x0000000414007c0c */ /* 0x000fe2000bf46270 */
[----:B------:R-:W-:Y:S02]  /*73b0*/  IMAD.MOV.U32 R3, RZ, RZ, R45 ;  /* 0x000000ffff037224 */ /* 0x000fe400078e002d */
[----:B------:R-:W-:-:S02]  /*73c0*/  IMAD R17, R4, UR7, R17 ;  /* 0x0000000704117c24 */ /* 0x000fc4000f8e0211 */
[----:B------:R-:W-:Y:S01]  /*73d0*/  IMAD.WIDE.U32 R2, R4, UR6, R2 ;  /* 0x0000000604027c25 */ /* 0x000fe2000f8e0002 */
[----:B------:R-:W-:-:S03]  /*73e0*/  ULDC.64 UR6, c[0x0][0xa80] ;  /* 0x0002a00000067ab9 */ /* 0x000fc60000000a00 */
[----:B------:R-:W-:Y:S01]  /*73f0*/  IMAD.IADD R3, R3, 0x1, R17 ;  /* 0x0000000103037824 */ /* 0x000fe200078e0211 */
[----:B------:R-:W-:-:S04]  /*7400*/  LEA R20, P4, R2, UR6, 0x1 ;  /* 0x0000000602147c11 */ /* 0x000fc8000f8808ff */
[----:B------:R-:W-:-:S05]  /*7410*/  LEA.HI.X R21, R2, UR7, R3, 0x1, P4 ;  /* 0x0000000702157c11 */ /* 0x000fca000a0f0c03 */
[----:B-----5:R1:W-:Y:S04]  /*7420*/  @!P0 STG.E.128 desc[UR54][R20.64], R28 ;  /* 0x0000001c14008986 */ /* 0x0203e8000c101d36 */
[----:B------:R1:W-:Y:S04]  /*7430*/  @!P1 STG.E.128 desc[UR54][R20.64+0x40], R32 ;  /* 0x0000402014009986 */ /* 0x0003e8000c101d36 */
[----:B------:R1:W-:Y:S02]  /*7440*/  @!P2 STG.E.128 desc[UR54][R20.64+0x80], R36 ;  /* 0x000080241400a986 */ /* 0x0003e4000c101d36 */
.L_x_152:
[----:B------:R-:W-:Y:S05]  /*7450*/  BSYNC B1 ;  /* 0x0000000000017941 */ /* 0x000fea0003800000 */
.L_x_151:
[----:B------:R-:W-:Y:S05]  /*7460*/  @P3 BRA `(.L_x_153) ;  /* 0x00000008005c3947 */ /* 0x000fea0003800000 */
[----:B------:R-:W-:Y:S01]  /*7470*/  IADD3 R7, P0, R4, 0x60, RZ ;  /* 0x0000006004077810 */ /* 0x000fe20007f1e0ff */
[----:B------:R-:W-:Y:S01]  /*7480*/  ULDC.64 UR6, c[0x0][0xad8] ;  /* 0x0002b60000067ab9 */ /* 0x000fe20000000a00 */
[----:B------:R-:W-:Y:S01]  /*7490*/  IMAD.MOV.U32 R2, RZ, RZ, R6 ;  /* 0x000000ffff027224 */ /* 0x000fe200078e0006 */
[----:B------:R-:W-:Y:S01]  /*74a0*/  ULDC UR4, c[0x0][0xa8c] ;  /* 0x0002a30000047ab9 */ /* 0x000fe20000000800 */
[----:B------:R-:W-:Y:S01]  /*74b0*/  IMAD.MOV.U32 R3, RZ, RZ, R45 ;  /* 0x000000ffff037224 */ /* 0x000fe200078e002d */
[C---:B------:R-:W-:Y:S01]  /*74c0*/  ISETP.GE.AND P1, PT, R16.reuse, UR4, PT ;  /* 0x0000000410007c0c */ /* 0x040fe2000bf26270 */
[----:B------:R-:W-:Y:S02]  /*74d0*/  IMAD.X R4, RZ, RZ, R5, P0 ;  /* 0x000000ffff047224 */ /* 0x000fe400000e0605 */
[----:B0-----:R-:W-:Y:S02]  /*74e0*/  VIADD R0, R16, 0x20 ;  /* 0x0000002010007836 */ /* 0x001fe40000000000 */
[----:B------:R-:W-:-:S02]  /*74f0*/  IMAD R4, R4, UR6, RZ ;  /* 0x0000000604047c24 */ /* 0x000fc4000f8e02ff */
[----:B------:R-:W-:Y:S01]  /*7500*/  IMAD.WIDE.U32 R2, R7, UR6, R2 ;  /* 0x0000000607027c25 */ /* 0x000fe2000f8e0002 */
[----:B------:R-:W-:-:S03]  /*7510*/  ISETP.GE.AND P2, PT, R0, UR4, PT ;  /* 0x0000000400007c0c */ /* 0x000fc6000bf46270 */
[----:B------:R-:W-:Y:S01]  /*7520*/  IMAD R7, R7, UR7, R4 ;  /* 0x0000000707077c24 */ /* 0x000fe2000f8e0204 */
[----:B------:R-:W-:Y:S01]  /*7530*/  ULDC.64 UR6, c[0x0][0xa80] ;  /* 0x0002a00000067ab9 */ /* 0x000fe20000000a00 */
[----:B------:R-:W-:Y:S01]  /*7540*/  VIADD R0, R16, 0x40 ;  /* 0x0000004010007836 */ /* 0x000fe20000000000 */
[----:B------:R-:W-:Y:S01]  /*7550*/  LEA R4, P0, R2, UR6, 0x1 ;  /* 0x0000000602047c11 */ /* 0x000fe2000f8008ff */
[----:B------:R-:W-:-:S05]  /*7560*/  IMAD.IADD R3, R3, 0x1, R7 ;  /* 0x0000000103037824 */ /* 0x000fca00078e0207 */
[----:B------:R-:W-:Y:S02]  /*7570*/  LEA.HI.X R5, R2, UR7, R3, 0x1, P0 ;  /* 0x0000000702057c11 */ /* 0x000fe400080f0c03 */
[----:B------:R-:W-:-:S03]  /*7580*/  ISETP.GE.AND P0, PT, R0, UR4, PT ;  /* 0x0000000400007c0c */ /* 0x000fc6000bf06270 */
[----:B-----5:R2:W-:Y:S04]  /*7590*/  @!P1 STG.E.128 desc[UR54][R4.64], R8 ;  /* 0x0000000804009986 */ /* 0x0205e8000c101d36 */
[----:B------:R2:W-:Y:S06]  /*75a0*/  @!P2 STG.E.128 desc[UR54][R4.64+0x40], R12 ;  /* 0x0000400c0400a986 */ /* 0x0005ec000c101d36 */
[----:B------:R-:W-:Y:S05]  /*75b0*/  @P0 BRA `(.L_x_153) ;  /* 0x0000000800080947 */ /* 0x000fea0003800000 */
[----:B------:R3:W-:Y:S01]  /*75c0*/  STG.E.128 desc[UR54][R4.64+0x80], R24 ;  /* 0x0000801804007986 */ /* 0x0007e2000c101d36 */
[----:B------:R-:W-:Y:S05]  /*75d0*/  BRA `(.L_x_153) ;  /* 0x0000000800007947 */ /* 0x000fea0003800000 */
.L_x_149:
[----:B------:R-:W-:Y:S01]  /*75e0*/  ULDC.64 UR6, c[0x0][0xbd8] ;  /* 0x0002f60000067ab9 */ /* 0x000fe20000000a00 */
[----:B------:R-:W-:Y:S01]  /*75f0*/  IMAD.MOV.U32 R7, RZ, RZ, RZ ;  /* 0x000000ffff077224 */ /* 0x000fe200078e00ff */
[----:B------:R-:W-:-:S04]  /*7600*/  UISETP.NE.U32.AND UP0, UPT, UR6, URZ, UPT ;  /* 0x0000003f0600728c */ /* 0x000fc8000bf05070 */
[----:B------:R-:W-:-:S03]  /*7610*/  UISETP.NE.AND.EX UP0, UPT, UR7, URZ, UPT, UP0 ;  /* 0x0000003f0700728c */ /* 0x000fc6000bf05300 */
[----:B------:R-:W-:Y:S02]  /*7620*/  ULDC.64 UR6, c[0x0][0xbd8] ;  /* 0x0002f60000067ab9 */ /* 0x000fe40000000a00 */
[----:B------:R-:W-:Y:S01]  /*7630*/  UIMAD.WIDE UR6, UR40, 0x4, UR6 ;  /* 0x00000004280678a5 */ /* 0x000fe2000f8e0206 */
[----:B------:R-:W0:Y:S01]  /*7640*/  LDC R0, c[0x0][0xa88] ;  /* 0x0002a200ff007b82 */ /* 0x000e220000000800 */
[----:B------:R-:W-:-:S04]  /*7650*/  PLOP3.LUT P1, PT, PT, PT, UP0, 0x80, 0x0 ;  /* 0x000000000000781c */ /* 0x000fc80003f2f008 */
[----:B------:R-:W-:Y:S02]  /*7660*/  IMAD.U32 R2, RZ, RZ, UR6 ;  /* 0x00000006ff027e24 */ /* 0x000fe4000f8e00ff */
[----:B------:R-:W-:Y:S01]  /*7670*/  IMAD.U32 R3, RZ, RZ, UR7 ;  /* 0x00000007ff037e24 */ /* 0x000fe2000f8e00ff */
[----:B------:R-:W-:Y:S02]  /*7680*/  ULDC.64 UR6, c[0x0][0xbe0] ;  /* 0x0002f80000067ab9 */ /* 0x000fe40000000a00 */
[----:B------:R-:W-:-:S04]  /*7690*/  UISETP.NE.U32.AND UP1, UPT, UR6, URZ, UPT ;  /* 0x0000003f0600728c */ /* 0x000fc8000bf25070 */
[----:B------:R-:W-:Y:S01]  /*76a0*/  UISETP.NE.AND.EX UP1, UPT, UR7, URZ, UPT, UP1 ;  /* 0x0000003f0700728c */ /* 0x000fe2000bf25310 */
[----:B------:R1:W5:Y:S05]  /*76b0*/  @P1 LDG.E R7, desc[UR54][R2.64] ;  /* 0x0000003602071981 */ /* 0x00036a000c1e1900 */
[----:B------:R-:W-:-:S05]  /*76c0*/  PLOP3.LUT P2, PT, PT, PT, UP1, 0x80, 0x0 ;  /* 0x000000000000781c */ /* 0x000fca0003f4f018 */
[----:B------:R-:W-:Y:S02]  /*76d0*/  @UP1 ULDC.64 UR6, c[0x0][0xbe0] ;  /* 0x0002f80000061ab9 */ /* 0x000fe40000000a00 */
[----:B------:R-:W-:-:S06]  /*76e0*/  @UP1 UIMAD.WIDE UR6, UR40, 0x4, UR6 ;  /* 0x00000004280618a5 */ /* 0x000fcc000f8e0206 */
[----:B------:R-:W-:Y:S02]  /*76f0*/  IMAD.U32 R4, RZ, RZ, UR6 ;  /* 0x00000006ff047e24 */ /* 0x000fe4000f8e00ff */
[----:B------:R-:W-:-:S05]  /*7700*/  IMAD.U32 R5, RZ, RZ, UR7 ;  /* 0x00000007ff057e24 */ /* 0x000fca000f8e00ff */
[----:B0-----:R1:W5:Y:S01]  /*7710*/  @P2 LDG.E R0, desc[UR54][R4.64] ;  /* 0x0000003604002981 */ /* 0x001362000c1e1900 */
[----:B------:R-:W-:Y:S01]  /*7720*/  ISETP.GT.AND P0, PT, R155, 0xbf, PT ;  /* 0x000000bf9b00780c */ /* 0x000fe20003f04270 */
[----:B------:R-:W-:-:S12]  /*7730*/  @P2 BRA `(.L_x_154) ;  /* 0x0000000000102947 */ /* 0x000fd80003800000 */
[----:B------:R-:W-:Y:S05]  /*7740*/  @!P1 BRA `(.L_x_154) ;  /* 0x00000000000c9947 */ /* 0x000fea0003800000 */
[----:B-1----:R-:W2:Y:S04]  /*7750*/  LDG.E R5, desc[UR54][R2.64] ;  /* 0x0000003602057981 */ /* 0x002ea8000c1e1900 */
[----:B-----5:R-:W2:Y:S02]  /*7760*/  LDG.E R0, desc[UR54][R2.64+0x4] ;  /* 0x0000043602007981 */ /* 0x020ea4000c1e1900 */
[----:B--2---:R-:W-:-:S07]  /*7770*/  IMAD.IADD R0, R0, 0x1, -R5 ;  /* 0x0000000100007824 */ /* 0x004fce00078e0a05 */
.L_x_154:
[----:B------:R-:W-:Y:S01]  /*7780*/  USHF.R.S32.HI UR7, URZ, 0x1f, UR41 ;  /* 0x0000001f3f077899 */ /* 0x000fe20008011429 */
[----:B------:R-:W-:Y:S01]  /*7790*/  BSSY B1, `(.L_x_155) ;  /* 0x000001e000017945 */ /* 0x000fe20003800000 */
[----:B------:R-:W-:Y:S01]  /*77a0*/  USEL UR40, UR40, URZ, !UP0 ;  /* 0x0000003f28287287 */ /* 0x000fe2000c000000 */
[----:B------:R-:W-:Y:S01]  /*77b0*/  SHF.R.S32.HI R9, RZ, 0x1f, R16 ;  /* 0x0000001fff097819 */ /* 0x000fe20000011410 */
[----:B------:R-:W-:Y:S01]  /*77c0*/  USEL UR39, UR39, URZ, !UP0 ;  /* 0x0000003f27277287 */ /* 0x000fe2000c000000 */
[----:B-----5:R-:W-:Y:S01]  /*77d0*/  SHF.R.S32.HI R6, RZ, 0x1f, R7 ;  /* 0x0000001fff067819 */ /* 0x020fe20000011407 */
[----:B------:R-:W-:Y:S10]  /*77e0*/  @P0 BRA `(.L_x_156) ;  /* 0x0000000000600947 */ /* 0x000ff40003800000 */
[----:B-1----:R-:W0:Y:S02]  /*77f0*/  S2R R2, SR_TID.X ;  /* 0x0000000000027919 */ /* 0x002e240000002100 */
[----:B0-----:R-:W-:-:S04]  /*7800*/  IMAD R2, R17, 0xc0, R2 ;  /* 0x000000c011027824 */ /* 0x001fc800078e0202 */
[----:B------:R-:W-:-:S05]  /*7810*/  VIADD R3, R2, 0xffffff80 ;  /* 0xffffff8002037836 */ /* 0x000fca0000000000 */
[----:B------:R-:W-:-:S13]  /*7820*/  ISETP.GE.AND P0, PT, R3, R0, PT ;  /* 0x000000000300720c */ /* 0x000fda0003f06270 */
[----:B------:R-:W-:Y:S05]  /*7830*/  @P0 BRA `(.L_x_156) ;  /* 0x00000000004c0947 */ /* 0x000fea0003800000 */
[C---:B------:R-:W-:Y:S01]  /*7840*/  IADD3 R2, P0, R3.reuse, R7, RZ ;  /* 0x0000000703027210 */ /* 0x040fe20007f1e0ff */
[----:B------:R-:W-:Y:S02]  /*7850*/  ULDC.64 UR8, c[0x0][0xb70] ;  /* 0x0002dc0000087ab9 */ /* 0x000fe40000000a00 */
[----:B------:R-:W-:Y:S01]  /*7860*/  UIMAD UR4, UR7, UR8, URZ ;  /* 0x00000008070472a4 */ /* 0x000fe2000f8e023f */
[----:B------:R-:W-:Y:S01]  /*7870*/  LEA.HI.X.SX32 R3, R3, R6, 0x1, P0 ;  /* 0x0000000603037211 */ /* 0x000fe200000f0eff */
[----:B------:R-:W-:Y:S02]  /*7880*/  IMAD.U32 R5, RZ, RZ, UR8 ;  /* 0x00000008ff057e24 */ /* 0x000fe4000f8e00ff */
[----:B------:R-:W-:Y:S02]  /*7890*/  UIMAD UR4, UR41, UR9, UR4 ;  /* 0x00000009290472a4 */ /* 0x000fe4000f8e0204 */
[----:B------:R-:W-:Y:S01]  /*78a0*/  IMAD.WIDE.U32 R2, R5, UR41, R2 ;  /* 0x0000002905027c25 */ /* 0x000fe2000f8e0002 */
[----:B------:R-:W-:-:S02]  /*78b0*/  ULDC.64 UR8, c[0x0][0xb78] ;  /* 0x0002de0000087ab9 */ /* 0x000fc40000000a00 */
[----:B------:R-:W-:Y:S01]  /*78c0*/  UIMAD UR6, UR39, UR8, URZ ;  /* 0x00000008270672a4 */ /* 0x000fe2000f8e023f */
[----:B------:R-:W-:Y:S02]  /*78d0*/  VIADD R3, R3, UR4 ;  /* 0x0000000403037c36 */ /* 0x000fe40008000000 */
[----:B------:R-:W-:Y:S01]  /*78e0*/  IMAD.U32 R5, RZ, RZ, UR8 ;  /* 0x00000008ff057e24 */ /* 0x000fe2000f8e00ff */
[----:B------:R-:W-:-:S03]  /*78f0*/  UIMAD UR6, UR40, UR9, UR6 ;  /* 0x00000009280672a4 */ /* 0x000fc6000f8e0206 */
[----:B------:R-:W-:Y:S01]  /*7900*/  IMAD.WIDE.U32 R2, R5, UR40, R2 ;  /* 0x0000002805027c25 */ /* 0x000fe2000f8e0002 */
[----:B------:R-:W-:-:S03]  /*7910*/  ULDC.64 UR8, c[0x0][0xb40] ;  /* 0x0002d00000087ab9 */ /* 0x000fc60000000a00 */
[----:B------:R-:W-:Y:S01]  /*7920*/  VIADD R3, R3, UR6 ;  /* 0x0000000603037c36 */ /* 0x000fe20008000000 */
[----:B------:R-:W-:-:S04]  /*7930*/  LEA R4, P0, R2, UR8, 0x2 ;  /* 0x0000000802047c11 */ /* 0x000fc8000f8010ff */
[----:B------:R-:W-:Y:S01]  /*7940*/  LEA.HI.X R5, R2, UR9, R3, 0x2, P0 ;  /* 0x0000000902057c11 */ /* 0x000fe200080f1403 */
[----:B------:R-:W-:-:S05]  /*7950*/  IMAD.MOV.U32 R3, RZ, RZ, -0x800000 ;  /* 0xff800000ff037424 */ /* 0x000fca00078e00ff */
[----:B------:R0:W-:Y:S03]  /*7960*/  STG.E desc[UR54][R4.64], R3 ;  /* 0x0000000304007986 */ /* 0x0001e6000c101936 */
.L_x_156:
[----:B------:R-:W-:Y:S05]  /*7970*/  BSYNC B1 ;  /* 0x0000000000017941 */ /* 0x000fea0003800000 */
.L_x_155:
[----:B------:R-:W-:Y:S01]  /*7980*/  ULDC.64 UR8, c[0x0][0xaa0] ;  /* 0x0002a80000087ab9 */ /* 0x000fe20000000a00 */
[----:B-1----:R-:W-:Y:S01]  /*7990*/  IMAD.MOV.U32 R2, RZ, RZ, R16 ;  /* 0x000000ffff027224 */ /* 0x002fe200078e0010 */
[----:B------:R-:W-:Y:S01]  /*79a0*/  BSSY B1, `(.L_x_157) ;  /* 0x000002d000017945 */ /* 0x000fe20003800000 */
[----:B0-----:R-:W-:Y:S02]  /*79b0*/  IMAD.MOV.U32 R3, RZ, RZ, R9 ;  /* 0x000000ffff037224 */ /* 0x001fe400078e0009 */
[----:B------:R-:W-:Y:S02]  /*79c0*/  IMAD R4, R6, UR8, RZ ;  /* 0x0000000806047c24 */ /* 0x000fe4000f8e02ff */
[----:B------:R-:W-:-:S04]  /*79d0*/  IMAD.WIDE.U32 R2, R7, UR8, R2 ;  /* 0x0000000807027c25 */ /* 0x000fc8000f8e0002 */
[----:B------:R-:W-:Y:S01]  /*79e0*/  IMAD R7, R7, UR9, R4 ;  /* 0x0000000907077c24 */ /* 0x000fe2000f8e0204 */
[----:B------:R-:W-:Y:S01]  /*79f0*/  ULDC.64 UR8, c[0x0][0xae0] ;  /* 0x0002b80000087ab9 */ /* 0x000fe20000000a00 */
[--C-:B------:R-:W-:Y:S01]  /*7a00*/  IMAD.MOV.U32 R6, RZ, RZ, R18.reuse ;  /* 0x000000ffff067224 */ /* 0x100fe200078e0012 */
[----:B------:R-:W-:Y:S01]  /*7a10*/  UIMAD UR4, UR7, UR8, URZ ;  /* 0x00000008070472a4 */ /* 0x000fe2000f8e023f */
[----:B------:R-:W-:Y:S01]  /*7a20*/  IMAD.IADD R3, R3, 0x1, R7 ;  /* 0x0000000103037824 */ /* 0x000fe200078e0207 */
[----:B------:R-:W-:Y:S01]  /*7a30*/  SHF.R.S32.HI R7, RZ, 0x1f, R18 ;  /* 0x0000001fff077819 */ /* 0x000fe20000011412 */
[----:B------:R-:W-:Y:S01]  /*7a40*/  IMAD.U32 R5, RZ, RZ, UR8 ;  /* 0x00000008ff057e24 */ /* 0x000fe2000f8e00ff */
[----:B------:R-:W-:Y:S01]  /*7a50*/  UIMAD UR4, UR41, UR9, UR4 ;  /* 0x00000009290472a4 */ /* 0x000fe2000f8e0204 */
[----:B------:R-:W-:Y:S02]  /*7a60*/  ULDC.64 UR6, c[0x0][0xae8] ;  /* 0x0002ba0000067ab9 */ /* 0x000fe40000000a00 */
[----:B------:R-:W-:-:S04]  /*7a70*/  IMAD.WIDE.U32 R2, R5, UR41, R2 ;  /* 0x0000002905027c25 */ /* 0x000fc8000f8e0002 */
[----:B------:R-:W-:Y:S02]  /*7a80*/  IMAD R5, R17, -0xc0, R0 ;  /* 0xffffff4011057824 */ /* 0x000fe400078e0200 */
[----:B------:R-:W-:Y:S01]  /*7a90*/  VIADD R3, R3, UR4 ;  /* 0x0000000403037c36 */ /* 0x000fe20008000000 */
[----:B------:R-:W-:Y:S01]  /*7aa0*/  UIMAD UR4, UR39, UR6, URZ ;  /* 0x00000006270472a4 */ /* 0x000fe2000f8e023f */
[C---:B------:R-:W-:Y:S01]  /*7ab0*/  VIADD R0, R18.reuse, 0x60 ;  /* 0x0000006012007836 */ /* 0x040fe20000000000 */
[-C--:B------:R-:W-:Y:S01]  /*7ac0*/  ISETP.GE.AND P0, PT, R18, R5.reuse, PT ;  /* 0x000000051200720c */ /* 0x080fe20003f06270 */
[----:B------:R-:W-:Y:S01]  /*7ad0*/  IMAD.U32 R9, RZ, RZ, UR6 ;  /* 0x00000006ff097e24 */ /* 0x000fe2000f8e00ff */
[----:B------:R-:W-:Y:S01]  /*7ae0*/  UIMAD UR4, UR40, UR7, UR4 ;  /* 0x00000007280472a4 */ /* 0x000fe2000f8e0204 */
[----:B------:R-:W-:Y:S01]  /*7af0*/  IMAD.WIDE R6, R17, 0xc0, R6 ;  /* 0x000000c011067825 */ /* 0x000fe200078e0206 */
[----:B------:R-:W-:-:S03]  /*7b00*/  ISETP.GE.AND P1, PT, R0, R5, PT ;  /* 0x000000050000720c */ /* 0x000fc60003f26270 */
[----:B------:R-:W-:-:S04]  /*7b10*/  IMAD.WIDE.U32 R4, R9, UR40, R2 ;  /* 0x0000002809047c25 */ /* 0x000fc8000f8e0002 */
[----:B------:R-:W-:Y:S02]  /*7b20*/  VIADD R11, R5, UR4 ;  /* 0x00000004050b7c36 */ /* 0x000fe40008000000 */
[----:B------:R-:W-:Y:S05]  /*7b30*/  @P0 BRA `(.L_x_158) ;  /* 0x00000000004c0947 */ /* 0x000fea0003800000 */
[----:B------:R-:W-:Y:S01]  /*7b40*/  ULDC.64 UR6, c[0x0][0xad8] ;  /* 0x0002b60000067ab9 */ /* 0x000fe20000000a00 */
[C---:B------:R-:W-:Y:S01]  /*7b50*/  VIADD R0, R16.reuse, 0x20 ;  /* 0x0000002010007836 */ /* 0x040fe20000000000 */
        /* <DEDUP_REMOVED lines=14> */
[----:B------:R0:W-:Y:S04]  /*7c40*/  @!P2 STG.E.128 desc[UR54][R8.64], RZ ;  /* 0x000000ff0800a986 */ /* 0x0001e8000c101d36 */
[----:B------:R0:W-:Y:S04]  /*7c50*/  @!P3 STG.E.128 desc[UR54][R8.64+0x40], RZ ;  /* 0x000040ff0800b986 */ /* 0x0001e8000c101d36 */
[----:B------:R0:W-:Y:S02]  /*7c60*/  @!P4 STG.E.128 desc[UR54][R8.64+0x80], RZ ;  /* 0x000080ff0800c986 */ /* 0x0001e4000c101d36 */
.L_x_158:
[----:B------:R-:W-:Y:S05]  /*7c70*/  BSYNC B1 ;  /* 0x0000000000017941 */ /* 0x000fea0003800000 */
.L_x_157:
[----:B------:R-:W-:Y:S05]  /*7c80*/  @P1 BRA `(.L_x_153) ;  /* 0x0000000000541947 */ /* 0x000fea0003800000 */
[----:B------:R-:W-:Y:S01]  /*7c90*/  IADD3 R5, P0, R6, 0x60, RZ ;  /* 0x0000006006057810 */ /* 0x000fe20007f1e0ff */
[C---:B------:R-:W-:Y:S01]  /*7ca0*/  VIADD R0, R16.reuse, 0x20 ;  /* 0x0000002010007836 */ /* 0x040fe20000000000 */
[----:B------:R-:W-:Y:S01]  /*7cb0*/  ULDC UR4, c[0x0][0xa8c] ;  /* 0x0002a30000047ab9 */ /* 0x000fe20000000800 */
[----:B------:R-:W-:Y:S01]  /*7cc0*/  ULDC.64 UR6, c[0x0][0xad8] ;  /* 0x0002b60000067ab9 */ /* 0x000fe20000000a00 */
[----:B------:R-:W-:Y:S01]  /*7cd0*/  IMAD.MOV.U32 R2, RZ, RZ, R4 ;  /* 0x000000ffff027224 */ /* 0x000fe200078e0004 */
[----:B------:R-:W-:Y:S01]  /*7ce0*/  ISETP.GE.AND P1, PT, R16, UR4, PT ;  /* 0x0000000410007c0c */ /* 0x000fe2000bf26270 */
[----:B------:R-:W-:Y:S01]  /*7cf0*/  IMAD.X R6, RZ, RZ, R7, P0 ;  /* 0x000000ffff067224 */ /* 0x000fe200000e0607 */
[----:B------:R-:W-:Y:S01]  /*7d00*/  ISETP.GE.AND P2, PT, R0, UR4, PT ;  /* 0x0000000400007c0c */ /* 0x000fe2000bf46270 */
[----:B------:R-:W-:Y:S02]  /*7d10*/  IMAD.MOV.U32 R3, RZ, RZ, R11 ;  /* 0x000000ffff037224 */ /* 0x000fe400078e000b */
[----:B------:R-:W-:-:S02]  /*7d20*/  IMAD R6, R6, UR6, RZ ;  /* 0x0000000606067c24 */ /* 0x000fc4000f8e02ff */
[----:B------:R-:W-:Y:S02]  /*7d30*/  VIADD R0, R16, 0x40 ;  /* 0x0000004010007836 */ /* 0x000fe40000000000 */
[----:B------:R-:W-:-:S03]  /*7d40*/  IMAD.WIDE.U32 R2, R5, UR6, R2 ;  /* 0x0000000605027c25 */ /* 0x000fc6000f8e0002 */
[----:B------:R-:W-:Y:S01]  /*7d50*/  ISETP.GE.AND P3, PT, R0, UR4, PT ;  /* 0x0000000400007c0c */ /* 0x000fe2000bf66270 */
[----:B------:R-:W-:Y:S01]  /*7d60*/  IMAD R5, R5, UR7, R6 ;  /* 0x0000000705057c24 */ /* 0x000fe2000f8e0206 */
[----:B------:R-:W-:Y:S02]  /*7d70*/  ULDC.64 UR6, c[0x0][0xa80] ;  /* 0x0002a00000067ab9 */ /* 0x000fe40000000a00 */
[----:B------:R-:W-:Y:S01]  /*7d80*/  LEA R4, P0, R2, UR6, 0x1 ;  /* 0x0000000602047c11 */ /* 0x000fe2000f8008ff */
[----:B------:R-:W-:-:S05]  /*7d90*/  IMAD.IADD R3, R3, 0x1, R5 ;  /* 0x0000000103037824 */ /* 0x000fca00078e0205 */
[----:B------:R-:W-:-:S05]  /*7da0*/  LEA.HI.X R5, R2, UR7, R3, 0x1, P0 ;  /* 0x0000000702057c11 */ /* 0x000fca00080f0c03 */
[----:B------:R4:W-:Y:S04]  /*7db0*/  @!P1 STG.E.128 desc[UR54][R4.64], RZ ;  /* 0x000000ff04009986 */ /* 0x0009e8000c101d36 */
[----:B------:R4:W-:Y:S04]  /*7dc0*/  @!P2 STG.E.128 desc[UR54][R4.64+0x40], RZ ;  /* 0x000040ff0400a986 */ /* 0x0009e8000c101d36 */
[----:B------:R4:W-:Y:S02]  /*7dd0*/  @!P3 STG.E.128 desc[UR54][R4.64+0x80], RZ ;  /* 0x000080ff0400b986 */ /* 0x0009e4000c101d36 */
.L_x_153:
[----:B------:R-:W-:Y:S05]  /*7de0*/  BSYNC B0 ;  /* 0x0000000000007941 */ /* 0x000fea0003800000 */
.L_x_148:
[----:B------:R-:W-:Y:S02]  /*7df0*/  ULDC UR4, c[0x0][0xc14] ;  /* 0x0003050000047ab9 */ /* 0x000fe40000000800 */
[----:B------:R-:W-:-:S13]  /*7e00*/  ISETP.GE.AND P0, PT, R43, UR4, PT ;  /* 0x000000042b007c0c */ /* 0x000fda000bf06270 */
[----:B------:R-:W-:Y:S05]  /*7e10*/  @!P0 BRA `(.L_x_159) ;  /* 0xffffff8c00d48947 */ /* 0x000fea000383ffff */
[----:B------:R-:W-:Y:S05]  /*7e20*/  EXIT ;  /* 0x000000000000794d */ /* 0x000fea0003800000 */
.L_x_122:
[----:B------:R-:W-:-:S08]  /*7e30*/  NOP ;  /* 0x0000000000007918 */ /* 0x000fd00000000000 */
[----:B------:R-:W0:-:S00]  /*7e40*/  USETMAXREG.DEALLOC.CTAPOOL 0x20 ;  /* 0x00000020000079c8 */ /* 0x000e0000080e0500 */
[----:B0-----:R-:W2:Y:S01]  /*7e50*/  LDL.LU R3, [R1] ;  /* 0x0000000001037983 */ /* 0x001ea20000300800 */
[----:B------:R-:W-:Y:S01]  /*7e60*/  LOP3.LUT R2, R0, 0x3, RZ, 0xc0, !PT ;  /* 0x0000000300027812 */ /* 0x000fe200078ec0ff */
[----:B------:R-:W-:-:S05]  /*7e70*/  IMAD.MOV.U32 R4, RZ, RZ, RZ ;  /* 0x000000ffff047224 */ /* 0x000fca00078e00ff */
[----:B------:R-:W0:Y:S02]  /*7e80*/  SHFL.IDX PT, R2, R2, RZ, 0x1f ;  /* 0x00001fff02027589 */ /* 0x000e2400000e0000 */
[----:B0-----:R-:W-:Y:S02]  /*7e90*/  ISETP.NE.AND P0, PT, R2, RZ, PT ;  /* 0x000000ff0200720c */ /* 0x001fe40003f05270 */
[----:B--2---:R-:W-:-:S11]  /*7ea0*/  LOP3.LUT R3, R3, 0xfffffffd, RZ, 0xc0, !PT ;  /* 0xfffffffd03037812 */ /* 0x004fd600078ec0ff */
[----:B------:R-:W-:-:S05]  /*7eb0*/  @P0 LOP3.LUT R3, R3, 0x2, RZ, 0xfc, !PT ;  /* 0x0000000203030812 */ /* 0x000fca00078efcff */
[----:B------:R0:W-:Y:S01]  /*7ec0*/  STL [R1], R3 ;  /* 0x0000000301007387 */ /* 0x0001e20000100800 */
[----:B------:R-:W-:Y:S05]  /*7ed0*/  @!P0 BRA `(.L_x_160) ;  /* 0x0000000000248947 */ /* 0x000fea0003800000 */
[----:B------:R-:W1:Y:S08]  /*7ee0*/  S2UR UR5, SR_CgaCtaId ;  /* 0x00000000000579c3 */ /* 0x000e700000008800 */
[----:B------:R-:W-:Y:S06]  /*7ef0*/  BAR.SYNC.DEFER_BLOCKING 0x5, 0x200 ;  /* 0x0148000000007b1d */ /* 0x000fec0000010000 */
[----:B------:R-:W-:-:S02]  /*7f00*/  UMOV UR4, 0x400 ;  /* 0x0000040000047882 */ /* 0x000fc40000000000 */
[----:B-1----:R-:W-:-:S09]  /*7f10*/  ULEA UR4, UR5, UR4, 0x18 ;  /* 0x0000000405047291 */ /* 0x002fd2000f8ec03f */
[----:B------:R-:W1:Y:S02]  /*7f20*/  LDS.128 R24, [UR4+0x19cd0] ;  /* 0x019cd004ff187984 */ /* 0x000e640008000c00 */
[----:B-1----:R-:W-:Y:S02]  /*7f30*/  R2UR UR51, R27 ;  /* 0x000000001b3372ca */ /* 0x002fe400000e0000 */
[----:B------:R-:W-:Y:S01]  /*7f40*/  R2UR UR38, R26 ;  /* 0x000000001a2672ca */ /* 0x000fe200000e0000 */
[----:B------:R-:W-:Y:S06]  /*7f50*/  BAR.ARV 0x4, 0x200 ;  /* 0x0108000000007b1d */ /* 0x000fec0000002000 */
[----:B------:R-:W-:Y:S08]  /*7f60*/  BRA `(.L_x_161) ;  /* 0x0000000800187947 */ /* 0x000ff00003800000 */
.L_x_160:
[----:B------:R-:W1:Y:S01]  /*7f70*/  S2R R2, SR_TID.X ;  /* 0x0000000000027919 */ /* 0x000e620000002100 */
[----:B------:R-:W-:Y:S01]  /*7f80*/  ULDC UR4, c[0x0][0xc14] ;  /* 0x0003050000047ab9 */ /* 0x000fe20000000800 */
[----:B------:R-:W2:Y:S01]  /*7f90*/  LDC R9, c[0x0][0xc10] ;  /* 0x00030400ff097b82 */ /* 0x000ea20000000800 */
[----:B-1----:R-:W-:-:S04]  /*7fa0*/  LOP3.LUT R5, R2, 0x1f, RZ, 0xc0, !PT ;  /* 0x0000001f02057812 */ /* 0x002fc800078ec0ff */
[----:B------:R-:W-:-:S04]  /*7fb0*/  ISETP.NE.AND P0, PT, R5, 0x1f, PT ;  /* 0x0000001f0500780c */ /* 0x000fc80003f05270 */
[----:B------:R-:W-:-:S13]  /*7fc0*/  ISETP.GE.OR P1, PT, R5, UR4, !P0 ;  /* 0x0000000405007c0c */ /* 0x000fda000c726670 */
[----:B0-----:R-:W0:Y:S02]  /*7fd0*/  @!P1 LDC.64 R2, c[0x0][0xc58] ;  /* 0x00031600ff029b82 */ /* 0x001e240000000a00 */
[----:B0-----:R-:W-:-:S05]  /*7fe0*/  @!P1 IMAD.WIDE.U32 R2, R5, 0x4, R2 ;  /* 0x0000000405029825 */ /* 0x001fca00078e0002 */
[----:B------:R-:W3:Y:S01]  /*7ff0*/  @!P1 LDG.E R4, desc[UR54][R2.64] ;  /* 0x0000003602049981 */ /* 0x000ee2000c1e1900 */
[C---:B------:R-:W-:Y:S01]  /*8000*/  ISETP.NE.AND P1, PT, R5.reuse, RZ, PT ;  /* 0x000000ff0500720c */ /* 0x040fe20003f25270 */
[----:B------:R-:W-:Y:S01]  /*8010*/  UMOV UR51, URZ ;  /* 0x0000003f00337c82 */ /* 0x000fe20008000000 */
[C---:B------:R-:W-:Y:S01]  /*8020*/  ISETP.GE.U32.AND P2, PT, R5.reuse, 0x2, PT ;  /* 0x000000020500780c */ /* 0x040fe20003f46070 */
[----:B------:R-:W-:Y:S01]  /*8030*/  IMAD.MOV.U32 R24, RZ, RZ, RZ ;  /* 0x000000ffff187224 */ /* 0x000fe200078e00ff */
[C---:B------:R-:W-:Y:S02]  /*8040*/  ISETP.GE.U32.AND P3, PT, R5.reuse, 0x4, PT ;  /* 0x000000040500780c */ /* 0x040fe40003f66070 */
[C---:B------:R-:W-:Y:S02]  /*8050*/  ISETP.GE.U32.AND P4, PT, R5.reuse, 0x8, PT ;  /* 0x000000080500780c */ /* 0x040fe40003f86070 */
[----:B------:R-:W-:Y:S01]  /*8060*/  ISETP.GE.U32.AND P5, PT, R5, 0x10, PT ;  /* 0x000000100500780c */ /* 0x000fe20003fa6070 */
[----:B---3--:R-:W0:Y:S02]  /*8070*/  SHFL.UP PT, R6, R4, 0x1, RZ ;  /* 0x0420000004067989 */ /* 0x008e2400000e00ff */
[----:B0-----:R-:W-:-:S05]  /*8080*/  SEL R7, R6, RZ, P1 ;  /* 0x000000ff06077207 */ /* 0x001fca0000800000 */
[----:B------:R-:W-:-:S05]  /*8090*/  IMAD.IADD R7, R4, 0x1, R7 ;  /* 0x0000000104077824 */ /* 0x000fca00078e0207 */
[----:B------:R-:W0:Y:S02]  /*80a0*/  SHFL.UP PT, R6, R7, 0x2, RZ ;  /* 0x0440000007067989 */ /* 0x000e2400000e00ff */
        /* <DEDUP_REMOVED lines=10> */
[----:B------:R-:W-:Y:S02]  /*8150*/  IMAD.IADD R8, R2, 0x1, R7 ;  /* 0x0000000102087824 */ /* 0x000fe400078e0207 */
[----:B------:R-:W0:Y:S03]  /*8160*/  S2R R7, SR_CTAID.X ;  /* 0x0000000000077919 */ /* 0x000e260000002500 */
[----:B------:R-:W2:Y:S02]  /*8170*/  SHFL.IDX PT, R6, R8, 0x1f, 0x1f ;  /* 0x03e01f0008067f89 */ /* 0x000ea400000e0000 */
[----:B--2---:R-:W-:-:S04]  /*8180*/  IMAD R6, R6, R9, RZ ;  /* 0x0000000906067224 */ /* 0x004fc800078e02ff */
[----:B------:R-:W-:Y:S01]  /*8190*/  IMAD.MOV.U32 R3, RZ, RZ, R6 ;  /* 0x000000ffff037224 */ /* 0x000fe200078e0006 */
[----:B0-----:R-:W-:-:S13]  /*81a0*/  ISETP.GT.AND P6, PT, R6, R7, PT ;  /* 0x000000070600720c */ /* 0x001fda0003fc4270 */
[----:B------:R-:W-:Y:S05]  /*81b0*/  @P6 BRA `(.L_x_162) ;  /* 0x0000000000a06947 */ /* 0x000fea0003800000 */
[----:B------:R-:W-:Y:S01]  /*81c0*/  IMAD.MOV.U32 R6, RZ, RZ, R3 ;  /* 0x000000ffff067224 */ /* 0x000fe200078e0003 */
[----:B------:R-:W-:Y:S01]  /*81d0*/  UMOV UR51, URZ ;  /* 0x0000003f00337c82 */ /* 0x000fe20008000000 */
[----:B------:R-:W-:Y:S01]  /*81e0*/  ULDC UR6, c[0x0][0xc14] ;  /* 0x0003050000067ab9 */ /* 0x000fe20000000800 */
[----:B------:R-:W-:-:S05]  /*81f0*/  ULDC UR5, c[0x0][0xc14] ;  /* 0x0003050000057ab9 */ /* 0x000fca0000000800 */
.L_x_166:
[----:B------:R-:W-:-:S03]  /*8200*/  UIADD3 UR4, UR51, 0x1f, URZ ;  /* 0x0000001f33047890 */ /* 0x000fc6000fffe03f */
[----:B------:R-:W-:Y:S01]  /*8210*/  UMOV UR51, UR5 ;  /* 0x0000000500337c82 */ /* 0x000fe20008000000 */
[----:B------:R-:W-:-:S06]  /*8220*/  UISETP.GE.AND UP0, UPT, UR4, UR6, UPT ;  /* 0x000000060400728c */ /* 0x000fcc000bf06270 */
[----:B------:R-:W-:-:S13]  /*8230*/  PLOP3.LUT P6, PT, PT, PT, UP0, 0x40, 0x0 ;  /* 0x000000000000781c */ /* 0x000fda0003fce808 */
[----:B------:R-:W-:Y:S05]  /*8240*/  @!P6 BRA `(.L_x_163) ;  /* 0x000000040034e947 */ /* 0x000fea0003800000 */
[----:B------:R-:W-:Y:S01]  /*8250*/  UMOV UR51, UR4 ;  /* 0x0000000400337c82 */ /* 0x000fe20008000000 */
[----:B------:R-:W-:Y:S01]  /*8260*/  BSSY B0, `(.L_x_164) ;  /* 0x0000008000007945 */ /* 0x000fe20003800000 */
[----:B------:R-:W-:Y:S02]  /*8270*/  VIADD R9, R5, UR51 ;  /* 0x0000003305097c36 */ /* 0x000fe40008000000 */
[----:B------:R-:W-:-:S03]  /*8280*/  IMAD.MOV.U32 R4, RZ, RZ, RZ ;  /* 0x000000ffff047224 */ /* 0x000fc600078e00ff */
[----:B------:R-:W-:-:S13]  /*8290*/  ISETP.GE.OR P6, PT, R9, UR6, !P0 ;  /* 0x0000000609007c0c */ /* 0x000fda000c7c6670 */
[----:B------:R-:W-:Y:S05]  /*82a0*/  @P6 BRA `(.L_x_165) ;  /* 0x00000000000c6947 */ /* 0x000fea0003800000 */
[----:B------:R-:W0:Y:S02]  /*82b0*/  LDC.64 R2, c[0x0][0xc58] ;  /* 0x00031600ff027b82 */ /* 0x000e240000000a00 */
[----:B0-----:R-:W-:-:S05]  /*82c0*/  IMAD.WIDE R2, R9, 0x4, R2 ;  /* 0x0000000409027825 */ /* 0x001fca00078e0202 */
[----:B------:R0:W5:Y:S02]  /*82d0*/  LDG.E R4, desc[UR54][R2.64] ;  /* 0x0000003602047981 */ /* 0x000164000c1e1900 */
.L_x_165:
[----:B------:R-:W-:Y:S05]  /*82e0*/  BSYNC B0 ;  /* 0x0000000000007941 */ /* 0x000fea0003800000 */
.L_x_164:
[----:B0----5:R-:W0:Y:S02]  /*82f0*/  SHFL.UP PT, R2, R4, 0x1, RZ ;  /* 0x0420000004027989 */ /* 0x021e2400000e00ff */
        /* <DEDUP_REMOVED lines=14> */
[----:B------:R-:W0:Y:S03]  /*83e0*/  LDC R9, c[0x0][0xc10] ;  /* 0x00030400ff097b82 */ /* 0x000e260000000800 */
[----:B------:R-:W0:Y:S02]  /*83f0*/  SHFL.IDX PT, R12, R8, 0x1f, 0x1f ;  /* 0x03e01f00080c7f89 */ /* 0x000e2400000e0000 */
[----:B0-----:R-:W-:-:S04]  /*8400*/  IMAD R3, R12, R9, RZ ;  /* 0x000000090c037224 */ /* 0x001fc800078e02ff */
[----:B------:R-:W-:-:S05]  /*8410*/  IMAD.IADD R6, R3, 0x1, R6 ;  /* 0x0000000103067824 */ /* 0x000fca00078e0206 */
[----:B------:R-:W-:-:S13]  /*8420*/  ISETP.GT.AND P6, PT, R6, R7, PT ;  /* 0x000000070600720c */ /* 0x000fda0003fc4270 */
[----:B------:R-:W-:Y:S05]  /*8430*/  @!P6 BRA `(.L_x_166) ;  /* 0xfffffffc0070e947 */ /* 0x000fea000383ffff */
.L_x_162:
[----:B------:R-:W-:-:S04]  /*8440*/  IMAD.IADD R11, R6, 0x1, -R3 ;  /* 0x00000001060b7824 */ /* 0x000fc800078e0a03 */
[----:B------:R-:W-:-:S05]  /*8450*/  IMAD R2, R8, R9, R11 ;  /* 0x0000000908027224 */ /* 0x000fca00078e020b */
[----:B------:R-:W-:-:S13]  /*8460*/  ISETP.GT.AND P0, PT, R2, R7, PT ;  /* 0x000000070200720c */ /* 0x000fda0003f04270 */
[----:B------:R-:W-:Y:S02]  /*8470*/  VOTEU.ANY UR5, UPT, !P0 ;  /* 0x0000000000057886 */ /* 0x000fe400040e0100 */
[----:B------:R-:W-:Y:S02]  /*8480*/  UPOPC UR4, UR5 ;  /* 0x00000005000472bf */ /* 0x000fe40008000000 */
[----:B------:R-:W-:-:S04]  /*8490*/  ISETP.NE.AND P0, PT, RZ, UR5, PT ;  /* 0x00000005ff007c0c */ /* 0x000fc8000bf05270 */
[----:B------:R-:W-:-:S05]  /*84a0*/  IMAD.U32 R13, RZ, RZ, UR4 ;  /* 0x00000004ff0d7e24 */ /* 0x000fca000f8e00ff */
[----:B------:R-:W0:Y:S02]  /*84b0*/  SHFL.IDX PT, R4, R4, R13, 0x1f ;  /* 0x00001f0d04047589 */ /* 0x000e2400000e0000 */
[----:B0-----:R-:W-:-:S04]  /*84c0*/  IABS R6, R4 ;  /* 0x0000000400067213 */ /* 0x001fc80000000000 */
[----:B------:R-:W0:Y:S08]  /*84d0*/  I2F.RP R10, R6 ;  /* 0x00000006000a7306 */ /* 0x000e300000209400 */
[----:B0-----:R-:W0:Y:S02]  /*84e0*/  MUFU.RCP R10, R10 ;  /* 0x0000000a000a7308 */ /* 0x001e240000001000 */
[----:B0-----:R-:W-:-:S06]  /*84f0*/  VIADD R2, R10, 0xffffffe ;  /* 0x0ffffffe0a027836 */ /* 0x001fcc0000000000 */
[----:B------:R0:W1:Y:S01]  /*8500*/  F2I.FTZ.U32.TRUNC.NTZ R3, R2 ;  /* 0x0000000200037305 */ /* 0x000062000021f000 */
[----:B------:R-:W-:Y:S05]  /*8510*/  @!P0 BRA `(.L_x_167) ;  /* 0x00000000000c8947 */ /* 0x000fea0003800000 */
[----:B------:R-:W-:-:S06]  /*8520*/  UIADD3 UR5, UR4, -0x1, URZ ;  /* 0xffffffff04057890 */ /* 0x000fcc000fffe03f */
[----:B------:R-:W-:-:S05]  /*8530*/  IMAD.U32 R13, RZ, RZ, UR5 ;  /* 0x00000005ff0d7e24 */ /* 0x000fca000f8e00ff */
[----:B------:R2:W3:Y:S02]  /*8540*/  SHFL.IDX PT, R24, R8, R13, 0x1f ;  /* 0x00001f0d08187589 */ /* 0x0004e400000e0000 */
.L_x_167:
[----:B01----:R-:W-:Y:S01]  /*8550*/  IMAD.MOV R2, RZ, RZ, -R3 ;  /* 0x000000ffff027224 */ /* 0x003fe200078e0a03 */
[----:B------:R-:W-:Y:S01]  /*8560*/  UIADD3 UR51, UR4, UR51, URZ ;  /* 0x0000003304337290 */ /* 0x000fe2000fffe03f */
[----:B---3--:R-:W-:Y:S02]  /*8570*/  IMAD R24, R24, R9, R11 ;  /* 0x0000000918187224 */ /* 0x008fe400078e020b */
[----:B------:R-:W-:Y:S01]  /*8580*/  IMAD.MOV.U32 R11, RZ, RZ, R2 ;  /* 0x000000ffff0b7224 */ /* 0x000fe200078e0002 */
[----:B------:R-:W-:Y:S01]  /*8590*/  IABS R2, R4 ;  /* 0x0000000400027213 */ /* 0x000fe20000000000 */
[----:B------:R-:W-:Y:S02]  /*85a0*/  IMAD.IADD R9, R7, 0x1, -R24 ;  /* 0x0000000107097824 */ /* 0x000fe400078e0a18 */
[----:B------:R-:W-:Y:S02]  /*85b0*/  IMAD R7, R11, R6, RZ ;  /* 0x000000060b077224 */ /* 0x000fe400078e02ff */
[----:B------:R-:W-:Y:S01]  /*85c0*/  IMAD.MOV R10, RZ, RZ, -R2 ;  /* 0x000000ffff0a7224 */ /* 0x000fe200078e0a02 */
[----:B--2---:R-:W-:Y:S01]  /*85d0*/  IABS R8, R9 ;  /* 0x0000000900087213 */ /* 0x004fe20000000000 */
[----:B------:R-:W-:-:S04]  /*85e0*/  IMAD.MOV.U32 R2, RZ, RZ, RZ ;  /* 0x000000ffff027224 */ /* 0x000fc800078e00ff */
[----:B------:R-:W-:-:S04]  /*85f0*/  IMAD.HI.U32 R2, R3, R7, R2 ;  /* 0x0000000703027227 */ /* 0x000fc800078e0002 */
[----:B------:R-:W-:Y:S02]  /*8600*/  IMAD.MOV.U32 R3, RZ, RZ, R8 ;  /* 0x000000ffff037224 */ /* 0x000fe400078e0008 */
[----:B------:R-:W-:Y:S02]  /*8610*/  IMAD.MOV.U32 R7, RZ, RZ, R10 ;  /* 0x000000ffff077224 */ /* 0x000fe400078e000a */
[----:B------:R-:W-:-:S04]  /*8620*/  IMAD.HI.U32 R2, R2, R3, RZ ;  /* 0x0000000302027227 */ /* 0x000fc800078e00ff */
[----:B------:R-:W-:-:S05]  /*8630*/  IMAD R3, R2, R7, R3 ;  /* 0x0000000702037224 */ /* 0x000fca00078e0203 */
[----:B------:R-:W-:-:S13]  /*8640*/  ISETP.GT.U32.AND P1, PT, R6, R3, PT ;  /* 0x000000030600720c */ /* 0x000fda0003f24070 */
[----:B------:R-:W-:Y:S02]  /*8650*/  @!P1 IMAD.IADD R3, R3, 0x1, -R6 ;  /* 0x0000000103039824 */ /* 0x000fe400078e0a06 */
[----:B------:R-:W-:Y:S01]  /*8660*/  @!P1 VIADD R2, R2, 0x1 ;  /* 0x0000000102029836 */ /* 0x000fe20000000000 */
[----:B------:R-:W-:Y:S02]  /*8670*/  ISETP.NE.AND P1, PT, R4, RZ, PT ;  /* 0x000000ff0400720c */ /* 0x000fe40003f25270 */
[----:B------:R-:W-:Y:S02]  /*8680*/  ISETP.GE.U32.AND P0, PT, R3, R6, PT ;  /* 0x000000060300720c */ /* 0x000fe40003f06070 */
[----:B------:R-:W-:-:S04]  /*8690*/  LOP3.LUT R3, R9, R4, RZ, 0x3c, !PT ;  /* 0x0000000409037212 */ /* 0x000fc800078e3cff */
[----:B------:R-:W-:-:S07]  /*86a0*/  ISETP.GE.AND P2, PT, R3, RZ, PT ;  /* 0x000000ff0300720c */ /* 0x000fce0003f46270 */
[----:B------:R-:W-:-:S06]  /*86b0*/  @P0 VIADD R2, R2, 0x1 ;  /* 0x0000000102020836 */ /* 0x000fcc0000000000 */
[----:B------:R-:W-:Y:S01]  /*86c0*/  @!P2 IMAD.MOV R2, RZ, RZ, -R2 ;  /* 0x000000ffff02a224 */ /* 0x000fe200078e0a02 */
[----:B------:R-:W-:-:S04]  /*86d0*/  @!P1 LOP3.LUT R2, RZ, R4, RZ, 0x33, !PT ;  /* 0x00000004ff029212 */ /* 0x000fc800078e33ff */
[----:B------:R-:W-:Y:S01]  /*86e0*/  R2UR UR38, R2 ;  /* 0x00000000022672ca */ /* 0x000fe200000e0000 */
[----:B------:R-:W-:-:S04]  /*86f0*/  IMAD.MOV R25, RZ, RZ, -R2 ;  /* 0x000000ffff197224 */ /* 0x000fc800078e0a02 */
[----:B------:R-:W-:Y:S01]  /*8700*/  IMAD R25, R4, R25, R9 ;  /* 0x0000001904197224 */ /* 0x000fe200078e0209 */
[----:B------:R-:W-:Y:S09]  /*8710*/  BRA `(.L_x_168) ;  /* 0x00000000000c7947 */ /* 0x000ff20003800000 */
.L_x_163:
[----:B------:R-:W-:Y:S01]  /*8720*/  IMAD.MOV.U32 R24, RZ, RZ, R7 ;  /* 0x000000ffff187224 */ /* 0x000fe200078e0007 */
[----:B------:R-:W-:Y:S01]  /*8730*/  UMOV UR38, URZ ;  /* 0x0000003f00267c82 */ /* 0x000fe20008000000 */
[----:B------:R-:W-:-:S07]  /*8740*/  IMAD.MOV.U32 R25, RZ, RZ, RZ ;  /* 0x000000ffff197224 */ /* 0x000fce00078e00ff */
.L_x_168:
[----:B------:R-:W-:Y:S01]  /*8750*/  ISETP.NE.AND P0, PT, R5, RZ, PT ;  /* 0x000000ff0500720c */ /* 0x000fe20003f05270 */
[----:B------:R-:W-:Y:S02]  /*8760*/  IMAD.U32 R26, RZ, RZ, UR38 ;  /* 0x00000026ff1a7e24 */ /* 0x000fe4000f8e00ff */
[----:B------:R-:W-:-:S10]  /*8770*/  IMAD.U32 R27, RZ, RZ, UR51 ;  /* 0x00000033ff1b7e24 */ /* 0x000fd4000f8e00ff */
[----:B------:R-:W0:Y:S01]  /*8780*/  @!P0 S2R R3, SR_CgaCtaId ;  /* 0x0000000000038919 */ /* 0x000e220000008800 */
[----:B------:R-:W-:-:S04]  /*8790*/  @!P0 MOV R2, 0x400 ;  /* 0x0000040000028802 */ /* 0x000fc80000000f00 */
[----:B0-----:R-:W-:-:S05]  /*87a0*/  @!P0 LEA R2, R3, R2, 0x18 ;  /* 0x0000000203028211 */ /* 0x001fca00078ec0ff */
[----:B------:R1:W-:Y:S01]  /*87b0*/  @!P0 STS.128 [R2+0x19cd0], R24 ;  /* 0x019cd01802008388 */ /* 0x0003e20000000c00 */
[----:B------:R-:W-:Y:S06]  /*87c0*/  BAR.ARV 0x5, 0x200 ;  /* 0x0148000000007b1d */ /* 0x000fec0000002000 */
.L_x_161:
[----:B------:R-:W-:Y:S01]  /*87d0*/  ULDC UR4, c[0x0][0xc14] ;  /* 0x0003050000047ab9 */ /* 0x000fe20000000800 */
[----:B------:R-:W-:Y:S01]  /*87e0*/  IMAD.MOV.U32 R18, RZ, RZ, 0x1 ;  /* 0x00000001ff127424 */ /* 0x000fe200078e00ff */
[----:B------:R-:W-:Y:S01]  /*87f0*/  UISETP.GE.AND UP0, UPT, UR51, UR4, UPT ;  /* 0x000000043300728c */ /* 0x000fe2000bf06270 */
[----:B------:R-:W-:Y:S02]  /*8800*/  IMAD.MOV.U32 R29, RZ, RZ, RZ ;  /* 0x000000ffff1d7224 */ /* 0x000fe400078e00ff */
[----:B------:R-:W-:-:S03]  /*8810*/  IMAD.MOV.U32 R17, RZ, RZ, RZ ;  /* 0x000000ffff117224 */ /* 0x000fc600078e00ff */
[----:B------:R-:W-:-:S13]  /*8820*/  PLOP3.LUT P0, PT, PT, PT, UP0, 0x80, 0x0 ;  /* 0x000000000000781c */ /* 0x000fda0003f0f008 */
[----:B------:R-:W-:Y:S05]  /*8830*/  @P0 BRA `(.L_x_169) ;  /* 0x0000003800200947 */ /* 0x000fea0003800000 */
[----:B------:R-:W2:Y:S01]  /*8840*/  S2R R8, SR_TID.X ;  /* 0x0000000000087919 */ /* 0x000ea20000002100 */
[----:B------:R-:W-:Y:S01]  /*8850*/  IMAD.SHL.U32 R9, R0, 0x800, RZ ;  /* 0x0000080000097824 */ /* 0x000fe200078e00ff */
[----:B------:R-:W-:Y:S01]  /*8860*/  ULOP3.LUT UR41, UR48, 0x1, URZ, 0xfc, !UPT ;  /* 0x0000000130297892 */ /* 0x000fe2000f8efc3f */
[----:B------:R-:W-:Y:S01]  /*8870*/  IMAD.MOV.U32 R23, RZ, RZ, 0x40 ;  /* 0x00000040ff177424 */ /* 0x000fe200078e00ff */
[----:B------:R-:W3:Y:S01]  /*8880*/  S2R R6, SR_TID.X ;  /* 0x0000000000067919 */ /* 0x000ee20000002100 */
[----:B------:R-:W-:Y:S01]  /*8890*/  IMAD.MOV.U32 R18, RZ, RZ, 0x1 ;  /* 0x00000001ff127424 */ /* 0x000fe200078e00ff */
[----:B------:R-:W-:Y:S01]  /*88a0*/  ULOP3.LUT UR50, UR48, 0x2, URZ, 0xfc, !UPT ;  /* 0x0000000230327892 */ /* 0x000fe2000f8efc3f */
[----:B------:R-:W-:Y:S01]  /*88b0*/  IMAD.MOV.U32 R17, RZ, RZ, RZ ;  /* 0x000000ffff117224 */ /* 0x000fe200078e00ff */
[----:B------:R-:W-:Y:S01]  /*88c0*/  ULDC UR49, c[0x0][0xc] ;  /* 0x0000030000317ab9 */ /* 0x000fe20000000800 */
[----:B------:R-:W-:Y:S01]  /*88d0*/  IMAD.MOV.U32 R29, RZ, RZ, RZ ;  /* 0x000000ffff1d7224 */ /* 0x000fe200078e00ff */
[----:B------:R-:W-:Y:S01]  /*88e0*/  ULDC.64 UR52, c[0x0][0x198] ;  /* 0x0000660000347ab9 */ /* 0x000fe20000000a00 */
[----:B--2---:R-:W-:Y:S01]  /*88f0*/  SHF.R.U32.HI R4, RZ, 0x1, R8 ;  /* 0x00000001ff047819 */ /* 0x004fe20000011608 */
[C---:B-1----:R-:W-:Y:S01]  /*8900*/  IMAD.SHL.U32 R2, R8.reuse, 0x20, RZ ;  /* 0x0000002008027824 */ /* 0x042fe200078e00ff */
[C---:B------:R-:W-:Y:S01]  /*8910*/  LOP3.LUT P0, RZ, R8.reuse, 0x4, RZ, 0xc0, !PT ;  /* 0x0000000408ff7812 */ /* 0x040fe2000780c0ff */
[----:B------:R-:W-:Y:S01]  /*8920*/  IMAD.SHL.U32 R0, R8, 0x80, RZ ;  /* 0x0000008008007824 */ /* 0x000fe200078e00ff */
[----:B------:R-:W-:-:S02]  /*8930*/  LOP3.LUT R5, R4, 0x20, RZ, 0xc0, !PT ;  /* 0x0000002004057812 */ /* 0x000fc400078ec0ff */
[----:B---3--:R-:W-:Y:S02]  /*8940*/  LOP3.LUT R6, R6, 0x7f, RZ, 0xc0, !PT ;  /* 0x0000007f06067812 */ /* 0x008fe400078ec0ff */
[----:B0-----:R-:W-:Y:S02]  /*8950*/  LOP3.LUT R3, R2, 0x80, RZ, 0xc0, !PT ;  /* 0x0000008002037812 */ /* 0x001fe400078ec0ff */
[----:B------:R-:W-:Y:S01]  /*8960*/  LOP3.LUT R7, R5, 0x10, R8, 0xf8, !PT ;  /* 0x0000001005077812 */ /* 0x000fe200078ef808 */
[----:B------:R-:W-:Y:S01]  /*8970*/  IMAD.SHL.U32 R5, R6, 0x10, RZ ;  /* 0x0000001006057824 */ /* 0x000fe200078e00ff */
[----:B------:R-:W-:Y:S01]  /*8980*/  LOP3.LUT R3, R3, 0x10, R4, 0xf8, !PT ;  /* 0x0000001003037812 */ /* 0x000fe200078ef804 */
[C---:B------:R-:W-:Y:S01]  /*8990*/  IMAD.SHL.U32 R6, R8.reuse, 0x4, RZ ;  /* 0x0000000408067824 */ /* 0x040fe200078e00ff */
[----:B------:R-:W-:Y:S01]  /*89a0*/  LOP3.LUT R7, R7, 0x380, R0, 0xf8, !PT ;  /* 0x0000038007077812 */ /* 0x000fe200078ef800 */
[----:B------:R-:W-:Y:S01]  /*89b0*/  IMAD.SHL.U32 R4, R8, 0x10, RZ ;  /* 0x0000001008047824 */ /* 0x000fe200078e00ff */
[----:B------:R-:W-:-:S02]  /*89c0*/  LOP3.LUT R2, R2, 0x360, RZ, 0xc0, !PT ;  /* 0x0000036002027812 */ /* 0x000fc400078ec0ff */
[----:B------:R-:W-:Y:S02]  /*89d0*/  LOP3.LUT R0, R0, 0x400, RZ, 0xc0, !PT ;  /* 0x0000040000007812 */ /* 0x000fe400078ec0ff */
[----:B------:R-:W-:Y:S02]  /*89e0*/  LOP3.LUT R2, R2, 0x400, R5, 0xf8, !PT ;  /* 0x0000040002027812 */ /* 0x000fe400078ef805 */
[----:B------:R-:W-:Y:S02]  /*89f0*/  LOP3.LUT R3, R3, 0x10, R6, 0x78, !PT ;  /* 0x0000001003037812 */ /* 0x000fe400078e7806 */
[----:B------:R-:W-:Y:S02]  /*8a00*/  LOP3.LUT R0, R0, 0x800, R9, 0xf8, !PT ;  /* 0x0000080000007812 */ /* 0x000fe400078ef809 */
[----:B------:R-:W-:Y:S02]  /*8a10*/  LOP3.LUT R7, R7, 0x70, R4, 0x78, !PT ;  /* 0x0000007007077812 */ /* 0x000fe400078e7804 */
[----:B------:R-:W-:-:S02]  /*8a20*/  LOP3.LUT R28, R2, R3, RZ, 0xfc, !PT ;  /* 0x00000003021c7212 */ /* 0x000fc400078efcff */
[----:B------:R-:W-:Y:S02]  /*8a30*/  LOP3.LUT R22, R0, R7, RZ, 0xfc, !PT ;  /* 0x0000000700167212 */ /* 0x000fe400078efcff */
[----:B------:R-:W-:-:S07]  /*8a40*/  SEL R23, R23, 0xffffffc0, !P0 ;  /* 0xffffffc017177807 */ /* 0x000fce0004000000 */
.L_x_231:
[----:B------:R-:W-:Y:S01]  /*8a50*/  ULDC.64 UR4, c[0x0][0xc60] ;  /* 0x0003180000047ab9 */ /* 0x000fe20000000a00 */
[----:B------:R-:W-:Y:S01]  /*8a60*/  ULDC.64 UR12, c[0x0][0xa20] ;  /* 0x00028800000c7ab9 */ /* 0x000fe20000000a00 */
[----:B------:R-:W-:Y:S01]  /*8a70*/  UIMAD.WIDE UR4, UR51, 0x4, UR4 ;  /* 0x00000004330478a5 */ /* 0x000fe2000f8e0204 */
[----:B------:R-:W-:Y:S01]  /*8a80*/  ULDC.64 UR8, c[0x0][0xa00] ;  /* 0x0002800000087ab9 */ /* 0x000fe20000000a00 */
[----:B------:R-:W-:Y:S01]  /*8a90*/  ULDC.64 UR10, c[0x0][0xa08] ;  /* 0x00028200000a7ab9 */ /* 0x000fe20000000a00 */
[----:B-----5:R-:W-:Y:S01]  /*8aa0*/  IMAD.MOV.U32 R26, RZ, RZ, RZ ;  /* 0x000000ffff1a7224 */ /* 0x020fe200078e00ff */
[----:B------:R-:W-:Y:S02]  /*8ab0*/  ULDC UR43, c[0x0][0x2e0] ;  /* 0x0000b800002b7ab9 */ /* 0x000fe40000000800 */
[----:B------:R-:W-:Y:S02]  /*8ac0*/  IMAD.U32 R2, RZ, RZ, UR4 ;  /* 0x00000004ff027e24 */ /* 0x000fe4000f8e00ff */
[----:B------:R-:W-:Y:S01]  /*8ad0*/  IMAD.U32 R3, RZ, RZ, UR5 ;  /* 0x00000005ff037e24 */ /* 0x000fe2000f8e00ff */
[----:B------:R-:W-:-:S04]  /*8ae0*/  ULDC.64 UR4, c[0x0][0xa28] ;  /* 0x00028a0000047ab9 */ /* 0x000fc80000000a00 */
[----:B------:R-:W2:Y:S01]  /*8af0*/  LDG.E R2, desc[UR54][R2.64] ;  /* 0x0000003602027981 */ /* 0x000ea2000c1e1900 */
[----:B------:R-:W-:Y:S01]  /*8b00*/  UISETP.NE.U32.AND UP0, UPT, UR4, URZ, UPT ;  /* 0x0000003f0400728c */ /* 0x000fe2000bf05070 */
[----:B------:R-:W-:Y:S01]  /*8b10*/  ISETP.NE.U32.AND P0, PT, RZ, UR10, PT ;  /* 0x0000000aff007c0c */ /* 0x000fe2000bf05070 */
[----:B------:R-:W-:Y:S02]  /*8b20*/  UISETP.NE.U32.AND UP2, UPT, UR12, URZ, UPT ;  /* 0x0000003f0c00728c */ /* 0x000fe4000bf45070 */
[----:B------:R-:W-:Y:S01]  /*8b30*/  UISETP.NE.AND.EX UP0, UPT, UR5, URZ, UPT, UP0 ;  /* 0x0000003f0500728c */ /* 0x000fe2000bf05300 */
[----:B------:R-:W-:Y:S01]  /*8b40*/  ISETP.NE.AND.EX P0, PT, RZ, UR11, PT, P0 ;  /* 0x0000000bff007c0c */ /* 0x000fe2000bf05300 */
[----:B------:R-:W-:Y:S02]  /*8b50*/  UISETP.NE.AND.EX UP2, UPT, UR13, URZ, UPT, UP2 ;  /* 0x0000003f0d00728c */ /* 0x000fe4000bf45320 */
[----:B------:R-:W-:Y:S02]  /*8b60*/  UISETP.NE.U32.AND UP1, UPT, UR8, URZ, UPT ;  /* 0x0000003f0800728c */ /* 0x000fe4000bf25070 */
[----:B------:R-:W-:-:S02]  /*8b70*/  PLOP3.LUT P1, PT, PT, PT, UP0, 0x80, 0x0 ;  /* 0x000000000000781c */ /* 0x000fc40003f2f008 */
[----:B------:R-:W-:Y:S01]  /*8b80*/  UISETP.NE.AND.EX UP1, UPT, UR9, URZ, UPT, UP1 ;  /* 0x0000003f0900728c */ /* 0x000fe2000bf25310 */
[----:B------:R-:W-:-:S05]  /*8b90*/  PLOP3.LUT P3, PT, PT, PT, UP2, 0x80, 0x0 ;  /* 0x000000000000781c */ /* 0x000fca0003f6f028 */
[----:B------:R-:W-:Y:S02]  /*8ba0*/  PLOP3.LUT P2, PT, PT, PT, UP1, 0x80, 0x0 ;  /* 0x000000000000781c */ /* 0x000fe40003f4f018 */
[----:B--2---:R-:W-:-:S13]  /*8bb0*/  R2UR UR47, R2 ;  /* 0x00000000022f72ca */ /* 0x004fda00000e0000 */
[----:B------:R-:W-:Y:S02]  /*8bc0*/  USHF.R.S32.HI UR14, URZ, 0x1f, UR47 ;  /* 0x0000001f3f0e7899 */ /* 0x000fe4000801142f */
[----:B------:R-:W-:Y:S02]  /*8bd0*/  @UP0 ULEA UR4, UP3, UR47, UR4, 0x2 ;  /* 0x000000042f040291 */ /* 0x000fe4000f86103f */
[----:B------:R-:W-:Y:S02]  /*8be0*/  USHF.L.U32 UR45, UR47, 0x2, URZ ;  /* 0x000000022f2d7899 */ /* 0x000fe4000800063f */
[----:B------:R-:W-:Y:S02]  /*8bf0*/  @UP0 ULEA.HI.X UR5, UR47, UR5, UR14, 0x2, UP3 ;  /* 0x000000052f050291 */ /* 0x000fe400098f140e */
[----:B------:R-:W-:Y:S01]  /*8c00*/  UIADD3 UR7, UP0, UR45, UR10, URZ ;  /* 0x0000000a2d077290 */ /* 0x000fe2000ff1e03f */
[----:B------:R-:W-:Y:S01]  /*8c10*/  IMAD.U32 R2, RZ, RZ, UR4 ;  /* 0x00000004ff027e24 */ /* 0x000fe2000f8e00ff */
[----:B------:R-:W-:-:S02]  /*8c20*/  USHF.L.U64.HI UR46, UR47, 0x2, UR14 ;  /* 0x000000022f2e7899 */ /* 0x000fc4000801020e */
[----:B------:R-:W-:Y:S01]  /*8c30*/  IMAD.U32 R3, RZ, RZ, UR5 ;  /* 0x00000005ff037e24 */ /* 0x000fe2000f8e00ff */
[----:B------:R-:W-:Y:S02]  /*8c40*/  @UP2 UIADD3 UR6, UP3, UR45, UR12, URZ ;  /* 0x0000000c2d062290 */ /* 0x000fe4000ff7e03f */
[----:B------:R-:W-:Y:S02]  /*8c50*/  UIADD3.X UR5, UR46, UR11, URZ, UP0, !UPT ;  /* 0x0000000b2e057290 */ /* 0x000fe400087fe43f */
[----:B01----:R0:W2:Y:S01]  /*8c60*/  @P1 LDG.E R0, desc[UR54][R2.64] ;  /* 0x0000003602001981 */ /* 0x0030a2000c1e1900 */
[----:B------:R-:W-:Y:S01]  /*8c70*/  @UP1 ULEA UR4, UP0, UR47, UR8, 0x2 ;  /* 0x000000082f041291 */ /* 0x000fe2000f80103f */
[----:B------:R-:W-:Y:S02]  /*8c80*/  IMAD.U32 R4, RZ, RZ, UR6 ;  /* 0x00000006ff047e24 */ /* 0x000fe4000f8e00ff */
[----:B0-----:R-:W-:Y:S01]  /*8c90*/  IMAD.U32 R2, RZ, RZ, UR7 ;  /* 0x00000007ff027e24 */ /* 0x001fe2000f8e00ff */
[----:B------:R-:W-:Y:S01]  /*8ca0*/  @UP2 UIADD3.X UR7, UR46, UR13, URZ, UP3, !UPT ;  /* 0x0000000d2e072290 */ /* 0x000fe20009ffe43f */
[----:B------:R-:W-:Y:S01]  /*8cb0*/  IMAD.U32 R3, RZ, RZ, UR5 ;  /* 0x00000005ff037e24 */ /* 0x000fe2000f8e00ff */
[----:B------:R-:W-:-:S04]  /*8cc0*/  @UP1 ULEA.HI.X UR5, UR47, UR9, UR14, 0x2, UP0 ;  /* 0x000000092f051291 */ /* 0x000fc800080f140e */
[----:B------:R-:W-:Y:S01]  /*8cd0*/  IMAD.U32 R5, RZ, RZ, UR7 ;  /* 0x00000007ff057e24 */ /* 0x000fe2000f8e00ff */
[----:B------:R-:W3:Y:S04]  /*8ce0*/  @P0 LDG.E R6, desc[UR54][R2.64] ;  /* 0x0000003602060981 */ /* 0x000ee8000c1e1900 */
[----:B------:R0:W4:Y:S02]  /*8cf0*/  @P3 LDG.E R7, desc[UR54][R4.64] ;  /* 0x0000003604073981 */ /* 0x000124000c1e1900 */
[----:B0-----:R-:W-:Y:S02]  /*8d00*/  IMAD.U32 R4, RZ, RZ, UR4 ;  /* 0x00000004ff047e24 */ /* 0x001fe4000f8e00ff */
[----:B------:R-:W-:Y:S01]  /*8d10*/  IMAD.U32 R5, RZ, RZ, UR5 ;  /* 0x00000005ff057e24 */ /* 0x000fe2000f8e00ff */
[----:B------:R-:W-:-:S04]  /*8d20*/  ULDC.64 UR4, c[0x0][0x3f8] ;  /* 0x0000fe0000047ab9 */ /* 0x000fc80000000a00 */
[----:B------:R0:W5:Y:S01]  /*8d30*/  @P2 LDG.E R26, desc[UR54][R4.64] ;  /* 0x00000036041a2981 */ /* 0x000162000c1e1900 */
[----:B------:R-:W-:-:S04]  /*8d40*/  UISETP.NE.U32.AND UP0, UPT, UR4, URZ, UPT ;  /* 0x0000003f0400728c */ /* 0x000fc8000bf05070 */
[----:B------:R-:W-:-:S03]  /*8d50*/  UISETP.NE.AND.EX UP0, UPT, UR5, URZ, UPT, UP0 ;  /* 0x0000003f0500728c */ /* 0x000fc6000bf05300 */
[----:B------:R-:W-:Y:S02]  /*8d60*/  ULDC UR5, c[0x0][0x404] ;  /* 0x0001010000057ab9 */ /* 0x000fe40000000800 */
[----:B------:R-:W-:-:S04]  /*8d70*/  USEL UR5, UR5, 0x1, UP0 ;  /* 0x0000000105057887 */ /* 0x000fc80008000000 */
[----:B------:R-:W-:Y:S01]  /*8d80*/  UIMAD UR43, UR5, UR43, URZ ;  /* 0x0000002b052b72a4 */ /* 0x000fe2000f8e023f */
[----:B------:R-:W-:Y:S01]  /*8d90*/  UMOV UR44, URZ ;  /* 0x0000003f002c7c82 */ /* 0x000fe20008000000 */
[----:B------:R-:W-:Y:S01]  /*8da0*/  UMOV UR4, URZ ;  /* 0x0000003f00047c82 */ /* 0x000fe20008000000 */
[----:B--2---:R-:W-:Y:S02]  /*8db0*/  @P1 R2UR UR44, R0 ;  /* 0x00000000002c12ca */ /* 0x004fe400000e0000 */
[----:B---3--:R-:W-:Y:S02]  /*8dc0*/  @P0 R2UR UR4, R6 ;  /* 0x00000000060402ca */ /* 0x008fe400000e0000 */
[----:B----4-:R-:W-:Y:S01]  /*8dd0*/  @P3 R2UR UR43, R7 ;  /* 0x00000000072b32ca */ /* 0x010fe200000e0000 */
[----:B0-----:R-:W-:-:S14]  /*8de0*/  @P3 BRA `(.L_x_170) ;  /* 0x0000000000183947 */ /* 0x001fdc0003800000 */
[----:B------:R-:W-:Y:S05]  /*8df0*/  @!P0 BRA `(.L_x_170) ;  /* 0x0000000000148947 */ /* 0x000fea0003800000 */
[----:B------:R-:W2:Y:S04]  /*8e00*/  LDG.E R4, desc[UR54][R2.64] ;  /* 0x0000003602047981 */ /* 0x000ea8000c1e1900 */
[----:B------:R-:W3:Y:S01]  /*8e10*/  LDG.E R0, desc[UR54][R2.64+0x4] ;  /* 0x0000043602007981 */ /* 0x000ee2000c1e1900 */
[----:B--2---:R-:W-:Y:S02]  /*8e20*/  R2UR UR5, R4 ;  /* 0x00000000040572ca */ /* 0x004fe400000e0000 */
[----:B---3--:R-:W-:-:S13]  /*8e30*/  R2UR UR43, R0 ;  /* 0x00000000002b72ca */ /* 0x008fda00000e0000 */
[----:B------:R-:W-:-:S12]  /*8e40*/  UIADD3 UR43, -UR5, UR43, URZ ;  /* 0x0000002b052b7290 */ /* 0x000fd8000fffe13f */
.L_x_170:
[----:B------:R-:W-:Y:S01]  /*8e50*/  UIADD3 UR43, -UR44, UR43, URZ ;  /* 0x0000002b2c2b7290 */ /* 0x000fe2000fffe13f */
[----:B------:R-:W-:Y:S01]  /*8e60*/  BSSY B6, `(.L_x_171) ;  /* 0x000028c000067945 */ /* 0x000fe20003800000 */
[----:B------:R-:W-:Y:S02]  /*8e70*/  UIADD3 UR44, UR4, UR44, URZ ;  /* 0x0000002c042c7290 */ /* 0x000fe4000fffe03f */
[----:B------:R-:W-:Y:S02]  /*8e80*/  UIADD3 UR42, UR43, 0x7f, URZ ;  /* 0x0000007f2b2a7890 */ /* 0x000fe4000fffe03f */
[----:B------:R-:W-:Y:S02]  /*8e90*/  ISETP.LT.AND P0, PT, RZ, UR43, PT ;  /* 0x0000002bff007c0c */ /* 0x000fe4000bf01270 */
[----:B------:R-:W-:-:S04]  /*8ea0*/  USHF.R.S32.HI UR5, URZ, 0x1f, UR42 ;  /* 0x0000001f3f057899 */ /* 0x000fc8000801142a */
[----:B------:R-:W-:-:S07]  /*8eb0*/  ULEA.HI UR42, UR5, UR42, URZ, 0x7 ;  /* 0x0000002a052a7291 */ /* 0x000fce000f8f383f */
[----:B------:R-:W-:Y:S05]  /*8ec0*/  @P0 BRA `(.L_x_172) ;  /* 0x0000000000440947 */ /* 0x000fea0003800000 */
[----:B------:R-:W0:Y:S02]  /*8ed0*/  S2R R0, SR_TID.X ;  /* 0x0000000000007919 */ /* 0x000e240000002100 */
[----:B0-----:R-:W-:-:S04]  /*8ee0*/  LOP3.LUT R0, R0, 0x7f, RZ, 0xc0, !PT ;  /* 0x0000007f00007812 */ /* 0x001fc800078ec0ff */
[----:B------:R-:W-:-:S13]  /*8ef0*/  ISETP.NE.AND P0, PT, R0, RZ, PT ;  /* 0x000000ff0000720c */ /* 0x000fda0003f05270 */
[----:B------:R-:W-:Y:S05]  /*8f00*/  @P0 BRA `(.L_x_173) ;  /* 0x0000002800040947 */ /* 0x000fea0003800000 */
[----:B------:R-:W0:Y:S01]  /*8f10*/  S2R R7, SR_LANEID ;  /* 0x0000000000077919 */ /* 0x000e220000000000 */
[----:B------:R-:W-:Y:S01]  /*8f20*/  VOTEU.ANY UR4, UPT, PT ;  /* 0x0000000000047886 */ /* 0x000fe200038e0100 */
[----:B------:R-:W1:Y:S01]  /*8f30*/  LDC.64 R2, c[0x0][0xc38] ;  /* 0x00030e00ff027b82 */ /* 0x000e620000000a00 */
[----:B------:R-:W0:Y:S08]  /*8f40*/  FLO.U32 R0, UR4 ;  /* 0x0000000400007d00 */ /* 0x000e3000080e0000 */
[----:B------:R-:W1:Y:S01]  /*8f50*/  POPC R5, UR4 ;  /* 0x0000000400057d09 */ /* 0x000e620008000000 */
[----:B0-----:R-:W-:-:S13]  /*8f60*/  ISETP.EQ.U32.AND P0, PT, R0, R7, PT ;  /* 0x000000070000720c */ /* 0x001fda0003f02070 */
[----:B-1----:R-:W2:Y:S01]  /*8f70*/  @P0 ATOMG.E.ADD.STRONG.GPU PT, R3, desc[UR54][R2.64], R5 ;  /* 0x00000005020309a8 */ /* 0x002ea200081ee1f6 */
[----:B------:R-:W0:Y:S02]  /*8f80*/  S2R R4, SR_LTMASK ;  /* 0x0000000000047919 */ /* 0x000e240000003900 */
[----:B0-----:R-:W-:-:S04]  /*8f90*/  LOP3.LUT R4, R4, UR4, RZ, 0xc0, !PT ;  /* 0x0000000404047c12 */ /* 0x001fc8000f8ec0ff */
[----:B------:R-:W0:Y:S01]  /*8fa0*/  POPC R7, R4 ;  /* 0x0000000400077309 */ /* 0x000e220000000000 */
[----:B--2---:R-:W0:Y:S02]  /*8fb0*/  SHFL.IDX PT, R0, R3, R0, 0x1f ;  /* 0x00001f0003007589 */ /* 0x004e2400000e0000 */
[----:B0-----:R-:W-:Y:S01]  /*8fc0*/  IADD3 R24, R0, UR49, R7 ;  /* 0x0000003100187c10 */ /* 0x001fe2000fffe007 */
[----:B------:R-:W-:Y:S06]  /*8fd0*/  BRA `(.L_x_173) ;  /* 0x0000002400d07947 */ /* 0x000fec0003800000 */
.L_x_172:
[----:B------:R-:W0:Y:S01]  /*8fe0*/  S2UR UR4, SR_CgaCtaId ;  /* 0x00000000000479c3 */ /* 0x000e220000008800 */
[----:B------:R-:W-:Y:S02]  /*8ff0*/  UMOV UR40, 0x400 ;  /* 0x0000040000287882 */ /* 0x000fe40000000000 */
[----:B0-----:R-:W-:-:S04]  /*9000*/  ULEA UR40, UR4, UR40, 0x18 ;  /* 0x0000002804287291 */ /* 0x001fc8000f8ec03f */
        /* <DEDUP_REMOVED lines=9> */
[----:B------:R-:W0:Y:S01]  /*90a0*/  LDC.64 R2, c[0x4][R2] ;  /* 0x0100000002027b82 */ /* 0x000e220000000a00 */
        /* <DEDUP_REMOVED lines=9> */
[----:B0----5:R-:W-:Y:S05]  /*9140*/  CALL.ABS.NOINC R2 ;  /* 0x0000000002007343 */ /* 0x021fea0003c00000 */
.L_x_174:
[----:B------:R-:W2:Y:S01]  /*9150*/  LDL.LU R2, [R1] ;  /* 0x0000000001027983 */ /* 0x000ea20000300800 */
[----:B------:R-:W-:-:S06]  /*9160*/  UIADD3 UR4, UR40, 0x9000, URZ ;  /* 0x0000900028047890 */ /* 0x000fcc000fffe03f */
[----:B------:R-:W-:-:S05]  /*9170*/  IMAD.U32 R16, RZ, RZ, UR4 ;  /* 0x00000004ff107e24 */ /* 0x000fca000f8e00ff */
[----:B------:R-:W-:Y:S02]  /*9180*/  LOP3.LUT P0, RZ, R16, 0x9f, RZ, 0xc0, !PT ;  /* 0x0000009f10ff7812 */ /* 0x000fe4000780c0ff */
[----:B--2---:R-:W-:-:S11]  /*9190*/  LOP3.LUT R2, R2, 0xfffffffe, RZ, 0xc0, !PT ;  /* 0xfffffffe02027812 */ /* 0x004fd600078ec0ff */
[----:B------:R-:W-:-:S05]  /*91a0*/  @P0 LOP3.LUT R2, R2, 0x1, RZ, 0xfc, !PT ;  /* 0x0000000102020812 */ /* 0x000fca00078efcff */
[----:B------:R0:W-:Y:S01]  /*91b0*/  STL [R1], R2 ;  /* 0x0000000201007387 */ /* 0x0001e20000100800 */
[----:B------:R-:W-:Y:S05]  /*91c0*/  @!P0 BRA `(.L_x_175) ;  /* 0x0000000000408947 */ /* 0x000fea0003800000 */
[----:B0-----:R-:W-:Y:S01]  /*91d0*/  MOV R2, 0x0 ;  /* 0x0000000000027802 */ /* 0x001fe20000000f00 */
        /* <DEDUP_REMOVED lines=15> */
.L_x_175:
[----:B------:R-:W-:-:S04]  /*92d0*/  UIADD3 UR4, UR40, 0x3000, URZ ;  /* 0x0000300028047890 */ /* 0x000fc8000fffe03f */
[----:B------:R-:W-:-:S06]  /*92e0*/  ULOP3.LUT UP0, URZ, UR4, 0x3ff, URZ, 0xc0, !UPT ;  /* 0x000003ff043f7892 */ /* 0x000fcc000f80c03f */
[----:B------:R-:W-:-:S13]  /*92f0*/  PLOP3.LUT P0, PT, PT, PT, UP0, 0x80, 0x0 ;  /* 0x000000000000781c */ /* 0x000fda0003f0f008 */
        /* <DEDUP_REMOVED lines=17> */
.L_x_176:
[----:B------:R-:W-:-:S13]  /*9410*/  LOP3.LUT P6, RZ, R16, 0x9f, RZ, 0xc0, !PT ;  /* 0x0000009f10ff7812 */ /* 0x000fda00078cc0ff */
        /* <DEDUP_REMOVED lines=17> */
.L_x_177:
[----:B------:R-:W-:Y:S01]  /*9530*/  ULDC.64 UR4, c[0x0][0x9f8] ;  /* 0x00027e0000047ab9 */ /* 0x000fe20000000a00 */
[----:B------:R-:W-:Y:S01]  /*9540*/  IMAD.U32 R19, RZ, RZ, UR47 ;  /* 0x0000002fff137e24 */ /* 0x000fe2000f8e00ff */
[----:B------:R-:W-:Y:S01]  /*9550*/  UISETP.NE.U32.AND UP0, UPT, UR4, URZ, UPT ;  /* 0x0000003f0400728c */ /* 0x000fe2000bf05070 */
[----:B------:R-:W1:Y:S01]  /*9560*/  S2R R27, SR_TID.X ;  /* 0x00000000001b7919 */ /* 0x000e620000002100 */
[----:B------:R-:W2:Y:S01]  /*9570*/  LDC R0, c[0x0][0x428] ;  /* 0x00010a00ff007b82 */ /* 0x000ea20000000800 */
[----:B-----5:R-:W-:Y:S01]  /*9580*/  IMAD R26, R25, 0xc0, R26 ;  /* 0x000000c0191a7824 */ /* 0x020fe200078e021a */
[----:B------:R-:W-:Y:S01]  /*9590*/  UISETP.NE.AND.EX UP0, UPT, UR5, URZ, UPT, UP0 ;  /* 0x0000003f0500728c */ /* 0x000fe2000bf05300 */
[----:B------:R-:W-:-:S05]  /*95a0*/  ULDC.64 UR14, c[0x0][0xa08] ;  /* 0x00028200000e7ab9 */ /* 0x000fca0000000a00 */
[----:B------:R-:W-:-:S05]  /*95b0*/  PLOP3.LUT P0, PT, PT, PT, UP0, 0x80, 0x0 ;  /* 0x000000000000781c */ /* 0x000fca0003f0f008 */
[----:B------:R-:W-:-:S04]  /*95c0*/  @UP0 UIADD3 UR4, UP1, UR45, UR4, URZ ;  /* 0x000000042d040290 */ /* 0x000fc8000ff3e03f */
[----:B------:R-:W-:Y:S02]  /*95d0*/  @UP0 UIADD3.X UR5, UR46, UR5, URZ, UP1, !UPT ;  /* 0x000000052e050290 */ /* 0x000fe40008ffe43f */
[----:B0-----:R-:W-:-:S04]  /*95e0*/  IMAD.U32 R2, RZ, RZ, UR4 ;  /* 0x00000004ff027e24 */ /* 0x001fc8000f8e00ff */
[----:B------:R-:W-:Y:S01]  /*95f0*/  IMAD.U32 R3, RZ, RZ, UR5 ;  /* 0x00000005ff037e24 */ /* 0x000fe2000f8e00ff */
[----:B--2---:R-:W-:Y:S01]  /*9600*/  ISETP.NE.AND P2, PT, R0, 0x1, PT ;  /* 0x000000010000780c */ /* 0x004fe20003f45270 */
[----:B------:R-:W-:-:S03]  /*9610*/  ULDC.64 UR4, c[0x0][0xa00] ;  /* 0x0002800000047ab9 */ /* 0x000fc60000000a00 */
[----:B------:R0:W2:Y:S01]  /*9620*/  @P0 LDG.E R19, desc[UR54][R2.64] ;  /* 0x0000003602130981 */ /* 0x0000a2000c1e1900 */
[----:B-1----:R-:W-:-:S04]  /*9630*/  LOP3.LUT R21, R27, 0x7f, RZ, 0xc0, !PT ;  /* 0x0000007f1b157812 */ /* 0x002fc800078ec0ff */
[----:B------:R-:W-:Y:S02]  /*9640*/  ISETP.NE.AND P1, PT, R21, RZ, PT ;  /* 0x000000ff1500720c */ /* 0x000fe40003f25270 */
[----:B------:R-:W-:Y:S01]  /*9650*/  ISETP.NE.U32.AND P0, PT, RZ, UR4, PT ;  /* 0x00000004ff007c0c */ /* 0x000fe2000bf05070 */
[----:B0-----:R-:W0:Y:S03]  /*9660*/  LDC.64 R2, c[0x0][0x3f8] ;  /* 0x0000fe00ff027b82 */ /* 0x001e260000000a00 */
[----:B------:R-:W-:-:S05]  /*9670*/  ISETP.NE.AND.EX P0, PT, RZ, UR5, PT, P0 ;  /* 0x00000005ff007c0c */ /* 0x000fca000bf05300 */
[----:B------:R-:W1:Y:S01]  /*9680*/  @P2 LDC R0, c[0x0][0x42c] ;  /* 0x00010b00ff002b82 */ /* 0x000e620000000800 */
[----:B------:R-:W-:Y:S01]  /*9690*/  SEL R6, RZ, UR47, P0 ;  /* 0x0000002fff067c07 */ /* 0x000fe20008000000 */
[----:B------:R-:W-:Y:S01]  /*96a0*/  VOTEU.ALL UP1, P1 ;  /* 0x00000000003f7886 */ /* 0x000fe20000820000 */
[----:B------:R-:W-:-:S05]  /*96b0*/  R2UR UR37, R26 ;  /* 0x000000001a2572ca */ /* 0x000fca00000e0000 */
[----:B------:R-:W3:Y:S01]  /*96c0*/  @P2 LDC R5, c[0x0][0x430] ;  /* 0x00010c00ff052b82 */ /* 0x000ee20000000800 */
[----:B------:R-:W-:Y:S01]  /*96d0*/  R2UR UR39, R6 ;  /* 0x00000000062772ca */ /* 0x000fe200000e0000 */
[----:B------:R-:W-:-:S04]  /*96e0*/  @!UP1 UIADD3 UR12, UP0, UR52, 0x270, URZ ;  /* 0x00000270340c9890 */ /* 0x000fc8000ff1e03f */
[----:B------:R-:W-:Y:S01]  /*96f0*/  @!UP1 UIADD3.X UR13, URZ, UR53, URZ, UP0, !UPT ;  /* 0x000000353f0d9290 */ /* 0x000fe200087fe43f */
[----:B------:R-:W-:Y:S01]  /*9700*/  UMOV UR36, URZ ;  /* 0x0000003f00247c82 */ /* 0x000fe20008000000 */
[----:B------:R-:W-:Y:S01]  /*9710*/  UMOV UR4, 0x20 ;  /* 0x0000002000047882 */ /* 0x000fe20000000000 */
[----:B------:R-:W-:Y:S01]  /*9720*/  UMOV UR6, UR38 ;  /* 0x0000002600067c82 */ /* 0x000fe20008000000 */
[----:B------:R-:W-:Y:S01]  /*9730*/  UMOV UR5, UR37 ;  /* 0x0000002500057c82 */ /* 0x000fe20008000000 */
[----:B0-----:R-:W-:-:S03]  /*9740*/  LOP3.LUT P0, RZ, R2, UR14, RZ, 0xfc, !PT ;  /* 0x0000000e02ff7c12 */ /* 0x001fc6000f80fcff */
[----:B------:R-:W-:Y:S01]  /*9750*/  UMOV UR7, UR39 ;  /* 0x0000002700077c82 */ /* 0x000fe20008000000 */
[----:B------:R-:W-:Y:S01]  /*9760*/  @!UP1 UTMAPF.L2.4D [UR36], [UR12] ;  /* 0x000000240c0095b8 */ /* 0x000fe20008018000 */
[----:B-1----:R-:W-:Y:S01]  /*9770*/  @P2 IMAD.HI.U32 R0, R0, UR38, RZ ;  /* 0x0000002600002c27 */ /* 0x002fe2000f8e00ff */
[----:B------:R-:W-:Y:S01]  /*9780*/  UMOV UR8, 0x40 ;  /* 0x0000004000087882 */ /* 0x000fe20000000000 */
[----:B------:R-:W-:Y:S01]  /*9790*/  UMOV UR10, UR38 ;  /* 0x00000026000a7c82 */ /* 0x000fe20008000000 */
[----:B------:R-:W-:Y:S01]  /*97a0*/  UMOV UR9, UR37 ;  /* 0x0000002500097c82 */ /* 0x000fe20008000000 */
[----:B------:R-:W-:Y:S01]  /*97b0*/  UMOV UR11, UR39 ;  /* 0x00000027000b7c82 */ /* 0x000fe20008000000 */
[----:B------:R-:W-:Y:S01]  /*97c0*/  LOP3.LUT P0, RZ, R3, UR15, RZ, 0xfc, P0 ;  /* 0x0000000f03ff7c12 */ /* 0x000fe2000800fcff */
[----:B------:R0:W-:Y:S01]  /*97d0*/  @!UP1 UTMAPF.L2.4D [UR4], [UR12] ;  /* 0x000000040c0095b8 */ /* 0x0001e20008018000 */
[----:B------:R-:W-:Y:S01]  /*97e0*/  SHF.R.U32.HI R4, RZ, 0x5, R27 ;  /* 0x00000005ff047819 */ /* 0x000fe2000001161b */
[----:B------:R-:W-:Y:S01]  /*97f0*/  IMAD.U32 R16, RZ, RZ, UR38 ;  /* 0x00000026ff107e24 */ /* 0x000fe2000f8e00ff */
[----:B---3--:R-:W-:-:S02]  /*9800*/  @P2 SHF.R.U32.HI R16, RZ, R5, R0 ;  /* 0x00000005ff102219 */ /* 0x008fc40000011600 */
[----:B------:R-:W-:Y:S01]  /*9810*/  LOP3.LUT R4, R4, 0x3, RZ, 0xc0, !PT ;  /* 0x0000000304047812 */ /* 0x000fe200078ec0ff */
[----:B------:R1:W-:Y:S01]  /*9820*/  @!UP1 UTMAPF.L2.4D [UR8], [UR12] ;  /* 0x000000080c0095b8 */ /* 0x0003e20008018000 */
[----:B0-----:R-:W-:Y:S01]  /*9830*/  UMOV UR4, 0xffffffff ;  /* 0xffffffff00047882 */ /* 0x001fe20000000000 */
[----:B--2---:R-:W-:Y:S02]  /*9840*/  SHF.R.S32.HI R20, RZ, 0x1f, R19 ;  /* 0x0000001fff147819 */ /* 0x004fe40000011413 */
[----:B------:R-:W-:Y:S01]  /*9850*/  SEL R0, R19, RZ, !P0 ;  /* 0x000000ff13007207 */ /* 0x000fe20004000000 */
[----:B-1----:R-:W-:Y:S06]  /*9860*/  BRA.DIV UR4, `(.L_x_178) ;  /* 0x0000002e04807947 */ /* 0x002fec000b800000 */
[----:B------:R0:W1:Y:S02]  /*9870*/  SHFL.IDX PT, R14, R4, RZ, 0x1f ;  /* 0x00001fff040e7589 */ /* 0x00006400000e0000 */
.L_x_250:
[----:B-1----:R-:W-:Y:S02]  /*9880*/  ISETP.NE.AND P0, PT, R14, RZ, PT ;  /* 0x000000ff0e00720c */ /* 0x002fe40003f05270 */
[----:B------:R-:W-:-:S11]  /*9890*/  PLOP3.LUT P6, PT, PT, PT, PT, 0x8, 0x0 ;  /* 0x000000000000781c */ /* 0x000fd60003fce170 */
[----:B------:R-:W-:Y:S05]  /*98a0*/  @P0 BRA `(.L_x_179) ;  /* 0x00000008000c0947 */ /* 0x000fea0003800000 */
[----:B------:R-:W-:-:S06]  /*98b0*/  ULEA.HI.SX32 UR4, UR42, 0xffffffff, 0x19 ;  /* 0xffffffff2a047891 */ /* 0x000fcc000f8fca3f */
[----:B------:R-:W-:Y:S01]  /*98c0*/  IMAD.U32 R7, RZ, RZ, UR4 ;  /* 0x00000004ff077e24 */ /* 0x000fe2000f8e00ff */
[----:B------:R-:W-:-:S03]  /*98d0*/  UMOV UR4, 0xffffffff ;  /* 0xffffffff00047882 */ /* 0x000fc60000000000 */
[----:B------:R-:W-:Y:S05]  /*98e0*/  BRA.DIV UR4, `(.L_x_180) ;  /* 0x0000002e04807947 */ /* 0x000fea000b800000 */
[----:B------:R-:W-:-:S13]  /*98f0*/  ELECT P6, URZ, PT ;  /* 0x00000000003f782f */ /* 0x000fda00038c0000 */
.L_x_253:
[----:B------:R-:W-:Y:S05]  /*9900*/  @!P6 BRA `(.L_x_181) ;  /* 0x000000040078e947 */ /* 0x000fea0003800000 */
[----:B------:R-:W-:-:S04]  /*9910*/  ISETP.NE.U32.AND P0, PT, R2, RZ, PT ;  /* 0x000000ff0200720c */ /* 0x000fc80003f05070 */
[----:B------:R-:W-:-:S13]  /*9920*/  ISETP.NE.AND.EX P0, PT, R3, RZ, PT, P0 ;  /* 0x000000ff0300720c */ /* 0x000fda0003f05300 */
[----:B------:R-:W-:Y:S05]  /*9930*/  @!P0 BRA `(.L_x_182) ;  /* 0x0000000000488947 */ /* 0x000fea0003800000 */
[----:B------:R-:W1:Y:S01]  /*9940*/  LDC R8, c[0x0][0x41c] ;  /* 0x00010700ff087b82 */ /* 0x000e620000000800 */
[----:B------:R-:W-:Y:S01]  /*9950*/  IMAD.MOV.U32 R9, RZ, RZ, R7 ;  /* 0x000000ffff097224 */ /* 0x000fe200078e0007 */
[----:B------:R-:W-:Y:S02]  /*9960*/  ULDC.64 UR4, c[0x0][0x408] ;  /* 0x0001020000047ab9 */ /* 0x000fe40000000a00 */
[----:B------:R-:W-:-:S04]  /*9970*/  IMAD R0, R20, UR4, RZ ;  /* 0x0000000414007c24 */ /* 0x000fc8000f8e02ff */
[----:B------:R-:W-:Y:S01]  /*9980*/  IMAD R11, R19, UR5, R0 ;  /* 0x00000005130b7c24 */ /* 0x000fe2000f8e0200 */
[----:B-1----:R-:W-:-:S13]  /*9990*/  ISETP.NE.AND P0, PT, R8, 0x1, PT ;  /* 0x000000010800780c */ /* 0x002fda0003f05270 */
[----:B0-----:R-:W0:Y:S02]  /*99a0*/  @P0 LDC.64 R4, c[0x0][0x420] ;  /* 0x00010800ff040b82 */ /* 0x001e240000000a00 */
[----:B0-----:R-:W-:-:S05]  /*99b0*/  @P0 IMAD.HI.U32 R4, R7, R4, RZ ;  /* 0x0000000407040227 */ /* 0x001fca00078e00ff */
        /* <DEDUP_REMOVED lines=10> */
.L_x_182:
[----:B------:R-:W-:Y:S02]  /*9a60*/  LEA R5, R17, UR40, 0x3 ;  /* 0x0000002811057c11 */ /* 0x000fe4000f8e18ff */
[----:B-1----:R-:W-:Y:S02]  /*9a70*/  SHF.L.U32 R2, R18, 0x1f, RZ ;  /* 0x0000001f12027819 */ /* 0x002fe400000006ff */
[----:B------:R-:W-:Y:S02]  /*9a80*/  ISETP.NE.AND P0, PT, R21, RZ, PT ;  /* 0x000000ff1500720c */ /* 0x000fe40003f05270 */
[----:B------:R-:W1:Y:S02]  /*9a90*/  SYNCS.PHASECHK.TRANS64.TRYWAIT P2, [R5+URZ+0x19c80], R2 ;  /* 0x019c8002050075a7 */ /* 0x000e64000804017f */
[----:B-1----:R-:W-:Y:S09]  /*9aa0*/  @!P2 BRA `(.L_x_183) ;  /* 0x0000002c0030a947 */ /* 0x002ff20003800000 */
.L_x_254:
[----:B------:R-:W-:Y:S05]  /*9ab0*/  @P0 BRA `(.L_x_184) ;  /* 0x00000000001c0947 */ /* 0x000fea0003800000 */
[----:B------:R-:W0:Y:S02]  /*9ac0*/  S2R R3, SR_TID.X ;  /* 0x0000000000037919 */ /* 0x000e240000002100 */
[----:B0-----:R-:W-:Y:S01]  /*9ad0*/  LOP3.LUT R4, R3, 0x1f, RZ, 0xc0, !PT ;  /* 0x0000001f03047812 */ /* 0x001fe200078ec0ff */
[----:B------:R-:W-:-:S03]  /*9ae0*/  IMAD.MOV.U32 R3, RZ, RZ, 0x3000 ;  /* 0x00003000ff037424 */ /* 0x000fc600078e00ff */
[----:B------:R-:W-:Y:S01]  /*9af0*/  ISETP.NE.AND P2, PT, R4, RZ, PT ;  /* 0x000000ff0400720c */ /* 0x000fe20003f45270 */
[----:B------:R2:W-:-:S12]  /*9b00*/  SYNCS.ARRIVE.TRANS64 RZ, [R5+URZ+0x19c70], R3 ;  /* 0x019c700305ff79a7 */ /* 0x0005d8000800003f */
[----:B--2---:R-:W-:Y:S05]  /*9b10*/  @!P2 BRA `(.L_x_184) ;  /* 0x000000000004a947 */ /* 0x004fea0003800000 */
[----:B------:R-:W-:Y:S01]  /*9b20*/  BPT.TRAP 0x1 ;  /* 0x000000040000795c */ /* 0x000fe20000300000 */
.L_x_184:
[----:B0-----:R-:W-:Y:S01]  /*9b30*/  IMAD.U32 R4, RZ, RZ, UR40 ;  /* 0x00000028ff047e24 */ /* 0x001fe2000f8e00ff */
[----:B------:R-:W-:Y:S01]  /*9b40*/  R2UR UR9, R5 ;  /* 0x00000000050972ca */ /* 0x000fe200000e0000 */
[----:B------:R-:W-:Y:S01]  /*9b50*/  UIADD3 UR4, UP0, UR52, 0x470, URZ ;  /* 0x0000047034047890 */ /* 0x000fe2000ff1e03f */
[----:B------:R-:W-:Y:S01]  /*9b60*/  LEA R7, R7, UR44, 0x7 ;  /* 0x0000002c07077c11 */ /* 0x000fe2000f8e38ff */
[----:B------:R-:W-:Y:S01]  /*9b70*/  IMAD R3, R17, 0x3000, R4 ;  /* 0x0000300011037824 */ /* 0x000fe200078e0204 */
[----:B------:R-:W-:Y:S01]  /*9b80*/  R2UR UR12, R16 ;  /* 0x00000000100c72ca */ /* 0x000fe200000e0000 */
[----:B------:R-:W-:Y:S01]  /*9b90*/  UIADD3.X UR5, URZ, UR53, URZ, UP0, !UPT ;  /* 0x000000353f057290 */ /* 0x000fe200087fe43f */
[----:B-----5:R-:W-:Y:S01]  /*9ba0*/  R2UR UR13, R0 ;  /* 0x00000000000d72ca */ /* 0x020fe200000e0000 */
[----:B------:R-:W-:Y:S01]  /*9bb0*/  UMOV UR10, URZ ;  /* 0x0000003f000a7c82 */ /* 0x000fe20008000000 */
        /* <DEDUP_REMOVED lines=10> */
[----:B0-----:R-:W-:Y:S01]  /*9c60*/  UMOV UR8, UR14 ;  /* 0x0000000e00087c82 */ /* 0x001fe20008000000 */
[----:B------:R-:W-:Y:S01]  /*9c70*/  UMOV UR10, UR16 ;  /* 0x00000010000a7c82 */ /* 0x000fe20008000000 */
[----:B------:R-:W-:Y:S01]  /*9c80*/  UMOV UR14, 0x40 ;  /* 0x00000040000e7882 */ /* 0x000fe20000000000 */
[----:B------:R0:W-:Y:S02]  /*9c90*/  UTMALDG.4D [UR8], [UR4], desc[UR6] ;  /* 0x00000608040075b4 */ /* 0x0001e40008019000 */
[----:B0-----:R-:W-:Y:S01]  /*9ca0*/  UMOV UR8, UR15 ;  /* 0x0000000f00087c82 */ /* 0x001fe20008000000 */
[----:B------:R-:W-:Y:S02]  /*9cb0*/  UMOV UR10, UR14 ;  /* 0x0000000e000a7c82 */ /* 0x000fe40008000000 */
[----:B------:R0:W-:Y:S01]  /*9cc0*/  UTMALDG.4D [UR8], [UR4], desc[UR6] ;  /* 0x00000608040075b4 */ /* 0x0001e20008019000 */
[----:B------:R-:W2:Y:S02]  /*9cd0*/  SYNCS.PHASECHK.TRANS64.TRYWAIT P2, [R5+URZ+0x19c40], R2 ;  /* 0x019c4002050075a7 */ /* 0x000ea4000804017f */
[----:B0-2---:R-:W-:Y:S05]  /*9ce0*/  @!P2 BRA `(.L_x_185) ;  /* 0x0000002800b4a947 */ /* 0x005fea0003800000 */
.L_x_255:
[----:B------:R-:W-:Y:S05]  /*9cf0*/  @P0 BRA `(.L_x_186) ;  /* 0x00000000001c0947 */ /* 0x000fea0003800000 */
[----:B------:R-:W2:Y:S01]  /*9d00*/  S2R R4, SR_TID.X ;  /* 0x0000000000047919 */ /* 0x000ea20000002100 */
[----:B01----:R-:W-:-:S04]  /*9d10*/  IMAD.MOV.U32 R2, RZ, RZ, 0x3000 ;  /* 0x00003000ff027424 */ /* 0x003fc800078e00ff */
[----:B------:R3:W-:Y:S01]  /*9d20*/  SYNCS.ARRIVE.TRANS64 RZ, [R5+URZ+0x19c30], R2 ;  /* 0x019c300205ff79a7 */ /* 0x0007e2000800003f */
[----:B--2---:R-:W-:-:S04]  /*9d30*/  LOP3.LUT R4, R4, 0x1f, RZ, 0xc0, !PT ;  /* 0x0000001f04047812 */ /* 0x004fc800078ec0ff */
[----:B------:R-:W-:-:S13]  /*9d40*/  ISETP.NE.AND P0, PT, R4, RZ, PT ;  /* 0x000000ff0400720c */ /* 0x000fda0003f05270 */
[----:B---3--:R-:W-:Y:S05]  /*9d50*/  @!P0 BRA `(.L_x_186) ;  /* 0x0000000000048947 */ /* 0x008fea0003800000 */
[----:B------:R-:W-:Y:S01]  /*9d60*/  BPT.TRAP 0x1 ;  /* 0x000000040000795c */ /* 0x000fe20000300000 */
.L_x_186:
        /* <DEDUP_REMOVED lines=16> */
[----:B--2---:R-:W-:Y:S01]  /*9e70*/  UMOV UR8, UR14 ;  /* 0x0000000e00087c82 */ /* 0x004fe20008000000 */
[----:B------:R-:W-:Y:S01]  /*9e80*/  UMOV UR10, UR16 ;  /* 0x00000010000a7c82 */ /* 0x000fe20008000000 */
[----:B------:R-:W-:Y:S01]  /*9e90*/  UMOV UR14, 0x40 ;  /* 0x00000040000e7882 */ /* 0x000fe20000000000 */
[----:B------:R2:W-:Y:S02]  /*9ea0*/  UTMALDG.4D [UR8], [UR4], desc[UR6] ;  /* 0x00000608040075b4 */ /* 0x0005e40008019000 */
[----:B--2---:R-:W-:Y:S01]  /*9eb0*/  UMOV UR8, UR15 ;  /* 0x0000000f00087c82 */ /* 0x004fe20008000000 */
[----:B------:R-:W-:Y:S02]  /*9ec0*/  UMOV UR10, UR14 ;  /* 0x0000000e000a7c82 */ /* 0x000fe40008000000 */
[----:B------:R2:W-:Y:S02]  /*9ed0*/  UTMALDG.4D [UR8], [UR4], desc[UR6] ;  /* 0x00000608040075b4 */ /* 0x0005e40008019000 */
[----:B--2---:R-:W-:Y:S01]  /*9ee0*/  NOP ;  /* 0x0000000000007918 */ /* 0x004fe20000000000 */
.L_x_181:
        /* <DEDUP_REMOVED lines=9> */
[----:B------:R-:W-:Y:S01]  /*9f80*/  @P0 R2UR UR11, R26 ;  /* 0x000000001a0b02ca */ /* 0x000fe200000e0000 */
[----:B01----:R-:W-:Y:S01]  /*9f90*/  @P0 IMAD.MOV.U32 R2, RZ, RZ, 0x4800 ;  /* 0x00004800ff020424 */ /* 0x003fe200078e00ff */
[----:B------:R-:W-:Y:S01]  /*9fa0*/  @P0 R2UR UR13, R6 ;  /* 0x00000000060d02ca */ /* 0x000fe200000e0000 */
[----:B------:R-:W-:Y:S01]  /*9fb0*/  UMOV UR6, 0x0 ;  /* 0x0000000000067882 */ /* 0x000fe20000000000 */
[----:B------:R-:W-:Y:S01]  /*9fc0*/  @P0 R2UR UR27, R26 ;  /* 0x000000001a1b02ca */ /* 0x000fe200000e0000 */
[----:B------:R-:W-:Y:S01]  /*9fd0*/  UMOV UR7, 0x12f00000 ;  /* 0x12f0000000077882 */ /* 0x000fe20000000000 */
[----:B------:R-:W-:Y:S01]  /*9fe0*/  @P0 R2UR UR29, R6 ;  /* 0x00000000061d02ca */ /* 0x000fe200000e0000 */
[----:B------:R-:W-:Y:S01]  /*9ff0*/  UMOV UR10, URZ ;  /* 0x0000003f000a7c82 */ /* 0x000fe20008000000 */
[----:B------:R-:W-:Y:S01]  /*a000*/  @P0 R2UR UR19, R26 ;  /* 0x000000001a1302ca */ /* 0x000fe200000e0000 */
[----:B------:R-:W-:Y:S01]  /*a010*/  UMOV UR12, UR38 ;  /* 0x00000026000c7c82 */ /* 0x000fe20008000000 */
[----:B------:R-:W-:Y:S01]  /*a020*/  @P0 R2UR UR21, R6 ;  /* 0x00000000061502ca */ /* 0x000fe200000e0000 */
[----:B------:R-:W-:Y:S01]  /*a030*/  UMOV UR26, 0x20 ;  /* 0x00000020001a7882 */ /* 0x000fe20000000000 */
[----:B------:R1:W-:Y:S01]  /*a040*/  @P0 SYNCS.ARRIVE.TRANS64 RZ, [UR40+0x19c00], R2 ;  /* 0x019c0002ffff09a7 */ /* 0x0003e20008000028 */
[----:B------:R-:W-:Y:S01]  /*a050*/  UMOV UR28, UR38 ;  /* 0x00000026001c7c82 */ /* 0x000fe20008000000 */
[----:B------:R-:W-:Y:S01]  /*a060*/  UMOV UR25, UR9 ;  /* 0x0000000900197c82 */ /* 0x000fe20008000000 */
[----:B------:R-:W-:Y:S01]  /*a070*/  UMOV UR18, 0x40 ;  /* 0x0000004000127882 */ /* 0x000fe20000000000 */
[----:B------:R-:W-:Y:S01]  /*a080*/  UMOV UR20, UR38 ;  /* 0x0000002600147c82 */ /* 0x000fe20008000000 */
[----:B------:R1:W-:Y:S01]  /*a090*/  UTMALDG.4D [UR8], [UR4], desc[UR6] ;  /* 0x00000608040075b4 */ /* 0x0003e20008019000 */
[----:B------:R-:W-:Y:S01]  /*a0a0*/  UMOV UR17, UR9 ;  /* 0x0000000900117c82 */ /* 0x000fe20008000000 */
[----:B------:R1:W-:Y:S04]  /*a0b0*/  UTMALDG.4D [UR24], [UR4], desc[UR6] ;  /* 0x00000618040075b4 */ /* 0x0003e80008019000 */
[----:B------:R1:W-:Y:S02]  /*a0c0*/  UTMALDG.4D [UR16], [UR4], desc[UR6] ;  /* 0x00000610040075b4 */ /* 0x0003e40008019000 */
[----:B-1----:R-:W-:Y:S01]  /*a0d0*/  NOP ;  /* 0x0000000000007918 */ /* 0x002fe20000000000 */
.L_x_179:
[----:B------:R-:W-:Y:S01]  /*a0e0*/  VIADD R29, R29, 0x1 ;  /* 0x000000011d1d7836 */ /* 0x000fe20000000000 */
[----:B------:R-:W-:Y:S04]  /*a0f0*/  BSSY B0, `(.L_x_187) ;  /* 0x0000007000007945 */ /* 0x000fe80003800000 */
[----:B------:R-:W-:-:S04]  /*a100*/  LEA.HI R2, R29, R29, RZ, 0x1 ;  /* 0x0000001d1d027211 */ /* 0x000fc800078f08ff */
[----:B------:R-:W-:-:S05]  /*a110*/  LOP3.LUT R2, R2, 0xfffffffe, RZ, 0xc0, !PT ;  /* 0xfffffffe02027812 */ /* 0x000fca00078ec0ff */
[----:B------:R-:W-:-:S05]  /*a120*/  IMAD.IADD R2, R29, 0x1, -R2 ;  /* 0x000000011d027824 */ /* 0x000fca00078e0a02 */
[----:B------:R-:W-:-:S04]  /*a130*/  SHF.L.U32 R2, R2, 0x1f, RZ ;  /* 0x0000001f02027819 */ /* 0x000fc800000006ff */
[----:B------:R-:W1:Y:S02]  /*a140*/  SYNCS.PHASECHK.TRANS64.TRYWAIT P0, [UR40+0x19c20], R2 ;  /* 0x019c2002ff0075a7 */ /* 0x000e640008000168 */
[----:B-1----:R-:W-:Y:S05]  /*a150*/  @!P0 BRA `(.L_x_188) ;  /* 0x0000002400ac8947 */ /* 0x002fea0003800000 */
.L_x_256:
[----:B------:R-:W-:Y:S05]  /*a160*/  BSYNC B0 ;  /* 0x0000000000007941 */ /* 0x000fea0003800000 */
.L_x_187:
[----:B------:R-:W-:-:S06]  /*a170*/  UISETP.GE.AND UP0, UPT, UR43, 0x81, UPT ;  /* 0x000000812b00788c */ /* 0x000fcc000bf06270 */
[----:B------:R-:W-:-:S13]  /*a180*/  PLOP3.LUT P0, PT, PT, PT, UP0, 0x80, 0x0 ;  /* 0x000000000000781c */ /* 0x000fda0003f0f008 */
[----:B------:R-:W-:Y:S05]  /*a190*/  @!P0 BRA `(.L_x_189) ;  /* 0x0000000c00ec8947 */ /* 0x000fea0003800000 */
[----:B------:R-:W-:Y:S01]  /*a1a0*/  ULEA.HI.SX32 UR4, UR42, 0xfffffffe, 0x19 ;  /* 0xfffffffe2a047891 */ /* 0x000fe2000f8fca3f */
[----:B------:R-:W-:Y:S02]  /*a1b0*/  IMAD.MOV.U32 R8, RZ, RZ, R18 ;  /* 0x000000ffff087224 */ /* 0x000fe400078e0012 */
[----:B-1----:R-:W-:-:S03]  /*a1c0*/  IMAD.MOV.U32 R3, RZ, RZ, R17 ;  /* 0x000000ffff037224 */ /* 0x002fc600078e0011 */
[----:B------:R-:W-:-:S07]  /*a1d0*/  IMAD.U32 R2, RZ, RZ, UR4 ;  /* 0x00000004ff027e24 */ /* 0x000fce000f8e00ff */
.L_x_213:
[----:B------:R-:W-:Y:S01]  /*a1e0*/  VIADD R17, R3, 0x1 ;  /* 0x0000000103117836 */ /* 0x000fe20000000000 */
[----:B------:R-:W-:Y:S05]  /*a1f0*/  YIELD ;  /* 0x0000000000007946 */ /* 0x000fea0003800000 */
[----:B------:R-:W-:Y:S01]  /*a200*/  ISETP.NE.AND P0, PT, R17, 0x2, PT ;  /* 0x000000021100780c */ /* 0x000fe20003f05270 */
[----:B------:R-:W-:Y:S03]  /*a210*/  BSSY B0, `(.L_x_190) ;  /* 0x00000a5000007945 */ /* 0x000fe60003800000 */
[----:B------:R-:W-:-:S02]  /*a220*/  SEL R5, RZ, 0x1, P0 ;  /* 0x00000001ff057807 */ /* 0x000fc40000000000 */
[----:B------:R-:W-:Y:S02]  /*a230*/  SEL R17, R17, RZ, P0 ;  /* 0x000000ff11117207 */ /* 0x000fe40000000000 */
[----:B------:R-:W-:Y:S01]  /*a240*/  LOP3.LUT R18, R8, R5, RZ, 0x3c, !PT ;  /* 0x0000000508127212 */ /* 0x000fe200078e3cff */
[----:B------:R-:W-:Y:S06]  /*a250*/  @!P6 BRA `(.L_x_191) ;  /* 0x000000080080e947 */ /* 0x000fec0003800000 */
[----:B------:R-:W-:Y:S01]  /*a260*/  ULDC.64 UR4, c[0x0][0x3f8] ;  /* 0x0000fe0000047ab9 */ /* 0x000fe20000000a00 */
[----:B------:R-:W-:Y:S01]  /*a270*/  LEA R9, R17, UR40, 0x3 ;  /* 0x0000002811097c11 */ /* 0x000fe2000f8e18ff */
[----:B------:R-:W-:Y:S01]  /*a280*/  IMAD.MOV.U32 R11, RZ, RZ, R2 ;  /* 0x000000ffff0b7224 */ /* 0x000fe200078e0002 */
[----:B------:R-:W-:Y:S02]  /*a290*/  ISETP.NE.U32.AND P0, PT, RZ, UR4, PT ;  /* 0x00000004ff007c0c */ /* 0x000fe4000bf05070 */
[----:B------:R-:W-:Y:S02]  /*a2a0*/  SHF.L.U32 R10, R18, 0x1f, RZ ;  /* 0x0000001f120a7819 */ /* 0x000fe400000006ff */
[----:B------:R-:W-:-:S13]  /*a2b0*/  ISETP.NE.AND.EX P0, PT, RZ, UR5, PT, P0 ;  /* 0x00000005ff007c0c */ /* 0x000fda000bf05300 */
        /* <DEDUP_REMOVED lines=14> */
[----:B------:R-:W-:-:S04]  /*a3a0*/  LEA R6, P0, R4, UR4, 0x2 ;  /* 0x0000000404067c11 */ /* 0x000fc8000f8010ff */
[----:B------:R-:W-:-:S05]  /*a3b0*/  LEA.HI.X R7, R4, UR5, R5, 0x2, P0 ;  /* 0x0000000504077c11 */ /* 0x000fca00080f1405 */
[----:B------:R1:W5:Y:S01]  /*a3c0*/  LDG.E R0, desc[UR54][R6.64] ;  /* 0x0000003606007981 */ /* 0x000362000c1e1900 */
[----:B------:R-:W-:-:S04]  /*a3d0*/  IMAD.MOV R4, RZ, RZ, -R13 ;  /* 0x000000ffff047224 */ /* 0x000fc800078e0a0d */
[----:B------:R-:W-:-:S07]  /*a3e0*/  IMAD R11, R11, R4, R2 ;  /* 0x000000040b0b7224 */ /* 0x000fce00078e0202 */
.L_x_192:
[----:B------:R-:W2:Y:S01]  /*a3f0*/  SYNCS.PHASECHK.TRANS64.TRYWAIT P0, [R9+URZ+0x19c80], R10 ;  /* 0x019c800a090075a7 */ /* 0x000ea2000800017f */
[----:B0-----:R-:W0:Y:S01]  /*a400*/  S2R R4, SR_TID.X ;  /* 0x0000000000047919 */ /* 0x001e220000002100 */
[----:B------:R-:W-:Y:S01]  /*a410*/  BSSY B1, `(.L_x_193) ;  /* 0x0000004000017945 */ /* 0x000fe20003800000 */
[----:B0-----:R-:W-:-:S04]  /*a420*/  LOP3.LUT R4, R4, 0x7f, RZ, 0xc0, !PT ;  /* 0x0000007f04047812 */ /* 0x001fc800078ec0ff */
[----:B------:R-:W-:Y:S01]  /*a430*/  ISETP.NE.AND P2, PT, R4, RZ, PT ;  /* 0x000000ff0400720c */ /* 0x000fe20003f45270 */
[----:B--2---:R-:W-:-:S12]  /*a440*/  @!P0 BRA `(.L_x_194) ;  /* 0x0000002400088947 */ /* 0x004fd80003800000 */
.L_x_257:
[----:B------:R-:W-:Y:S05]  /*a450*/  BSYNC B1 ;  /* 0x0000000000017941 */ /* 0x000fea0003800000 */
.L_x_193:
[----:B------:R-:W-:Y:S04]  /*a460*/  BSSY B1, `(.L_x_195) ;  /* 0x0000009000017945 */ /* 0x000fe80003800000 */
[----:B------:R-:W-:Y:S05]  /*a470*/  @P2 BRA `(.L_x_196) ;  /* 0x00000000001c2947 */ /* 0x000fea0003800000 */
[----:B------:R-:W2:Y:S02]  /*a480*/  S2R R4, SR_TID.X ;  /* 0x0000000000047919 */ /* 0x000ea40000002100 */
[----:B--2---:R-:W-:Y:S01]  /*a490*/  LOP3.LUT R5, R4, 0x1f, RZ, 0xc0, !PT ;  /* 0x0000001f04057812 */ /* 0x004fe200078ec0ff */
[----:B------:R-:W-:-:S03]  /*a4a0*/  IMAD.MOV.U32 R4, RZ, RZ, 0x3000 ;  /* 0x00003000ff047424 */ /* 0x000fc600078e00ff */
[----:B------:R-:W-:Y:S01]  /*a4b0*/  ISETP.NE.AND P0, PT, R5, RZ, PT ;  /* 0x000000ff0500720c */ /* 0x000fe20003f05270 */
[----:B------:R2:W-:-:S12]  /*a4c0*/  SYNCS.ARRIVE.TRANS64 RZ, [R9+URZ+0x19c70], R4 ;  /* 0x019c700409ff79a7 */ /* 0x0005d8000800003f */
[----:B--2---:R-:W-:Y:S05]  /*a4d0*/  @!P0 BRA `(.L_x_196) ;  /* 0x0000000000048947 */ /* 0x004fea0003800000 */
[----:B------:R-:W-:Y:S01]  /*a4e0*/  BPT.TRAP 0x1 ;  /* 0x000000040000795c */ /* 0x000fe20000300000 */
.L_x_196:
[----:B------:R-:W-:Y:S05]  /*a4f0*/  BSYNC B1 ;  /* 0x0000000000017941 */ /* 0x000fea0003800000 */
.L_x_195:
[----:B------:R-:W-:Y:S01]  /*a500*/  IMAD.MOV.U32 R12, RZ, RZ, RZ ;  /* 0x000000ffff0c7224 */ /* 0x000fe200078e00ff */
[----:B------:R-:W-:Y:S01]  /*a510*/  R2UR UR12, R16 ;  /* 0x00000000100c72ca */ /* 0x000fe200000e0000 */
[----:B-1----:R-:W-:Y:S01]  /*a520*/  IMAD.U32 R6, RZ, RZ, UR40 ;  /* 0x00000028ff067e24 */ /* 0x002fe2000f8e00ff */
[----:B------:R-:W-:Y:S01]  /*a530*/  UIADD3 UR4, UP0, UR52, 0x470, URZ ;  /* 0x0000047034047890 */ /* 0x000fe2000ff1e03f */
[----:B------:R-:W-:Y:S01]  /*a540*/  PLOP3.LUT P0, PT, PT, PT, PT, 0x80, 0x0 ;  /* 0x000000000000781c */ /* 0x000fe20003f0f070 */
[----:B------:R-:W-:Y:S01]  /*a550*/  VIADD R5, R9, 0x19c70 ;  /* 0x00019c7009057836 */ /* 0x000fe20000000000 */
[----:B------:R-:W-:Y:S01]  /*a560*/  R2UR UR10, R12 ;  /* 0x000000000c0a72ca */ /* 0x000fe200000e0000 */
[----:B------:R-:W-:Y:S01]  /*a570*/  IMAD R6, R17, 0x3000, R6 ;  /* 0x0000300011067824 */ /* 0x000fe200078e0206 */
[----:B------:R-:W-:Y:S01]  /*a580*/  LEA R7, R11, UR44, 0x7 ;  /* 0x0000002c0b077c11 */ /* 0x000fe2000f8e38ff */
[----:B------:R-:W-:Y:S02]  /*a590*/  UIADD3.X UR5, URZ, UR53, URZ, UP0, !UPT ;  /* 0x000000353f057290 */ /* 0x000fe400087fe43f */
[----:B------:R-:W-:Y:S01]  /*a5a0*/  VIADD R4, R6, 0x9000 ;  /* 0x0000900006047836 */ /* 0x000fe20000000000 */
[----:B------:R-:W-:Y:S01]  /*a5b0*/  UMOV UR6, 0x0 ;  /* 0x0000000000067882 */ /* 0x000fe20000000000 */
[----:B------:R-:W-:-:S08]  /*a5c0*/  UMOV UR7, 0x14f00000 ;  /* 0x14f0000000077882 */ /* 0x000fd00000000000 */
.L_x_197:
        /* <DEDUP_REMOVED lines=8> */
[----:B-1----:R-:W-:Y:S05]  /*a650*/  @P0 BRA.U.ANY `(.L_x_197) ;  /* 0xfffffffd00dc0947 */ /* 0x002fea000393ffff */
[----:B------:R-:W-:Y:S01]  /*a660*/  IMAD.MOV.U32 R11, RZ, RZ, 0x20 ;  /* 0x00000020ff0b7424 */ /* 0x000fe200078e00ff */
[----:B------:R-:W-:Y:S01]  /*a670*/  R2UR UR12, R16 ;  /* 0x00000000100c72ca */ /* 0x000fe200000e0000 */
[----:B------:R-:W-:Y:S01]  /*a680*/  VIADD R4, R6, 0xa000 ;  /* 0x0000a00006047836 */ /* 0x000fe20000000000 */
[----:B------:R-:W-:Y:S01]  /*a690*/  PLOP3.LUT P0, PT, PT, PT, PT, 0x80, 0x0 ;  /* 0x000000000000781c */ /* 0x000fe20003f0f070 */
[----:B------:R-:W-:Y:S01]  /*a6a0*/  UMOV UR6, 0x0 ;  /* 0x0000000000067882 */ /* 0x000fe20000000000 */
[----:B------:R-:W-:Y:S01]  /*a6b0*/  R2UR UR10, R11 ;  /* 0x000000000b0a72ca */ /* 0x000fe200000e0000 */
[----:B------:R-:W-:-:S14]  /*a6c0*/  UMOV UR7, 0x14f00000 ;  /* 0x14f0000000077882 */ /* 0x000fdc0000000000 */
.L_x_198:
        /* <DEDUP_REMOVED lines=16> */
.L_x_199:
        /* <DEDUP_REMOVED lines=9> */
[----:B------:R-:W1:Y:S01]  /*a860*/  SYNCS.PHASECHK.TRANS64.TRYWAIT P0, [R9+URZ+0x19c40], R10 ;  /* 0x019c400a090075a7 */ /* 0x000e62000800017f */
[----:B------:R-:W-:Y:S04]  /*a870*/  BSSY B1, `(.L_x_200) ;  /* 0x0000002000017945 */ /* 0x000fe80003800000 */
[----:B-1----:R-:W-:Y:S05]  /*a880*/  @!P0 BRA `(.L_x_201) ;  /* 0x00000020000c8947 */ /* 0x002fea0003800000 */
.L_x_258:
[----:B------:R-:W-:Y:S05]  /*a890*/  BSYNC B1 ;  /* 0x0000000000017941 */ /* 0x000fea0003800000 */
.L_x_200:
[----:B------:R-:W-:Y:S01]  /*a8a0*/  BSSY B1, `(.L_x_202) ;  /* 0x000000b000017945 */ /* 0x000fe20003800000 */
[----:B------:R-:W-:Y:S02]  /*a8b0*/  IMAD.MOV.U32 R4, RZ, RZ, 0x0 ;  /* 0x00000000ff047424 */ /* 0x000fe400078e00ff */
[----:B------:R-:W-:Y:S01]  /*a8c0*/  IMAD.MOV.U32 R5, RZ, RZ, 0x14f00000 ;  /* 0x14f00000ff057424 */ /* 0x000fe200078e00ff */
[----:B------:R-:W-:Y:S06]  /*a8d0*/  @P2 BRA `(.L_x_203) ;  /* 0x00000000001c2947 */ /* 0x000fec0003800000 */
[----:B------:R-:W2:Y:S01]  /*a8e0*/  S2R R14, SR_TID.X ;  /* 0x00000000000e7919 */ /* 0x000ea20000002100 */
[----:B01----:R-:W-:-:S04]  /*a8f0*/  IMAD.MOV.U32 R10, RZ, RZ, 0x3000 ;  /* 0x00003000ff0a7424 */ /* 0x003fc800078e00ff */
[----:B------:R3:W-:Y:S01]  /*a900*/  SYNCS.ARRIVE.TRANS64 RZ, [R9+URZ+0x19c30], R10 ;  /* 0x019c300a09ff79a7 */ /* 0x0007e2000800003f */
[----:B--2---:R-:W-:-:S04]  /*a910*/  LOP3.LUT R14, R14, 0x1f, RZ, 0xc0, !PT ;  /* 0x0000001f0e0e7812 */ /* 0x004fc800078ec0ff */
[----:B------:R-:W-:-:S13]  /*a920*/  ISETP.NE.AND P0, PT, R14, RZ, PT ;  /* 0x000000ff0e00720c */ /* 0x000fda0003f05270 */
[----:B---3--:R-:W-:Y:S05]  /*a930*/  @!P0 BRA `(.L_x_203) ;  /* 0x0000000000048947 */ /* 0x008fea0003800000 */
[----:B------:R-:W-:Y:S01]  /*a940*/  BPT.TRAP 0x1 ;  /* 0x000000040000795c */ /* 0x000fe20000300000 */
.L_x_203:
[----:B------:R-:W-:Y:S05]  /*a950*/  BSYNC B1 ;  /* 0x0000000000017941 */ /* 0x000fea0003800000 */
.L_x_202:
[----:B------:R-:W-:Y:S01]  /*a960*/  R2UR UR10, R12 ;  /* 0x000000000c0a72ca */ /* 0x000fe200000e0000 */
[----:B------:R-:W-:Y:S01]  /*a970*/  UIADD3 UR4, UP0, UR52, 0x370, URZ ;  /* 0x0000037034047890 */ /* 0x000fe2000ff1e03f */
[----:B------:R-:W-:Y:S01]  /*a980*/  R2UR UR6, R4 ;  /* 0x00000000040672ca */ /* 0x000fe200000e0000 */
[----:B01----:R-:W-:Y:S01]  /*a990*/  VIADD R9, R9, 0x19c30 ;  /* 0x00019c3009097836 */ /* 0x003fe20000000000 */
[----:B------:R-:W-:Y:S01]  /*a9a0*/  R2UR UR7, R5 ;  /* 0x00000000050772ca */ /* 0x000fe200000e0000 */
[----:B------:R-:W-:Y:S01]  /*a9b0*/  VIADD R10, R6, 0x13800 ;  /* 0x00013800060a7836 */ /* 0x000fe20000000000 */
[----:B------:R-:W-:Y:S01]  /*a9c0*/  R2UR UR12, R16 ;  /* 0x00000000100c72ca */ /* 0x000fe200000e0000 */
[----:B------:R-:W-:Y:S01]  /*a9d0*/  UIADD3.X UR5, URZ, UR53, URZ, UP0, !UPT ;  /* 0x000000353f057290 */ /* 0x000fe200087fe43f */
[----:B------:R-:W-:-:S13]  /*a9e0*/  PLOP3.LUT P0, PT, PT, PT, PT, 0x80, 0x0 ;  /* 0x000000000000781c */ /* 0x000fda0003f0f070 */
.L_x_204:
        /* <DEDUP_REMOVED lines=8> */
[----:B0-----:R-:W-:Y:S05]  /*aa70*/  @P0 BRA.U.ANY `(.L_x_204) ;  /* 0xfffffffd00dc0947 */ /* 0x001fea000393ffff */
[----:B------:R-:W-:Y:S01]  /*aa80*/  R2UR UR10, R11 ;  /* 0x000000000b0a72ca */ /* 0x000fe200000e0000 */
[----:B------:R-:W-:Y:S01]  /*aa90*/  VIADD R10, R6, 0x14800 ;  /* 0x00014800060a7836 */ /* 0x000fe20000000000 */
[----:B------:R-:W-:Y:S02]  /*aaa0*/  R2UR UR6, R4 ;  /* 0x00000000040672ca */ /* 0x000fe400000e0000 */
[----:B------:R-:W-:Y:S02]  /*aab0*/  R2UR UR7, R5 ;  /* 0x00000000050772ca */ /* 0x000fe400000e0000 */
[----:B------:R-:W-:Y:S02]  /*aac0*/  R2UR UR12, R16 ;  /* 0x00000000100c72ca */ /* 0x000fe400000e0000 */
[----:B------:R-:W-:-:S13]  /*aad0*/  PLOP3.LUT P0, PT, PT, PT, PT, 0x80, 0x0 ;  /* 0x000000000000781c */ /* 0x000fda0003f0f070 */
.L_x_205:
        /* <DEDUP_REMOVED lines=15> */
.L_x_206:
        /* <DEDUP_REMOVED lines=9> */
.L_x_191:
[----:B------:R-:W-:Y:S05]  /*ac60*/  BSYNC B0 ;  /* 0x0000000000007941 */ /* 0x000fea0003800000 */
.L_x_190:
[----:B------:R-:W-:-:S06]  /*ac70*/  UISETP.NE.AND UP0, UPT, UR41, 0x3, UPT ;  /* 0x000000032900788c */ /* 0x000fcc000bf05270 */
[----:B------:R-:W-:-:S13]  /*ac80*/  PLOP3.LUT P0, PT, PT, PT, UP0, 0x80, 0x0 ;  /* 0x000000000000781c */ /* 0x000fda0003f0f008 */
[----:B------:R-:W-:Y:S05]  /*ac90*/  @!P0 BRA `(.L_x_207) ;  /* 0x0000000000048947 */ /* 0x000fea0003800000 */
[----:B------:R-:W-:Y:S01]  /*aca0*/  BPT.TRAP 0x1 ;  /* 0x000000040000795c */ /* 0x000fe20000300000 */
.L_x_207:
[----:B------:R-:W-:Y:S01]  /*acb0*/  LOP3.LUT R5, R8, 0x1, RZ, 0x3c, !PT ;  /* 0x0000000108057812 */ /* 0x000fe200078e3cff */
[----:B0-----:R-:W-:Y:S01]  /*acc0*/  IMAD.U32 R4, RZ, RZ, UR50 ;  /* 0x00000032ff047e24 */ /* 0x001fe2000f8e00ff */
[----:B------:R-:W-:Y:S01]  /*acd0*/  LEA R12, R3, UR40, 0x3 ;  /* 0x00000028030c7c11 */ /* 0x000fe2000f8e18ff */
[----:B------:R-:W-:Y:S01]  /*ace0*/  BSSY B0, `(.L_x_208) ;  /* 0x0000005000007945 */ /* 0x000fe20003800000 */
[----:B------:R-:W-:Y:S02]  /*acf0*/  SHF.L.U32 R5, R5, 0x1f, RZ ;  /* 0x0000001f05057819 */ /* 0x000fe400000006ff */
[----:B------:R-:W-:Y:S02]  /*ad00*/  ISETP.NE.AND P0, PT, R4, 0x3, PT ;  /* 0x000000030400780c */ /* 0x000fe40003f05270 */
[----:B------:R-:W0:Y:S02]  /*ad10*/  SYNCS.PHASECHK.TRANS64.TRYWAIT P2, [R12+URZ+0x19c70], R5 ;  /* 0x019c70050c0075a7 */ /* 0x000e24000804017f */
[----:B0-----:R-:W-:Y:S09]  /*ad20*/  @!P2 BRA `(.L_x_209) ;  /* 0x0000001800f8a947 */ /* 0x001ff20003800000 */
.L_x_259:
[----:B------:R-:W-:Y:S05]  /*ad30*/  BSYNC B0 ;  /* 0x0000000000007941 */ /* 0x000fea0003800000 */
.L_x_208:
[----:B------:R-:W-:Y:S05]  /*ad40*/  @!P0 BRA `(.L_x_210) ;  /* 0x0000000000048947 */ /* 0x000fea0003800000 */
[----:B------:R-:W-:Y:S01]  /*ad50*/  BPT.TRAP 0x1 ;  /* 0x000000040000795c */ /* 0x000fe20000300000 */
.L_x_210:
[----:B0-----:R-:W-:Y:S01]  /*ad60*/  SHF.L.U32 R5, R8, 0x1f, RZ ;  /* 0x0000001f08057819 */ /* 0x001fe200000006ff */
[----:B------:R-:W-:-:S03]  /*ad70*/  IMAD R11, R3, 0x3000, RZ ;  /* 0x00003000030b7824 */ /* 0x000fc600078e02ff */
[----:B------:R-:W0:Y:S02]  /*ad80*/  SYNCS.PHASECHK.TRANS64.TRYWAIT P2, [R12+URZ+0x19c60], R5 ;  /* 0x019c60050c0075a7 */ /* 0x000e24000804017f */
[----:B0-----:R-:W-:Y:S05]  /*ad90*/  @!P2 BRA `(.L_x_211) ;  /* 0x0000001800f0a947 */ /* 0x001fea0003800000 */
.L_x_260:
[C---:B------:R-:W-:Y:S01]  /*ada0*/  LOP3.LUT R3, R11.reuse, R28, RZ, 0xfc, !PT ;  /* 0x0000001c0b037212 */ /* 0x040fe200078efcff */
[----:B------:R-:W-:Y:S05]  /*adb0*/  WARPSYNC.ALL ;  /* 0x0000000000007948 */ /* 0x000fea0003800000 */
[----:B0-----:R-:W0:Y:S01]  /*adc0*/  LDSM.16.MT88.4 R4, [R3+UR40+0x9000] ;  /* 0x009000280304783b */ /* 0x001e220008004200 */
[----:B------:R-:W-:-:S05]  /*add0*/  LOP3.LUT R13, R11, R22, RZ, 0xfc, !PT ;  /* 0x000000160b0d7212 */ /* 0x000fca00078efcff */
[----:B------:R-:W-:Y:S01]  /*ade0*/  VIADD R13, R13, UR40 ;  /* 0x000000280d0d7c36 */ /* 0x000fe20008000000 */
[C-C-:B0-----:R-:W-:Y:S02]  /*adf0*/  PRMT R8, R4.reuse, 0x6420, R5.reuse ;  /* 0x0000642004087816 */ /* 0x141fe40000000005 */
[----:B------:R-:W-:Y:S02]  /*ae00*/  PRMT R9, R4, 0x7531, R5 ;  /* 0x0000753104097816 */ /* 0x000fe40000000005 */
[C-C-:B------:R-:W-:Y:S02]  /*ae10*/  PRMT R10, R6.reuse, 0x6420, R7.reuse ;  /* 0x00006420060a7816 */ /* 0x140fe40000000007 */
[----:B------:R-:W-:-:S05]  /*ae20*/  PRMT R11, R6, 0x7531, R7 ;  /* 0x00007531060b7816 */ /* 0x000fca0000000007 */
[----:B------:R-:W-:Y:S04]  /*ae30*/  STSM.16.M88.4 [R13+0x3000], R8 ;  /* 0x003000080d007844 */ /* 0x000fe80000000200 */
[----:B------:R-:W0:Y:S02]  /*ae40*/  LDSM.16.MT88.4 R4, [R3+UR40+0xa000] ;  /* 0x00a000280304783b */ /* 0x000e240008004200 */
[C-C-:B0-----:R-:W-:Y:S02]  /*ae50*/  PRMT R8, R4.reuse, 0x6420, R5.reuse ;  /* 0x0000642004087816 */ /* 0x141fe40000000005 */
[----:B------:R-:W-:Y:S02]  /*ae60*/  PRMT R9, R4, 0x7531, R5 ;  /* 0x0000753104097816 */ /* 0x000fe40000000005 */
[----:B------:R-:W-:-:S02]  /*ae70*/  PRMT R10, R6, 0x6420, R7 ;  /* 0x00006420060a7816 */ /* 0x000fc40000000007 */
[----:B------:R-:W-:-:S05]  /*ae80*/  PRMT R11, R6, 0x7531, R7 ;  /* 0x00007531060b7816 */ /* 0x000fca0000000007 */
[----:B------:R-:W-:Y:S04]  /*ae90*/  STSM.16.M88.4 [R13+0x4000], R8 ;  /* 0x004000080d007844 */ /* 0x000fe80000000200 */
[----:B------:R-:W0:Y:S02]  /*aea0*/  LDSM.16.MT88.4 R4, [R3+UR40+0xb000] ;  /* 0x00b000280304783b */ /* 0x000e240008004200 */
[C-C-:B0-----:R-:W-:Y:S02]  /*aeb0*/  PRMT R8, R4.reuse, 0x6420, R5.reuse ;  /* 0x0000642004087816 */ /* 0x141fe40000000005 */
[----:B------:R-:W-:Y:S02]  /*aec0*/  PRMT R9, R4, 0x7531, R5 ;  /* 0x0000753104097816 */ /* 0x000fe40000000005 */
[----:B------:R-:W-:-:S02]  /*aed0*/  PRMT R10, R6, 0x6420, R7 ;  /* 0x00006420060a7816 */ /* 0x000fc40000000007 */
[----:B------:R-:W-:-:S05]  /*aee0*/  PRMT R11, R6, 0x7531, R7 ;  /* 0x00007531060b7816 */ /* 0x000fca0000000007 */
[----:B------:R0:W-:Y:S04]  /*aef0*/  STSM.16.M88.4 [R13+0x5000], R8 ;  /* 0x005000080d007844 */ /* 0x0001e80000000200 */
[----:B------:R-:W1:Y:S01]  /*af00*/  LDSM.16.MT88.4 R4, [R3+UR40+0x9800] ;  /* 0x009800280304783b */ /* 0x000e620008004200 */
[----:B0-----:R-:W-:Y:S02]  /*af10*/  IADD3 R13, R23, 0x3000, R13 ;  /* 0x00003000170d7810 */ /* 0x001fe40007ffe00d */
[C-C-:B-1----:R-:W-:Y:S02]  /*af20*/  PRMT R8, R4.reuse, 0x6420, R5.reuse ;  /* 0x0000642004087816 */ /* 0x142fe40000000005 */
[----:B------:R-:W-:Y:S02]  /*af30*/  PRMT R9, R4, 0x7531, R5 ;  /* 0x0000753104097816 */ /* 0x000fe40000000005 */
[----:B------:R-:W-:-:S02]  /*af40*/  PRMT R10, R6, 0x6420, R7 ;  /* 0x00006420060a7816 */ /* 0x000fc40000000007 */
[----:B------:R-:W-:-:S05]  /*af50*/  PRMT R11, R6, 0x7531, R7 ;  /* 0x00007531060b7816 */ /* 0x000fca0000000007 */
[----:B------:R-:W-:Y:S04]  /*af60*/  STSM.16.M88.4 [R13], R8 ;  /* 0x000000080d007844 */ /* 0x000fe80000000200 */
        /* <DEDUP_REMOVED lines=17> */
[----:B-1----:R-:W1:Y:S01]  /*b080*/  FENCE.VIEW.ASYNC.S ;  /* 0x00000000000073c6 */ /* 0x002e620000000000 */
[----:B------:R-:W-:Y:S05]  /*b090*/  @!P0 BRA `(.L_x_212) ;  /* 0x0000000000048947 */ /* 0x000fea0003800000 */
[----:B------:R-:W-:Y:S01]  /*b0a0*/  BPT.TRAP 0x1 ;  /* 0x000000040000795c */ /* 0x000fe20000300000 */
.L_x_212:
[----:B-1----:R-:W-:Y:S01]  /*b0b0*/  SYNCS.ARRIVE.TRANS64.A1T0 RZ, [R12+URZ+0x19c50], RZ ;  /* 0x019c50ff0cff79a7 */ /* 0x002fe2000810003f */
[----:B------:R-:W-:Y:S01]  /*b0c0*/  BAR.SYNC.DEFER_BLOCKING 0x2, 0x80 ;  /* 0x0082000000007b1d */ /* 0x000fe20000010000 */
[----:B------:R-:W-:Y:S01]  /*b0d0*/  ISETP.GT.AND P0, PT, R2, RZ, PT ;  /* 0x000000ff0200720c */ /* 0x000fe20003f04270 */
[----:B------:R-:W-:Y:S02]  /*b0e0*/  @!P1 VIADD R3, R12, 0x19c80 ;  /* 0x00019c800c039836 */ /* 0x000fe40000000000 */
[----:B------:R-:W-:Y:S02]  /*b0f0*/  VIADD R2, R2, 0xffffffff ;  /* 0xffffffff02027836 */ /* 0x000fe40000000000 */
[----:B0-----:R-:W-:Y:S01]  /*b100*/  IMAD.MOV.U32 R8, RZ, RZ, R18 ;  /* 0x000000ffff087224 */ /* 0x001fe200078e0012 */
[----:B------:R-:W-:-:S04]  /*b110*/  @!P1 PRMT R3, RZ, 0x654, R3 ;  /* 0x00000654ff039816 */ /* 0x000fc80000000003 */
[----:B------:R0:W-:Y:S02]  /*b120*/  @!P1 SYNCS.ARRIVE.TRANS64.RED.A1T0 RZ, [R3+URZ], RZ ;  /* 0x000000ff03ff99a7 */ /* 0x0001e4000810043f */
[----:B0-----:R-:W-:Y:S01]  /*b130*/  IMAD.MOV.U32 R3, RZ, RZ, R17 ;  /* 0x000000ffff037224 */ /* 0x001fe200078e0011 */
[----:B------:R-:W-:Y:S06]  /*b140*/  @P0 BRA `(.L_x_213) ;  /* 0xfffffff000240947 */ /* 0x000fec000383ffff */
.L_x_189:
[----:B------:R-:W-:Y:S04]  /*b150*/  BSSY B0, `(.L_x_214) ;  /* 0x000000e000007945 */ /* 0x000fe80003800000 */
[----:B------:R-:W-:Y:S05]  /*b160*/  @P1 BRA `(.L_x_215) ;  /* 0x0000000000301947 */ /* 0x000fea0003800000 */
[----:B------:R-:W2:Y:S01]  /*b170*/  S2R R7, SR_LANEID ;  /* 0x0000000000077919 */ /* 0x000ea20000000000 */
[----:B------:R-:W-:Y:S01]  /*b180*/  VOTEU.ANY UR4, UPT, PT ;  /* 0x0000000000047886 */ /* 0x000fe200038e0100 */
[----:B-1----:R-:W1:Y:S01]  /*b190*/  LDC.64 R2, c[0x0][0xc38] ;  /* 0x00030e00ff027b82 */ /* 0x002e620000000a00 */
[----:B------:R-:W2:Y:S08]  /*b1a0*/  FLO.U32 R0, UR4 ;  /* 0x0000000400007d00 */ /* 0x000eb000080e0000 */
[----:B------:R-:W1:Y:S01]  /*b1b0*/  POPC R5, UR4 ;  /* 0x0000000400057d09 */ /* 0x000e620008000000 */
[----:B--2---:R-:W-:-:S13]  /*b1c0*/  ISETP.EQ.U32.AND P0, PT, R0, R7, PT ;  /* 0x000000070000720c */ /* 0x004fda0003f02070 */
[----:B-1----:R-:W2:Y:S01]  /*b1d0*/  @P0 ATOMG.E.ADD.STRONG.GPU PT, R3, desc[UR54][R2.64], R5 ;  /* 0x00000005020309a8 */ /* 0x002ea200081ee1f6 */
[----:B0-----:R-:W0:Y:S02]  /*b1e0*/  S2R R4, SR_LTMASK ;  /* 0x0000000000047919 */ /* 0x001e240000003900 */
[----:B0-----:R-:W-:-:S04]  /*b1f0*/  LOP3.LUT R4, R4, UR4, RZ, 0xc0, !PT ;  /* 0x0000000404047c12 */ /* 0x001fc8000f8ec0ff */
[----:B------:R-:W0:Y:S01]  /*b200*/  POPC R7, R4 ;  /* 0x0000000400077309 */ /* 0x000e220000000000 */
[----:B--2---:R-:W0:Y:S02]  /*b210*/  SHFL.IDX PT, R0, R3, R0, 0x1f ;  /* 0x00001f0003007589 */ /* 0x004e2400000e0000 */
[----:B0-----:R-:W-:-:S07]  /*b220*/  IADD3 R24, R0, UR49, R7 ;  /* 0x0000003100187c10 */ /* 0x001fce000fffe007 */
.L_x_215:
[----:B------:R-:W-:Y:S05]  /*b230*/  BSYNC B0 ;  /* 0x0000000000007941 */ /* 0x000fea0003800000 */
.L_x_214:
[----:B------:R-:W-:-:S06]  /*b240*/  UISETP.NE.AND UP0, UPT, UR41, 0x3, UPT ;  /* 0x000000032900788c */ /* 0x000fcc000bf05270 */
[----:B------:R-:W-:-:S13]  /*b250*/  PLOP3.LUT P0, PT, PT, PT, UP0, 0x80, 0x0 ;  /* 0x000000000000781c */ /* 0x000fda0003f0f008 */
[----:B------:R-:W-:Y:S05]  /*b260*/  @!P0 BRA `(.L_x_216) ;  /* 0x0000000000048947 */ /* 0x000fea0003800000 */
[----:B------:R-:W-:Y:S01]  /*b270*/  BPT.TRAP 0x1 ;  /* 0x000000040000795c */ /* 0x000fe20000300000 */
.L_x_216:
[----:B-1----:R-:W-:Y:S01]  /*b280*/  LOP3.LUT R3, R18, 0x1, RZ, 0x3c, !PT ;  /* 0x0000000112037812 */ /* 0x002fe200078e3cff */
[----:B------:R-:W-:Y:S01]  /*b290*/  IMAD.U32 R0, RZ, RZ, UR50 ;  /* 0x00000032ff007e24 */ /* 0x000fe2000f8e00ff */
[----:B------:R-:W-:Y:S01]  /*b2a0*/  LEA R2, R17, UR40, 0x3 ;  /* 0x0000002811027c11 */ /* 0x000fe2000f8e18ff */
[----:B------:R-:W-:Y:S01]  /*b2b0*/  BSSY B0, `(.L_x_217) ;  /* 0x0000005000007945 */ /* 0x000fe20003800000 */
[----:B------:R-:W-:Y:S02]  /*b2c0*/  SHF.L.U32 R3, R3, 0x1f, RZ ;  /* 0x0000001f03037819 */ /* 0x000fe400000006ff */
[----:B------:R-:W-:Y:S02]  /*b2d0*/  ISETP.NE.AND P2, PT, R0, 0x3, PT ;  /* 0x000000030000780c */ /* 0x000fe40003f45270 */
[----:B------:R-:W1:Y:S02]  /*b2e0*/  SYNCS.PHASECHK.TRANS64.TRYWAIT P0, [R2+URZ+0x19c70], R3 ;  /* 0x019c7003020075a7 */ /* 0x000e64000800017f */
[----:B-1----:R-:W-:Y:S09]  /*b2f0*/  @!P0 BRA `(.L_x_218) ;  /* 0x0000001400ac8947 */ /* 0x002ff20003800000 */
.L_x_261:
[----:B------:R-:W-:Y:S05]  /*b300*/  BSYNC B0 ;  /* 0x0000000000007941 */ /* 0x000fea0003800000 */
.L_x_217:
[----:B------:R-:W-:Y:S05]  /*b310*/  @!P2 BRA `(.L_x_219) ;  /* 0x000000000004a947 */ /* 0x000fea0003800000 */
[----:B------:R-:W-:Y:S01]  /*b320*/  BPT.TRAP 0x1 ;  /* 0x000000040000795c */ /* 0x000fe20000300000 */
.L_x_219:
[----:B------:R-:W-:Y:S01]  /*b330*/  SHF.L.U32 R5, R18, 0x1f, RZ ;  /* 0x0000001f12057819 */ /* 0x000fe200000006ff */
[----:B-1----:R-:W-:-:S03]  /*b340*/  IMAD R3, R17, 0x3000, RZ ;  /* 0x0000300011037824 */ /* 0x002fc600078e02ff */
[----:B------:R-:W1:Y:S02]  /*b350*/  SYNCS.PHASECHK.TRANS64.TRYWAIT P0, [R2+URZ+0x19c60], R5 ;  /* 0x019c6005020075a7 */ /* 0x000e64000800017f */
[----:B------:R-:W-:Y:S01]  /*b360*/  LOP3.LUT R0, R3, R28, RZ, 0xfc, !PT ;  /* 0x0000001c03007212 */ /* 0x000fe200078efcff */
[----:B-1----:R-:W-:Y:S06]  /*b370*/  @!P0 BRA `(.L_x_220) ;  /* 0x0000001400a08947 */ /* 0x002fec0003800000 */
.L_x_262:
[----:B------:R-:W-:Y:S05]  /*b380*/  WARPSYNC.ALL ;  /* 0x0000000000007948 */ /* 0x000fea0003800000 */
[----:B01----:R-:W0:Y:S01]  /*b390*/  LDSM.16.MT88.4 R4, [R0+UR40+0x9000] ;  /* 0x009000280004783b */ /* 0x003e220008004200 */
        /* <DEDUP_REMOVED lines=46> */
.L_x_221:
[----:B-1----:R1:W-:Y:S01]  /*b680*/  SYNCS.ARRIVE.TRANS64.A1T0 RZ, [R2+URZ+0x19c50], RZ ;  /* 0x019c50ff02ff79a7 */ /* 0x0023e2000810003f */
[----:B------:R-:W-:Y:S02]  /*b690*/  @!P1 VIADD R0, R2, 0x19c80 ;  /* 0x00019c8002009836 */ /* 0x000fe40000000000 */
[----:B------:R-:W-:-:S03]  /*b6a0*/  VIADD R17, R17, 0x1 ;  /* 0x0000000111117836 */ /* 0x000fc60000000000 */
[----:B------:R-:W-:Y:S01]  /*b6b0*/  @!P1 PRMT R0, RZ, 0x654, R0 ;  /* 0x00000654ff009816 */ /* 0x000fe20000000000 */
[----:B------:R-:W-:Y:S01]  /*b6c0*/  BAR.SYNC.DEFER_BLOCKING 0x2, 0x80 ;  /* 0x0082000000007b1d */ /* 0x000fe20000010000 */
[----:B------:R-:W-:-:S04]  /*b6d0*/  ISETP.NE.AND P0, PT, R17, 0x2, PT ;  /* 0x000000021100780c */ /* 0x000fc80003f05270 */
[----:B0-----:R-:W-:Y:S02]  /*b6e0*/  SEL R3, RZ, 0x1, P0 ;  /* 0x00000001ff037807 */ /* 0x001fe40000000000 */
[----:B------:R-:W-:Y:S02]  /*b6f0*/  SEL R17, R17, RZ, P0 ;  /* 0x000000ff11117207 */ /* 0x000fe40000000000 */
[----:B------:R-:W-:Y:S01]  /*b700*/  LOP3.LUT R18, R18, R3, RZ, 0x3c, !PT ;  /* 0x0000000312127212 */ /* 0x000fe200078e3cff */
[----:B------:R1:W-:Y:S06]  /*b710*/  @!P1 SYNCS.ARRIVE.TRANS64.RED.A1T0 RZ, [R0+URZ], RZ ;  /* 0x000000ff00ff99a7 */ /* 0x0003ec000810043f */
.L_x_173:
[----:B------:R-:W-:Y:S05]  /*b720*/  BSYNC B6 ;  /* 0x0000000000067941 */ /* 0x000fea0003800000 */
.L_x_171:
[----:B-1----:R-:W2:Y:S02]  /*b730*/  LDL R0, [R1] ;  /* 0x0000000001007983 */ /* 0x002ea40000100800 */
[----:B--2---:R-:W-:-:S13]  /*b740*/  LOP3.LUT P0, RZ, R0, 0x2, RZ, 0xc0, !PT ;  /* 0x0000000200ff7812 */ /* 0x004fda000780c0ff */
[----:B------:R-:W-:Y:S05]  /*b750*/  @!P0 BRA `(.L_x_222) ;  /* 0x0000000000248947 */ /* 0x000fea0003800000 */
[----:B------:R-:W0:Y:S08]  /*b760*/  S2UR UR5, SR_CgaCtaId ;  /* 0x00000000000579c3 */ /* 0x000e300000008800 */
[----:B------:R-:W-:Y:S06]  /*b770*/  BAR.SYNC.DEFER_BLOCKING 0x5, 0x200 ;  /* 0x0148000000007b1d */ /* 0x000fec0000010000 */
[----:B------:R-:W-:-:S02]  /*b780*/  UMOV UR4, 0x400 ;  /* 0x0000040000047882 */ /* 0x000fc40000000000 */
[----:B0-----:R-:W-:-:S09]  /*b790*/  ULEA UR4, UR5, UR4, 0x18 ;  /* 0x0000000405047291 */ /* 0x001fd2000f8ec03f */
[----:B-----5:R-:W0:Y:S02]  /*b7a0*/  LDS.128 R24, [UR4+0x19cd0] ;  /* 0x019cd004ff187984 */ /* 0x020e240008000c00 */
[----:B0-----:R-:W-:Y:S02]  /*b7b0*/  R2UR UR51, R27 ;  /* 0x000000001b3372ca */ /* 0x001fe400000e0000 */
[----:B------:R-:W-:Y:S01]  /*b7c0*/  R2UR UR38, R26 ;  /* 0x000000001a2672ca */ /* 0x000fe200000e0000 */
[----:B------:R-:W-:Y:S06]  /*b7d0*/  BAR.ARV 0x4, 0x200 ;  /* 0x0108000000007b1d */ /* 0x000fec0000002000 */
[----:B------:R-:W-:Y:S08]  /*b7e0*/  BRA `(.L_x_223) ;  /* 0x0000000800247947 */ /* 0x000ff00003800000 */
.L_x_222:
[----:B------:R-:W0:Y:S01]  /*b7f0*/  S2R R0, SR_TID.X ;  /* 0x0000000000007919 */ /* 0x000e220000002100 */
[----:B------:R-:W-:Y:S01]  /*b800*/  ULDC UR4, c[0x0][0xc14] ;  /* 0x0003050000047ab9 */ /* 0x000fe20000000800 */
[----:B0-----:R-:W-:Y:S01]  /*b810*/  LOP3.LUT R8, R0, 0x1f, RZ, 0xc0, !PT ;  /* 0x0000001f00087812 */ /* 0x001fe200078ec0ff */
[----:B------:R-:W-:-:S03]  /*b820*/  IMAD.MOV.U32 R0, RZ, RZ, RZ ;  /* 0x000000ffff007224 */ /* 0x000fc600078e00ff */
[C---:B------:R-:W-:Y:S01]  /*b830*/  ISETP.NE.AND P0, PT, R8.reuse, 0x1f, PT ;  /* 0x0000001f0800780c */ /* 0x040fe20003f05270 */
[----:B------:R-:W-:-:S05]  /*b840*/  VIADD R5, R8, UR51 ;  /* 0x0000003308057c36 */ /* 0x000fca0008000000 */
[----:B------:R-:W-:Y:S01]  /*b850*/  ISETP.GE.OR P1, PT, R5, UR4, !P0 ;  /* 0x0000000405007c0c */ /* 0x000fe2000c726670 */
[----:B------:R-:W-:-:S12]  /*b860*/  ULDC UR4, c[0x0][0xc14] ;  /* 0x0003050000047ab9 */ /* 0x000fd80000000800 */
[----:B------:R-:W0:Y:S02]  /*b870*/  @!P1 LDC.64 R2, c[0x0][0xc58] ;  /* 0x00031600ff029b82 */ /* 0x000e240000000a00 */
[----:B0-----:R-:W-:-:S05]  /*b880*/  @!P1 IMAD.WIDE R2, R5, 0x4, R2 ;  /* 0x0000000405029825 */ /* 0x001fca00078e0202 */
[----:B------:R-:W2:Y:S01]  /*b890*/  @!P1 LDG.E R0, desc[UR54][R2.64] ;  /* 0x0000003602009981 */ /* 0x000ea2000c1e1900 */
[C---:B------:R-:W-:Y:S02]  /*b8a0*/  ISETP.NE.AND P1, PT, R8.reuse, RZ, PT ;  /* 0x000000ff0800720c */ /* 0x040fe40003f25270 */
[C---:B------:R-:W-:Y:S02]  /*b8b0*/  ISETP.GE.U32.AND P2, PT, R8.reuse, 0x2, PT ;  /* 0x000000020800780c */ /* 0x040fe40003f46070 */
[C---:B------:R-:W-:Y:S02]  /*b8c0*/  ISETP.GE.U32.AND P3, PT, R8.reuse, 0x4, PT ;  /* 0x000000040800780c */ /* 0x040fe40003f66070 */
[C---:B------:R-:W-:Y:S02]  /*b8d0*/  ISETP.GE.U32.AND P4, PT, R8.reuse, 0x8, PT ;  /* 0x000000080800780c */ /* 0x040fe40003f86070 */
[----:B------:R-:W-:Y:S01]  /*b8e0*/  ISETP.GE.U32.AND P5, PT, R8, 0x10, PT ;  /* 0x000000100800780c */ /* 0x000fe20003fa6070 */
[----:B--2---:R-:W0:Y:S02]  /*b8f0*/  SHFL.UP PT, R4, R0, 0x1, RZ ;  /* 0x0420000000047989 */ /* 0x004e2400000e00ff */
[----:B0-----:R-:W-:-:S05]  /*b900*/  SEL R5, R4, RZ, P1 ;  /* 0x000000ff04057207 */ /* 0x001fca0000800000 */
[----:B------:R-:W-:-:S05]  /*b910*/  IMAD.IADD R5, R0, 0x1, R5 ;  /* 0x0000000100057824 */ /* 0x000fca00078e0205 */
[----:B------:R-:W0:Y:S02]  /*b920*/  SHFL.UP PT, R4, R5, 0x2, RZ ;  /* 0x0440000005047989 */ /* 0x000e2400000e00ff */
[----:B0-----:R-:W-:-:S05]  /*b930*/  SEL R4, R4, RZ, P2 ;  /* 0x000000ff04047207 */ /* 0x001fca0001000000 */
[----:B------:R-:W-:Y:S02]  /*b940*/  IMAD.IADD R4, R5, 0x1, R4 ;  /* 0x0000000105047824 */ /* 0x000fe400078e0204 */
[----:B------:R-:W-:Y:S04]  /*b950*/  SHFL.IDX PT, R5, R24, RZ, 0x1f ;  /* 0x00001fff18057589 */ /* 0x000fe800000e0000 */
[----:B------:R-:W0:Y:S02]  /*b960*/  SHFL.UP PT, R6, R4, 0x4, RZ ;  /* 0x0480000004067989 */ /* 0x000e2400000e00ff */
[----:B0-----:R-:W-:-:S05]  /*b970*/  SEL R3, R6, RZ, P3 ;  /* 0x000000ff06037207 */ /* 0x001fca0001800000 */
[----:B------:R-:W-:Y:S02]  /*b980*/  IMAD.IADD R6, R4, 0x1, R3 ;  /* 0x0000000104067824 */ /* 0x000fe400078e0203 */
[----:B------:R-:W-:Y:S04]  /*b990*/  SHFL.IDX PT, R4, R24, 0x1, 0x1f ;  /* 0x00201f0018047f89 */ /* 0x000fe800000e0000 */
        /* <DEDUP_REMOVED lines=11> */
[----:B------:R-:W-:Y:S05]  /*ba50*/  @P6 BRA `(.L_x_224) ;  /* 0x0000000000906947 */ /* 0x000fea0003800000 */
.L_x_228:
[----:B------:R-:W-:-:S04]  /*ba60*/  UIADD3 UR51, UR51, 0x1f, URZ ;  /* 0x0000001f33337890 */ /* 0x000fc8000fffe03f */
[----:B------:R-:W-:-:S06]  /*ba70*/  UISETP.GE.AND UP0, UPT, UR51, UR4, UPT ;  /* 0x000000043300728c */ /* 0x000fcc000bf06270 */
[----:B------:R-:W-:-:S13]  /*ba80*/  PLOP3.LUT P6, PT, PT, PT, UP0, 0x40, 0x0 ;  /* 0x000000000000781c */ /* 0x000fda0003fce808 */
[----:B------:R-:W-:Y:S05]  /*ba90*/  @!P6 BRA `(.L_x_225) ;  /* 0x000000040034e947 */ /* 0x000fea0003800000 */
[----:B------:R-:W0:Y:S01]  /*baa0*/  S2R R0, SR_TID.X ;  /* 0x0000000000007919 */ /* 0x000e220000002100 */
[----:B------:R-:W-:Y:S01]  /*bab0*/  BSSY B0, `(.L_x_226) ;  /* 0x0000009000007945 */ /* 0x000fe20003800000 */
[----:B0-----:R-:W-:-:S05]  /*bac0*/  LOP3.LUT R0, R0, 0x1f, RZ, 0xc0, !PT ;  /* 0x0000001f00007812 */ /* 0x001fca00078ec0ff */
[----:B------:R-:W-:Y:S02]  /*bad0*/  VIADD R7, R0, UR51 ;  /* 0x0000003300077c36 */ /* 0x000fe40008000000 */
[----:B------:R-:W-:-:S03]  /*bae0*/  IMAD.MOV.U32 R0, RZ, RZ, RZ ;  /* 0x000000ffff007224 */ /* 0x000fc600078e00ff */
[----:B------:R-:W-:-:S13]  /*baf0*/  ISETP.GE.OR P6, PT, R7, UR4, !P0 ;  /* 0x0000000407007c0c */ /* 0x000fda000c7c6670 */
[----:B------:R-:W-:Y:S05]  /*bb00*/  @P6 BRA `(.L_x_227) ;  /* 0x00000000000c6947 */ /* 0x000fea0003800000 */
[----:B------:R-:W0:Y:S02]  /*bb10*/  LDC.64 R2, c[0x0][0xc58] ;  /* 0x00031600ff027b82 */ /* 0x000e240000000a00 */
[----:B0-----:R-:W-:-:S05]  /*bb20*/  IMAD.WIDE R2, R7, 0x4, R2 ;  /* 0x0000000407027825 */ /* 0x001fca00078e0202 */
[----:B------:R0:W5:Y:S02]  /*bb30*/  LDG.E R0, desc[UR54][R2.64] ;  /* 0x0000003602007981 */ /* 0x000164000c1e1900 */
.L_x_227:
[----:B------:R-:W-:Y:S05]  /*bb40*/  BSYNC B0 ;  /* 0x0000000000007941 */ /* 0x000fea0003800000 */
.L_x_226:
        /* <DEDUP_REMOVED lines=13> */
[----:B0-----:R-:W-:Y:S02]  /*bc20*/  SEL R9, R2, RZ, P5 ;  /* 0x000000ff02097207 */ /* 0x001fe40002800000 */
[----:B------:R-:W0:Y:S03]  /*bc30*/  LDC R2, c[0x0][0xc10] ;  /* 0x00030400ff027b82 */ /* 0x000e260000000800 */
[----:B------:R-:W-:-:S05]  /*bc40*/  IMAD.IADD R3, R8, 0x1, R9 ;  /* 0x0000000108037824 */ /* 0x000fca00078e0209 */
[----:B------:R-:W0:Y:S02]  /*bc50*/  SHFL.IDX PT, R9, R3, 0x1f, 0x1f ;  /* 0x03e01f0003097f89 */ /* 0x000e2400000e0000 */
[----:B0-----:R-:W-:-:S04]  /*bc60*/  IMAD R9, R9, R2, RZ ;  /* 0x0000000209097224 */ /* 0x001fc800078e02ff */
[----:B------:R-:W-:-:S05]  /*bc70*/  IMAD.IADD R4, R9, 0x1, R4 ;  /* 0x0000000109047824 */ /* 0x000fca00078e0204 */
[----:B------:R-:W-:-:S13]  /*bc80*/  ISETP.GT.AND P6, PT, R4, R5, PT ;  /* 0x000000050400720c */ /* 0x000fda0003fc4270 */
[----:B------:R-:W-:Y:S05]  /*bc90*/  @!P6 BRA `(.L_x_228) ;  /* 0xfffffffc0070e947 */ /* 0x000fea000383ffff */
.L_x_224:
[----:B------:R-:W-:Y:S02]  /*bca0*/  IMAD.IADD R24, R4, 0x1, -R9 ;  /* 0x0000000104187824 */ /* 0x000fe400078e0a09 */
[----:B------:R-:W-:Y:S02]  /*bcb0*/  IMAD.MOV.U32 R7, RZ, RZ, RZ ;  /* 0x000000ffff077224 */ /* 0x000fe400078e00ff */
        /* <DEDUP_REMOVED lines=16> */
.L_x_229:
[--C-:B-12---:R-:W-:Y:S01]  /*bdc0*/  IMAD.MOV R3, RZ, RZ, -R9.reuse ;  /* 0x000000ffff037224 */ /* 0x106fe200078e0a09 */
[----:B------:R-:W-:Y:S01]  /*bdd0*/  UIADD3 UR51, UR4, UR51, URZ ;  /* 0x0000003304337290 */ /* 0x000fe2000fffe03f */
[----:B---3--:R-:W-:Y:S02]  /*bde0*/  IMAD R24, R7, R2, R24 ;  /* 0x0000000207187224 */ /* 0x008fe400078e0218 */
[----:B------:R-:W-:Y:S02]  /*bdf0*/  IMAD R6, R3, R4, RZ ;  /* 0x0000000403067224 */ /* 0x000fe400078e02ff */
[----:B------:R-:W-:Y:S02]  /*be00*/  IMAD.IADD R25, R5, 0x1, -R24 ;  /* 0x0000000105197824 */ /* 0x000fe400078e0a18 */
[----:B------:R-:W-:Y:S02]  /*be10*/  IMAD.MOV.U32 R2, RZ, RZ, RZ ;  /* 0x000000ffff027224 */ /* 0x000fe400078e00ff */
[----:B------:R-:W-:-:S02]  /*be20*/  IMAD.MOV.U32 R3, RZ, RZ, R9 ;  /* 0x000000ffff037224 */ /* 0x000fc400078e0009 */
[----:B------:R-:W-:Y:S01]  /*be30*/  IMAD.HI.U32 R9, R9, R6, R2 ;  /* 0x0000000609097227 */ /* 0x000fe200078e0002 */
[----:B------:R-:W-:Y:S02]  /*be40*/  IABS R3, R0 ;  /* 0x0000000000037213 */ /* 0x000fe40000000000 */
[----:B------:R-:W-:-:S03]  /*be50*/  IABS R2, R25 ;  /* 0x0000001900027213 */ /* 0x000fc60000000000 */
[----:B------:R-:W-:Y:S02]  /*be60*/  IMAD.MOV R3, RZ, RZ, -R3 ;  /* 0x000000ffff037224 */ /* 0x000fe400078e0a03 */
[----:B------:R-:W-:-:S04]  /*be70*/  IMAD.HI.U32 R9, R9, R2, RZ ;  /* 0x0000000209097227 */ /* 0x000fc800078e00ff */
[----:B------:R-:W-:Y:S01]  /*be80*/  IMAD R3, R9, R3, R2 ;  /* 0x0000000309037224 */ /* 0x000fe200078e0202 */
[----:B------:R-:W-:-:S04]  /*be90*/  LOP3.LUT R2, R25, R0, RZ, 0x3c, !PT ;  /* 0x0000000019027212 */ /* 0x000fc800078e3cff */
[----:B------:R-:W-:Y:S02]  /*bea0*/  ISETP.GT.U32.AND P1, PT, R4, R3, PT ;  /* 0x000000030400720c */ /* 0x000fe40003f24070 */
[----:B------:R-:W-:-:S11]  /*beb0*/  ISETP.GE.AND P2, PT, R2, RZ, PT ;  /* 0x000000ff0200720c */ /* 0x000fd60003f46270 */
[----:B------:R-:W-:Y:S02]  /*bec0*/  @!P1 IMAD.IADD R3, R3, 0x1, -R4 ;  /* 0x0000000103039824 */ /* 0x000fe400078e0a04 */
[----:B------:R-:W-:Y:S01]  /*bed0*/  @!P1 VIADD R9, R9, 0x1 ;  /* 0x0000000109099836 */ /* 0x000fe20000000000 */
[----:B------:R-:W-:Y:S02]  /*bee0*/  ISETP.NE.AND P1, PT, R0, RZ, PT ;  /* 0x000000ff0000720c */ /* 0x000fe40003f25270 */
[----:B------:R-:W-:-:S13]  /*bef0*/  ISETP.GE.U32.AND P0, PT, R3, R4, PT ;  /* 0x000000040300720c */ /* 0x000fda0003f06070 */
[----:B------:R-:W-:-:S04]  /*bf00*/  @P0 VIADD R9, R9, 0x1 ;  /* 0x0000000109090836 */ /* 0x000fc80000000000 */
[----:B------:R-:W-:Y:S01]  /*bf10*/  @!P2 IMAD.MOV R9, RZ, RZ, -R9 ;  /* 0x000000ffff09a224 */ /* 0x000fe200078e0a09 */
[----:B------:R-:W-:-:S04]  /*bf20*/  @!P1 LOP3.LUT R9, RZ, R0, RZ, 0x33, !PT ;  /* 0x00000000ff099212 */ /* 0x000fc800078e33ff */
[----:B------:R-:W-:Y:S01]  /*bf30*/  R2UR UR38, R9 ;  /* 0x00000000092672ca */ /* 0x000fe200000e0000 */
[----:B------:R-:W-:-:S04]  /*bf40*/  IMAD.MOV R9, RZ, RZ, -R9 ;  /* 0x000000ffff097224 */ /* 0x000fc800078e0a09 */
[----:B------:R-:W-:Y:S01]  /*bf50*/  IMAD R25, R0, R9, R25 ;  /* 0x0000000900197224 */ /* 0x000fe200078e0219 */
[----:B------:R-:W-:Y:S09]  /*bf60*/  BRA `(.L_x_230) ;  /* 0x0000000000107947 */ /* 0x000ff20003800000 */
.L_x_225:
[----:B------:R-:W-:Y:S01]  /*bf70*/  IMAD.MOV.U32 R24, RZ, RZ, R5 ;  /* 0x000000ffff187224 */ /* 0x000fe200078e0005 */
[----:B------:R-:W-:Y:S01]  /*bf80*/  ULDC UR51, c[0x0][0xc14] ;  /* 0x0003050000337ab9 */ /* 0x000fe20000000800 */
[----:B------:R-:W-:Y:S01]  /*bf90*/  IMAD.MOV.U32 R25, RZ, RZ, RZ ;  /* 0x000000ffff197224 */ /* 0x000fe200078e00ff */
[----:B------:R-:W-:-:S06]  /*bfa0*/  UMOV UR38, URZ ;  /* 0x0000003f00267c82 */ /* 0x000fcc0008000000 */
.L_x_230:
[----:B------:R-:W1:Y:S01]  /*bfb0*/  S2R R0, SR_TID.X ;  /* 0x0000000000007919 */ /* 0x000e620000002100 */
[----:B------:R-:W-:Y:S02]  /*bfc0*/  IMAD.U32 R6, RZ, RZ, UR38 ;  /* 0x00000026ff067e24 */ /* 0x000fe4000f8e00ff */
[----:B------:R-:W-:Y:S01]  /*bfd0*/  IMAD.U32 R7, RZ, RZ, UR51 ;  /* 0x00000033ff077e24 */ /* 0x000fe2000f8e00ff */
[----:B------:R-:W-:Y:S01]  /*bfe0*/  BAR.SYNC.DEFER_BLOCKING 0x4, 0x200 ;  /* 0x0108000000007b1d */ /* 0x000fe20000010000 */
[----:B------:R-:W-:Y:S02]  /*bff0*/  IMAD.MOV.U32 R4, RZ, RZ, R24 ;  /* 0x000000ffff047224 */ /* 0x000fe400078e0018 */
[----:B------:R-:W-:Y:S01]  /*c000*/  IMAD.MOV.U32 R5, RZ, RZ, R25 ;  /* 0x000000ffff057224 */ /* 0x000fe200078e0019 */
[----:B-1----:R-:W-:-:S04]  /*c010*/  LOP3.LUT R0, R0, 0x1f, RZ, 0xc0, !PT ;  /* 0x0000001f00007812 */ /* 0x002fc800078ec0ff */
[----:B------:R-:W-:-:S13]  /*c020*/  ISETP.NE.AND P0, PT, R0, RZ, PT ;  /* 0x000000ff0000720c */ /* 0x000fda0003f05270 */
[----:B------:R-:W1:Y:S01]  /*c030*/  @!P0 S2R R3, SR_CgaCtaId ;  /* 0x0000000000038919 */ /* 0x000e620000008800 */
[----:B------:R-:W-:-:S04]  /*c040*/  @!P0 MOV R0, 0x400 ;  /* 0x0000040000008802 */ /* 0x000fc80000000f00 */
[----:B-1----:R-:W-:-:S05]  /*c050*/  @!P0 LEA R0, R3, R0, 0x18 ;  /* 0x0000000003008211 */ /* 0x002fca00078ec0ff */
[----:B------:R1:W-:Y:S01]  /*c060*/  @!P0 STS.128 [R0+0x19cd0], R4 ;  /* 0x019cd00400008388 */ /* 0x0003e20000000c00 */
[----:B------:R-:W-:Y:S06]  /*c070*/  BAR.ARV 0x5, 0x200 ;  /* 0x0148000000007b1d */ /* 0x000fec0000002000 */
.L_x_223:
[----:B------:R-:W-:Y:S02]  /*c080*/  ULDC UR4, c[0x0][0xc14] ;  /* 0x0003050000047ab9 */ /* 0x000fe40000000800 */
[----:B------:R-:W-:-:S06]  /*c090*/  UISETP.GE.AND UP0, UPT, UR51, UR4, UPT ;  /* 0x000000043300728c */ /* 0x000fcc000bf06270 */
[----:B------:R-:W-:-:S13]  /*c0a0*/  PLOP3.LUT P0, PT, PT, PT, UP0, 0x80, 0x0 ;  /* 0x000000000000781c */ /* 0x000fda0003f0f008 */
[----:B------:R-:W-:Y:S05]  /*c0b0*/  @!P0 BRA `(.L_x_231) ;  /* 0xffffffc800648947 */ /* 0x000fea000383ffff */
.L_x_169:
[----:B0-----:R-:W0:Y:S01]  /*c0c0*/  S2R R3, SR_CgaCtaId ;  /* 0x0000000000037919 */ /* 0x001e220000008800 */
[----:B------:R-:W-:Y:S01]  /*c0d0*/  VIADD R29, R29, 0x1 ;  /* 0x000000011d1d7836 */ /* 0x000fe20000000000 */
[----:B-1----:R-:W-:Y:S01]  /*c0e0*/  MOV R2, 0x400 ;  /* 0x0000040000027802 */ /* 0x002fe20000000f00 */
[----:B------:R-:W-:Y:S03]  /*c0f0*/  BSSY B0, `(.L_x_232) ;  /* 0x0000008000007945 */ /* 0x000fe60003800000 */
[----:B------:R-:W-:-:S04]  /*c100*/  LEA.HI R0, R29, R29, RZ, 0x1 ;  /* 0x0000001d1d007211 */ /* 0x000fc800078f08ff */
[----:B------:R-:W-:-:S05]  /*c110*/  LOP3.LUT R0, R0, 0xfffffffe, RZ, 0xc0, !PT ;  /* 0xfffffffe00007812 */ /* 0x000fca00078ec0ff */
[----:B------:R-:W-:-:S05]  /*c120*/  IMAD.IADD R0, R29, 0x1, -R0 ;  /* 0x000000011d007824 */ /* 0x000fca00078e0a00 */
[----:B------:R-:W-:Y:S02]  /*c130*/  SHF.L.U32 R0, R0, 0x1f, RZ ;  /* 0x0000001f00007819 */ /* 0x000fe400000006ff */
[----:B0-----:R-:W-:-:S04]  /*c140*/  LEA R6, R3, R2, 0x18 ;  /* 0x0000000203067211 */ /* 0x001fc800078ec0ff */
[----:B------:R-:W0:Y:S02]  /*c150*/  SYNCS.PHASECHK.TRANS64.TRYWAIT P0, [R6+URZ+0x19c20], R0 ;  /* 0x019c2000060075a7 */ /* 0x000e24000800017f */
[----:B0-----:R-:W-:Y:S05]  /*c160*/  @!P0 BRA `(.L_x_233) ;  /* 0x0000000800388947 */ /* 0x001fea0003800000 */
.L_x_263:
[----:B------:R-:W-:Y:S05]  /*c170*/  BSYNC B0 ;  /* 0x0000000000007941 */ /* 0x000fea0003800000 */
.L_x_232:
[----:B------:R-:W-:-:S03]  /*c180*/  UMOV UR4, 0xffffffff ;  /* 0xffffffff00047882 */ /* 0x000fc60000000000 */
[----:B------:R-:W-:Y:S05]  /*c190*/  BRA.DIV UR4, `(.L_x_234) ;  /* 0x0000000a04407947 */ /* 0x000fea000b800000 */
[----:B0-----:R-:W0:Y:S02]  /*c1a0*/  S2R R0, SR_TID.X ;  /* 0x0000000000007919 */ /* 0x001e240000002100 */
[----:B0-----:R-:W-:-:S04]  /*c1b0*/  SHF.R.U32.HI R0, RZ, 0x5, R0 ;  /* 0x00000005ff007819 */ /* 0x001fc80000011600 */
[----:B------:R-:W-:-:S05]  /*c1c0*/  LOP3.LUT R0, R0, 0x3, RZ, 0xc0, !PT ;  /* 0x0000000300007812 */ /* 0x000fca00078ec0ff */
[----:B------:R0:W1:Y:S02]  /*c1d0*/  SHFL.IDX PT, R14, R0, RZ, 0x1f ;  /* 0x00001fff000e7589 */ /* 0x00006400000e0000 */
.L_x_266:
[----:B-1----:R-:W-:Y:S01]  /*c1e0*/  ISETP.NE.AND P0, PT, R14, RZ, PT ;  /* 0x000000ff0e00720c */ /* 0x002fe20003f05270 */
[----:B------:R-:W-:-:S12]  /*c1f0*/  BSSY B0, `(.L_x_235) ;  /* 0x000002b000007945 */ /* 0x000fd80003800000 */
[----:B------:R-:W-:Y:S05]  /*c200*/  @P0 BRA `(.L_x_236) ;  /* 0x0000000000a40947 */ /* 0x000fea0003800000 */
[----:B------:R-:W-:-:S03]  /*c210*/  UMOV UR4, 0xffffffff ;  /* 0xffffffff00047882 */ /* 0x000fc60000000000 */
[----:B------:R-:W-:Y:S05]  /*c220*/  BRA.DIV UR4, `(.L_x_237) ;  /* 0x0000000a04507947 */ /* 0x000fea000b800000 */
[----:B------:R-:W-:-:S13]  /*c230*/  ELECT P6, URZ, PT ;  /* 0x00000000003f782f */ /* 0x000fda00038c0000 */
.L_x_269:
[----:B------:R-:W-:Y:S05]  /*c240*/  @!P6 BRA `(.L_x_236) ;  /* 0x000000000094e947 */ /* 0x000fea0003800000 */
[----:B------:R-:W-:-:S06]  /*c250*/  ULOP3.LUT UR4, UR48, 0x2, URZ, 0xfc, !UPT ;  /* 0x0000000230047892 */ /* 0x000fcc000f8efc3f */
[----:B0-----:R-:W-:-:S05]  /*c260*/  IMAD.U32 R0, RZ, RZ, UR4 ;  /* 0x00000004ff007e24 */ /* 0x001fca000f8e00ff */
[----:B------:R-:W-:-:S13]  /*c270*/  ISETP.NE.AND P0, PT, R0, 0x3, PT ;  /* 0x000000030000780c */ /* 0x000fda0003f05270 */
[----:B------:R-:W-:Y:S05]  /*c280*/  @!P0 BRA `(.L_x_238) ;  /* 0x0000000000048947 */ /* 0x000fea0003800000 */
[----:B------:R-:W-:Y:S01]  /*c290*/  BPT.TRAP 0x1 ;  /* 0x000000040000795c */ /* 0x000fe20000300000 */
.L_x_238:
[----:B------:R-:W-:Y:S01]  /*c2a0*/  VIADD R0, R6, 0x19c40 ;  /* 0x00019c4006007836 */ /* 0x000fe20000000000 */
[----:B------:R-:W-:Y:S01]  /*c2b0*/  SHF.L.U32 R4, R18, 0x1f, RZ ;  /* 0x0000001f12047819 */ /* 0x000fe200000006ff */
[C---:B------:R-:W-:Y:S02]  /*c2c0*/  VIADD R2, R17.reuse, 0x1 ;  /* 0x0000000111027836 */ /* 0x040fe40000000000 */
[----:B------:R-:W-:-:S03]  /*c2d0*/  IMAD R5, R17, 0x8, R0 ;  /* 0x0000000811057824 */ /* 0x000fc600078e0200 */
[C---:B------:R-:W-:Y:S01]  /*c2e0*/  ISETP.NE.AND P2, PT, R2.reuse, 0x2, PT ;  /* 0x000000020200780c */ /* 0x040fe20003f45270 */
[----:B------:R-:W0:Y:S03]  /*c2f0*/  SYNCS.PHASECHK.TRANS64.TRYWAIT P1, [R5+URZ], R4 ;  /* 0x00000004050075a7 */ /* 0x000e26000802017f */
[----:B------:R-:W-:Y:S02]  /*c300*/  SEL R3, RZ, 0x1, P2 ;  /* 0x00000001ff037807 */ /* 0x000fe40001000000 */
[----:B------:R-:W-:Y:S02]  /*c310*/  SEL R7, R2, RZ, P2 ;  /* 0x000000ff02077207 */ /* 0x000fe40001000000 */
[----:B------:R-:W-:-:S03]  /*c320*/  LOP3.LUT R3, R18, R3, RZ, 0x3c, !PT ;  /* 0x0000000312037212 */ /* 0x000fc600078e3cff */
[----:B------:R-:W-:Y:S01]  /*c330*/  IMAD R9, R7, 0x8, R0 ;  /* 0x0000000807097824 */ /* 0x000fe200078e0200 */
[----:B------:R-:W-:Y:S01]  /*c340*/  SHF.L.U32 R0, R3, 0x1f, RZ ;  /* 0x0000001f03007819 */ /* 0x000fe200000006ff */
[----:B0-----:R-:W-:Y:S06]  /*c350*/  @!P1 BRA `(.L_x_239) ;  /* 0x0000000800249947 */ /* 0x001fec0003800000 */
.L_x_270:
[----:B------:R-:W1:Y:S02]  /*c360*/  SYNCS.PHASECHK.TRANS64.TRYWAIT P1, [R9+URZ], R0 ;  /* 0x00000000090075a7 */ /* 0x000e64000802017f */
[----:B-1----:R-:W-:Y:S05]  /*c370*/  @!P1 BRA `(.L_x_240) ;  /* 0x0000000800309947 */ /* 0x002fea0003800000 */
.L_x_271:
[----:B------:R-:W-:Y:S05]  /*c380*/  @!P0 BRA `(.L_x_241) ;  /* 0x0000000000048947 */ /* 0x000fea0003800000 */
[----:B------:R-:W-:Y:S01]  /*c390*/  BPT.TRAP 0x1 ;  /* 0x000000040000795c */ /* 0x000fe20000300000 */
.L_x_241:
[----:B------:R-:W-:-:S04]  /*c3a0*/  IMAD R17, R17, 0x8, R6 ;  /* 0x0000000811117824 */ /* 0x000fc800078e0206 */
[----:B------:R-:W2:Y:S02]  /*c3b0*/  SYNCS.PHASECHK.TRANS64.TRYWAIT P1, [R17+URZ+0x19c60], R4 ;  /* 0x019c6004110075a7 */ /* 0x000ea4000802017f */
[----:B--2---:R-:W-:Y:S05]  /*c3c0*/  @!P1 BRA `(.L_x_242) ;  /* 0x0000000800309947 */ /* 0x004fea0003800000 */
.L_x_272:
[----:B------:R-:W-:Y:S05]  /*c3d0*/  @!P0 BRA `(.L_x_243) ;  /* 0x0000000000048947 */ /* 0x000fea0003800000 */
[----:B------:R-:W-:Y:S01]  /*c3e0*/  BPT.TRAP 0x1 ;  /* 0x000000040000795c */ /* 0x000fe20000300000 */
.L_x_243:
[----:B------:R-:W-:-:S04]  /*c3f0*/  IMAD R7, R7, 0x8, R6 ;  /* 0x0000000807077824 */ /* 0x000fc800078e0206 */
[----:B------:R-:W3:Y:S02]  /*c400*/  SYNCS.PHASECHK.TRANS64.TRYWAIT P1, [R7+URZ+0x19c60], R0 ;  /* 0x019c6000070075a7 */ /* 0x000ee4000802017f */
[----:B---3--:R-:W-:Y:S05]  /*c410*/  @!P1 BRA `(.L_x_244) ;  /* 0x0000000800309947 */ /* 0x008fea0003800000 */
.L_x_273:
[----:B------:R-:W-:Y:S05]  /*c420*/  @!P0 BRA `(.L_x_245) ;  /* 0x0000000000048947 */ /* 0x000fea0003800000 */
[----:B------:R-:W-:Y:S01]  /*c430*/  BPT.TRAP 0x1 ;  /* 0x000000040000795c */ /* 0x000fe20000300000 */
.L_x_245:
[----:B------:R-:W4:Y:S02]  /*c440*/  SYNCS.PHASECHK.TRANS64.TRYWAIT P0, [R17+URZ+0x19c80], R4 ;  /* 0x019c8004110075a7 */ /* 0x000f24000800017f */
[----:B----4-:R-:W-:Y:S05]  /*c450*/  @!P0 BRA `(.L_x_246) ;  /* 0x0000000800348947 */ /* 0x010fea0003800000 */
.L_x_247:
[----:B------:R0:W0:Y:S02]  /*c460*/  SYNCS.PHASECHK.TRANS64.TRYWAIT P0, [R7+URZ+0x19c80], R0 ;  /* 0x019c8000070075a7 */ /* 0x000024000800017f */
[----:B0-----:R-:W-:Y:S05]  /*c470*/  @!P0 NANOSLEEP.SYNCS 0x989680 ;  /* 0x009896800000895d */ /* 0x001fea0003900000 */
[----:B------:R-:W0:Y:S02]  /*c480*/  @!P0 SYNCS.PHASECHK.TRANS64 P0, [R7+URZ+0x19c80], R0 ;  /* 0x019c8000070085a7 */ /* 0x000e24000800007f */
[----:B0-----:R-:W-:Y:S05]  /*c490*/  @!P0 BRA `(.L_x_247) ;  /* 0xfffffffc00f08947 */ /* 0x001fea000383ffff */
.L_x_236:
[----:B------:R-:W-:Y:S05]  /*c4a0*/  BSYNC B0 ;  /* 0x0000000000007941 */ /* 0x000fea0003800000 */
.L_x_235:
[----:B------:R-:W-:Y:S05]  /*c4b0*/  EXIT ;  /* 0x000000000000794d */ /* 0x000fea0003800000 */
.L_x_127:
[----:B0-----:R0:W1:Y:S02]  /*c4c0*/  SYNCS.PHASECHK.TRANS64.TRYWAIT P1, [R0+URZ+0x19c00], R3 ;  /* 0x019c0003000075a7 */ /* 0x001064000802017f */
[----:B-1----:R-:W-:Y:S05]  /*c4d0*/  @!P1 NANOSLEEP.SYNCS 0x989680 ;  /* 0x009896800000995d */ /* 0x002fea0003900000 */
[----:B------:R-:W1:Y:S02]  /*c4e0*/  @!P1 SYNCS.PHASECHK.TRANS64 P1, [R0+URZ+0x19c00], R3 ;  /* 0x019c0003000095a7 */ /* 0x000e64000802007f */
[----:B-1----:R-:W-:Y:S05]  /*c4f0*/  @!P1 BRA `(.L_x_127) ;  /* 0xfffffffc00f09947 */ /* 0x002fea000383ffff */
[----:B------:R-:W-:Y:S05]  /*c500*/  BRA `(.L_x_248) ;  /* 0xffffff5400087947 */ /* 0x000fea000383ffff */
.L_x_131:
[----:B-1----:R1:W3:Y:S02]  /*c510*/  SYNCS.PHASECHK.TRANS64.TRYWAIT P1, [R4+URZ+0x19c30], R3 ;  /* 0x019c3003040075a7 */ /* 0x0022e4000802017f */
[----:B---3--:R-:W-:Y:S05]  /*c520*/  @!P1 NANOSLEEP.SYNCS 0x989680 ;  /* 0x009896800000995d */ /* 0x008fea0003900000 */
[----:B------:R-:W3:Y:S02]  /*c530*/  @!P1 SYNCS.PHASECHK.TRANS64 P1, [R4+URZ+0x19c30], R3 ;  /* 0x019c3003040095a7 */ /* 0x000ee4000802007f */
[----:B---3--:R-:W-:Y:S05]  /*c540*/  @!P1 BRA `(.L_x_131) ;  /* 0xfffffffc00f09947 */ /* 0x008fea000383ffff */
[----:B------:R-:W-:Y:S05]  /*c550*/  BRA `(.L_x_130) ;  /* 0xffffff5400407947 */ /* 0x000fea000383ffff */
.L_x_136:
[----:B-1----:R-:W-:-:S04]  /*c560*/  IMAD.U32 R6, RZ, RZ, UR19 ;  /* 0x00000013ff067e24 */ /* 0x002fc8000f8e00ff */
[----:B------:R1:W2:Y:S03]  /*c570*/  SYNCS.PHASECHK.TRANS64.TRYWAIT P1, [R6+URZ+0x19c30], R3 ;  /* 0x019c3003060075a7 */ /* 0x0002a6000802017f */
[----:B--2---:R-:W-:Y:S05]  /*c580*/  @!P1 NANOSLEEP.SYNCS 0x989680 ;  /* 0x009896800000995d */ /* 0x004fea0003900000 */
[----:B------:R-:W2:Y:S02]  /*c590*/  @!P1 SYNCS.PHASECHK.TRANS64 P1, [R6+URZ+0x19c30], R3 ;  /* 0x019c3003060095a7 */ /* 0x000ea4000802007f */
[----:B--2---:R-:W-:Y:S05]  /*c5a0*/  @!P1 BRA `(.L_x_136) ;  /* 0xfffffffc00ec9947 */ /* 0x004fea000383ffff */
[----:B------:R-:W-:Y:S05]  /*c5b0*/  BRA `(.L_x_135) ;  /* 0xffffff7400a07947 */ /* 0x000fea000383ffff */
.L_x_140:
[----:B-1----:R-:W-:-:S04]  /*c5c0*/  IMAD.U32 R6, RZ, RZ, UR14 ;  /* 0x0000000eff067e24 */ /* 0x002fc8000f8e00ff */
[----:B------:R1:W2:Y:S03]  /*c5d0*/  SYNCS.PHASECHK.TRANS64.TRYWAIT P1, [R6+URZ+0x19c50], R3 ;  /* 0x019c5003060075a7 */ /* 0x0002a6000802017f */
[----:B--2---:R-:W-:Y:S05]  /*c5e0*/  @!P1 NANOSLEEP.SYNCS 0x989680 ;  /* 0x009896800000995d */ /* 0x004fea0003900000 */
[----:B------:R-:W2:Y:S02]  /*c5f0*/  @!P1 SYNCS.PHASECHK.TRANS64 P1, [R6+URZ+0x19c50], R3 ;  /* 0x019c5003060095a7 */ /* 0x000ea4000802007f */
[----:B--2---:R-:W-:Y:S05]  /*c600*/  @!P1 BRA `(.L_x_140) ;  /* 0xfffffffc00ec9947 */ /* 0x004fea000383ffff */
[----:B------:R-:W-:Y:S05]  /*c610*/  BRA `(.L_x_139) ;  /* 0xffffff7400f47947 */ /* 0x000fea000383ffff */
.L_x_146:
[----:B-1----:R1:W2:Y:S02]  /*c620*/  SYNCS.PHASECHK.TRANS64.TRYWAIT P1, [R20+URZ+0x19c50], R7 ;  /* 0x019c5007140075a7 */ /* 0x0022a4000802017f */
[----:B--2---:R-:W-:Y:S05]  /*c630*/  @!P1 NANOSLEEP.SYNCS 0x989680 ;  /* 0x009896800000995d */ /* 0x004fea0003900000 */
[----:B------:R-:W2:Y:S02]  /*c640*/  @!P1 SYNCS.PHASECHK.TRANS64 P1, [R20+URZ+0x19c50], R7 ;  /* 0x019c5007140095a7 */ /* 0x000ea4000802007f */
[----:B--2---:R-:W-:Y:S05]  /*c650*/  @!P1 BRA `(.L_x_146) ;  /* 0xfffffffc00f09947 */ /* 0x004fea000383ffff */
[----:B------:R-:W-:Y:S05]  /*c660*/  BRA `(.L_x_145) ;  /* 0xffffff9000587947 */ /* 0x000fea000383ffff */
.L_x_178:
[----:B------:R-:W-:Y:S02]  /*c670*/  IMAD.MOV.U32 R13, RZ, RZ, R4 ;  /* 0x000000ffff0d7224 */ /* 0x000fe400078e0004 */
[----:B------:R-:W-:Y:S02]  /*c680*/  IMAD.MOV.U32 R12, RZ, RZ, RZ ;  /* 0x000000ffff0c7224 */ /* 0x000fe400078e00ff */
[----:B------:R-:W-:Y:S02]  /*c690*/  IMAD.MOV.U32 R11, RZ, RZ, 0x1f ;  /* 0x0000001fff0b7424 */ /* 0x000fe400078e00ff */
[----:B------:R-:W-:-:S07]  /*c6a0*/  IMAD.MOV.U32 R15, RZ, RZ, -0x1 ;  /* 0xffffffffff0f7424 */ /* 0x000fce00078e00ff */
[----:B------:R-:W-:Y:S05]  /*c6b0*/  WARPSYNC.COLLECTIVE R15, `(.L_x_249) ;  /* 0x000000000f087348 */ /* 0x000fea0003c00000 */
[----:B------:R0:W1:Y:S02]  /*c6c0*/  SHFL.IDX P6, R14, R13, R12, R11 ;  /* 0x0000000c0d0e7389 */ /* 0x00006400000c000b */
[----:B01----:R-:W-:Y:S01]  /*c6d0*/  ENDCOLLECTIVE ;  /* 0x000000000000791b */ /* 0x003fe20003800000 */
.L_x_249:
[----:B------:R-:W-:Y:S05]  /*c6e0*/  BRA `(.L_x_250) ;  /* 0xffffffd000647947 */ /* 0x000fea000383ffff */
.L_x_180:
[----:B------:R-:W-:Y:S01]  /*c6f0*/  BSSY B0, `(.L_x_251) ;  /* 0x0000006000007945 */ /* 0x000fe20003800000 */
[----:B------:R-:W-:-:S07]  /*c700*/  IMAD.MOV.U32 R15, RZ, RZ, -0x1 ;  /* 0xffffffffff0f7424 */ /* 0x000fce00078e00ff */
[----:B0-----:R-:W-:Y:S05]  /*c710*/  WARPSYNC.COLLECTIVE R15, `(.L_x_252) ;  /* 0x000000000f0c7348 */ /* 0x001fea0003c00000 */
[----:B------:R-:W-:Y:S02]  /*c720*/  ELECT P6, UR62, PT ;  /* 0x00000000003e782f */ /* 0x000fe400038c0000 */
[----:B------:R-:W-:Y:S01]  /*c730*/  MOV R14, UR62 ;  /* 0x0000003e000e7c02 */ /* 0x000fe20008000f00 */
[----:B0-----:R-:W-:Y:S10]  /*c740*/  ENDCOLLECTIVE ;  /* 0x000000000000791b */ /* 0x001ff40003800000 */
.L_x_252:
[----:B------:R-:W-:Y:S05]  /*c750*/  BSYNC B0 ;  /* 0x0000000000007941 */ /* 0x000fea0003800000 */
.L_x_251:
[----:B------:R-:W-:Y:S05]  /*c760*/  BRA `(.L_x_253) ;  /* 0xffffffd000647947 */ /* 0x000fea000383ffff */
.L_x_183:
[----:B-1----:R1:W2:Y:S02]  /*c770*/  SYNCS.PHASECHK.TRANS64.TRYWAIT P2, [R5+URZ+0x19c80], R2 ;  /* 0x019c8002050075a7 */ /* 0x0022a4000804017f */
[----:B--2---:R-:W-:Y:S05]  /*c780*/  @!P2 NANOSLEEP.SYNCS 0x989680 ;  /* 0x009896800000a95d */ /* 0x004fea0003900000 */
[----:B------:R-:W2:Y:S02]  /*c790*/  @!P2 SYNCS.PHASECHK.TRANS64 P2, [R5+URZ+0x19c80], R2 ;  /* 0x019c80020500a5a7 */ /* 0x000ea4000804007f */
[----:B--2---:R-:W-:Y:S05]  /*c7a0*/  @!P2 BRA `(.L_x_183) ;  /* 0xfffffffc00f0a947 */ /* 0x004fea000383ffff */
[----:B------:R-:W-:Y:S05]  /*c7b0*/  BRA `(.L_x_254) ;  /* 0xffffffd000bc7947 */ /* 0x000fea000383ffff */
.L_x_185:
[----:B0-----:R0:W2:Y:S02]  /*c7c0*/  SYNCS.PHASECHK.TRANS64.TRYWAIT P2, [R5+URZ+0x19c40], R2 ;  /* 0x019c4002050075a7 */ /* 0x0010a4000804017f */
[----:B--2---:R-:W-:Y:S05]  /*c7d0*/  @!P2 NANOSLEEP.SYNCS 0x989680 ;  /* 0x009896800000a95d */ /* 0x004fea0003900000 */
[----:B------:R-:W2:Y:S02]  /*c7e0*/  @!P2 SYNCS.PHASECHK.TRANS64 P2, [R5+URZ+0x19c40], R2 ;  /* 0x019c40020500a5a7 */ /* 0x000ea4000804007f */
[----:B--2---:R-:W-:Y:S05]  /*c7f0*/  @!P2 BRA `(.L_x_185) ;  /* 0xfffffffc00f0a947 */ /* 0x004fea000383ffff */
[----:B------:R-:W-:Y:S05]  /*c800*/  BRA `(.L_x_255) ;  /* 0xffffffd400387947 */ /* 0x000fea000383ffff */
.L_x_188:
[----:B-1----:R-:W-:-:S04]  /*c810*/  IMAD.U32 R3, RZ, RZ, UR40 ;  /* 0x00000028ff037e24 */ /* 0x002fc8000f8e00ff */
[----:B------:R1:W2:Y:S03]  /*c820*/  SYNCS.PHASECHK.TRANS64.TRYWAIT P0, [R3+URZ+0x19c20], R2 ;  /* 0x019c2002030075a7 */ /* 0x0002a6000800017f */
[----:B--2---:R-:W-:Y:S05]  /*c830*/  @!P0 NANOSLEEP.SYNCS 0x989680 ;  /* 0x009896800000895d */ /* 0x004fea0003900000 */
[----:B------:R-:W2:Y:S02]  /*c840*/  @!P0 SYNCS.PHASECHK.TRANS64 P0, [R3+URZ+0x19c20], R2 ;  /* 0x019c2002030085a7 */ /* 0x000ea4000800007f */
[----:B--2---:R-:W-:Y:S05]  /*c850*/  @!P0 BRA `(.L_x_188) ;  /* 0xfffffffc00ec8947 */ /* 0x004fea000383ffff */
[----:B------:R-:W-:Y:S05]  /*c860*/  BRA `(.L_x_256) ;  /* 0xffffffd8003c7947 */ /* 0x000fea000383ffff */
.L_x_194:
[----:B0-----:R0:W2:Y:S02]  /*c870*/  SYNCS.PHASECHK.TRANS64.TRYWAIT P0, [R9+URZ+0x19c80], R10 ;  /* 0x019c800a090075a7 */ /* 0x0010a4000800017f */
[----:B--2---:R-:W-:Y:S05]  /*c880*/  @!P0 NANOSLEEP.SYNCS 0x989680 ;  /* 0x009896800000895d */ /* 0x004fea0003900000 */
[----:B------:R-:W2:Y:S02]  /*c890*/  @!P0 SYNCS.PHASECHK.TRANS64 P0, [R9+URZ+0x19c80], R10 ;  /* 0x019c800a090085a7 */ /* 0x000ea4000800007f */
[----:B--2---:R-:W-:Y:S05]  /*c8a0*/  @!P0 BRA `(.L_x_194) ;  /* 0xfffffffc00f08947 */ /* 0x004fea000383ffff */
[----:B------:R-:W-:Y:S05]  /*c8b0*/  BRA `(.L_x_257) ;  /* 0xffffffd800e47947 */ /* 0x000fea000383ffff */
.L_x_201:
[----:B-1----:R1:W2:Y:S02]  /*c8c0*/  SYNCS.PHASECHK.TRANS64.TRYWAIT P0, [R9+URZ+0x19c40], R10 ;  /* 0x019c400a090075a7 */ /* 0x0022a4000800017f */
[----:B--2---:R-:W-:Y:S05]  /*c8d0*/  @!P0 NANOSLEEP.SYNCS 0x989680 ;  /* 0x009896800000895d */ /* 0x004fea0003900000 */
[----:B------:R-:W2:Y:S02]  /*c8e0*/  @!P0 SYNCS.PHASECHK.TRANS64 P0, [R9+URZ+0x19c40], R10 ;  /* 0x019c400a090085a7 */ /* 0x000ea4000800007f */
[----:B--2---:R-:W-:Y:S05]  /*c8f0*/  @!P0 BRA `(.L_x_201) ;  /* 0xfffffffc00f08947 */ /* 0x004fea000383ffff */
[----:B------:R-:W-:Y:S05]  /*c900*/  BRA `(.L_x_258) ;  /* 0xffffffdc00e07947 */ /* 0x000fea000383ffff */
.L_x_209:
[----:B0-----:R0:W1:Y:S02]  /*c910*/  SYNCS.PHASECHK.TRANS64.TRYWAIT P2, [R12+URZ+0x19c70], R5 ;  /* 0x019c70050c0075a7 */ /* 0x001064000804017f */
[----:B-1----:R-:W-:Y:S05]  /*c920*/  @!P2 NANOSLEEP.SYNCS 0x989680 ;  /* 0x009896800000a95d */ /* 0x002fea0003900000 */
[----:B------:R-:W1:Y:S02]  /*c930*/  @!P2 SYNCS.PHASECHK.TRANS64 P2, [R12+URZ+0x19c70], R5 ;  /* 0x019c70050c00a5a7 */ /* 0x000e64000804007f */
[----:B-1----:R-:W-:Y:S05]  /*c940*/  @!P2 BRA `(.L_x_209) ;  /* 0xfffffffc00f0a947 */ /* 0x002fea000383ffff */
[----:B------:R-:W-:Y:S05]  /*c950*/  BRA `(.L_x_259) ;  /* 0xffffffe000f47947 */ /* 0x000fea000383ffff */
.L_x_211:
[----:B0-----:R0:W1:Y:S02]  /*c960*/  SYNCS.PHASECHK.TRANS64.TRYWAIT P2, [R12+URZ+0x19c60], R5 ;  /* 0x019c60050c0075a7 */ /* 0x001064000804017f */
[----:B-1----:R-:W-:Y:S05]  /*c970*/  @!P2 NANOSLEEP.SYNCS 0x989680 ;  /* 0x009896800000a95d */ /* 0x002fea0003900000 */
[----:B------:R-:W1:Y:S02]  /*c980*/  @!P2 SYNCS.PHASECHK.TRANS64 P2, [R12+URZ+0x19c60], R5 ;  /* 0x019c60050c00a5a7 */ /* 0x000e64000804007f */
[----:B-1----:R-:W-:Y:S05]  /*c990*/  @!P2 BRA `(.L_x_211) ;  /* 0xfffffffc00f0a947 */ /* 0x002fea000383ffff */
[----:B------:R-:W-:Y:S05]  /*c9a0*/  BRA `(.L_x_260) ;  /* 0xffffffe000fc7947 */ /* 0x000fea000383ffff */
.L_x_218:
[----:B-1----:R1:W2:Y:S02]  /*c9b0*/  SYNCS.PHASECHK.TRANS64.TRYWAIT P0, [R2+URZ+0x19c70], R3 ;  /* 0x019c7003020075a7 */ /* 0x0022a4000800017f */
[----:B--2---:R-:W-:Y:S05]  /*c9c0*/  @!P0 NANOSLEEP.SYNCS 0x989680 ;  /* 0x009896800000895d */ /* 0x004fea0003900000 */
[----:B------:R-:W2:Y:S02]  /*c9d0*/  @!P0 SYNCS.PHASECHK.TRANS64 P0, [R2+URZ+0x19c70], R3 ;  /* 0x019c7003020085a7 */ /* 0x000ea4000800007f */
[----:B--2---:R-:W-:Y:S05]  /*c9e0*/  @!P0 BRA `(.L_x_218) ;  /* 0xfffffffc00f08947 */ /* 0x004fea000383ffff */
[----:B------:R-:W-:Y:S05]  /*c9f0*/  BRA `(.L_x_261) ;  /* 0xffffffe800407947 */ /* 0x000fea000383ffff */
.L_x_220:
[----:B-1----:R1:W2:Y:S02]  /*ca00*/  SYNCS.PHASECHK.TRANS64.TRYWAIT P0, [R2+URZ+0x19c60], R5 ;  /* 0x019c6005020075a7 */ /* 0x0022a4000800017f */
[----:B--2---:R-:W-:Y:S05]  /*ca10*/  @!P0 NANOSLEEP.SYNCS 0x989680 ;  /* 0x009896800000895d */ /* 0x004fea0003900000 */
[----:B------:R-:W2:Y:S02]  /*ca20*/  @!P0 SYNCS.PHASECHK.TRANS64 P0, [R2+URZ+0x19c60], R5 ;  /* 0x019c6005020085a7 */ /* 0x000ea4000800007f */
[----:B--2---:R-:W-:Y:S05]  /*ca30*/  @!P0 BRA `(.L_x_220) ;  /* 0xfffffffc00f08947 */ /* 0x004fea000383ffff */
[----:B------:R-:W-:Y:S05]  /*ca40*/  BRA `(.L_x_262) ;  /* 0xffffffe8004c7947 */ /* 0x000fea000383ffff */
.L_x_233:
[----:B0-----:R0:W1:Y:S02]  /*ca50*/  SYNCS.PHASECHK.TRANS64.TRYWAIT P0, [R6+URZ+0x19c20], R0 ;  /* 0x019c2000060075a7 */ /* 0x001064000800017f */
[----:B-1----:R-:W-:Y:S05]  /*ca60*/  @!P0 NANOSLEEP.SYNCS 0x989680 ;  /* 0x009896800000895d */ /* 0x002fea0003900000 */
[----:B------:R-:W1:Y:S02]  /*ca70*/  @!P0 SYNCS.PHASECHK.TRANS64 P0, [R6+URZ+0x19c20], R0 ;  /* 0x019c2000060085a7 */ /* 0x000e64000800007f */
[----:B-1----:R-:W-:Y:S05]  /*ca80*/  @!P0 BRA `(.L_x_233) ;  /* 0xfffffffc00f08947 */ /* 0x002fea000383ffff */
[----:B------:R-:W-:Y:S05]  /*ca90*/  BRA `(.L_x_263) ;  /* 0xfffffff400b47947 */ /* 0x000fea000383ffff */
.L_x_234:
[----:B------:R-:W1:Y:S01]  /*caa0*/  S2R R2, SR_TID.X ;  /* 0x0000000000027919 */ /* 0x000e620000002100 */
[----:B------:R-:W-:Y:S01]  /*cab0*/  BSSY B0, `(.L_x_264) ;  /* 0x000000a000007945 */ /* 0x000fe20003800000 */
[----:B------:R-:W-:Y:S02]  /*cac0*/  IMAD.MOV.U32 R12, RZ, RZ, RZ ;  /* 0x000000ffff0c7224 */ /* 0x000fe400078e00ff */
[----:B------:R-:W-:Y:S02]  /*cad0*/  IMAD.MOV.U32 R11, RZ, RZ, 0x1f ;  /* 0x0000001fff0b7424 */ /* 0x000fe400078e00ff */
[----:B------:R-:W-:Y:S01]  /*cae0*/  IMAD.MOV.U32 R15, RZ, RZ, -0x1 ;  /* 0xffffffffff0f7424 */ /* 0x000fe200078e00ff */
[----:B-1----:R-:W-:-:S04]  /*caf0*/  SHF.R.U32.HI R2, RZ, 0x5, R2 ;  /* 0x00000005ff027819 */ /* 0x002fc80000011602 */
[----:B------:R-:W-:-:S05]  /*cb00*/  LOP3.LUT R2, R2, 0x3, RZ, 0xc0, !PT ;  /* 0x0000000302027812 */ /* 0x000fca00078ec0ff */
[----:B------:R-:W-:-:S07]  /*cb10*/  IMAD.MOV.U32 R13, RZ, RZ, R2 ;  /* 0x000000ffff0d7224 */ /* 0x000fce00078e0002 */
[----:B0----5:R-:W-:Y:S05]  /*cb20*/  WARPSYNC.COLLECTIVE R15, `(.L_x_265) ;  /* 0x000000000f087348 */ /* 0x021fea0003c00000 */
[----:B------:R1:W2:Y:S02]  /*cb30*/  SHFL.IDX P6, R14, R13, R12, R11 ;  /* 0x0000000c0d0e7389 */ /* 0x0002a400000c000b */
[----:B012--5:R-:W-:Y:S01]  /*cb40*/  ENDCOLLECTIVE ;  /* 0x000000000000791b */ /* 0x027fe20003800000 */
.L_x_265:
[----:B------:R-:W-:Y:S05]  /*cb50*/  BSYNC B0 ;  /* 0x0000000000007941 */ /* 0x000fea0003800000 */
.L_x_264:
[----:B------:R-:W-:Y:S05]  /*cb60*/  BRA `(.L_x_266) ;  /* 0xfffffff4009c7947 */ /* 0x000fea000383ffff */
.L_x_237:
[----:B------:R-:W-:Y:S01]  /*cb70*/  BSSY B1, `(.L_x_267) ;  /* 0x0000006000017945 */ /* 0x000fe20003800000 */
[----:B------:R-:W-:-:S07]  /*cb80*/  IMAD.MOV.U32 R15, RZ, RZ, -0x1 ;  /* 0xffffffffff0f7424 */ /* 0x000fce00078e00ff */
[----:B0----5:R-:W-:Y:S05]  /*cb90*/  WARPSYNC.COLLECTIVE R15, `(.L_x_268) ;  /* 0x000000000f0c7348 */ /* 0x021fea0003c00000 */
[----:B------:R-:W-:Y:S02]  /*cba0*/  ELECT P6, UR62, PT ;  /* 0x00000000003e782f */ /* 0x000fe400038c0000 */
[----:B------:R-:W-:Y:S01]  /*cbb0*/  MOV R14, UR62 ;  /* 0x0000003e000e7c02 */ /* 0x000fe20008000f00 */
[----:B0----5:R-:W-:Y:S10]  /*cbc0*/  ENDCOLLECTIVE ;  /* 0x000000000000791b */ /* 0x021ff40003800000 */
.L_x_268:
[----:B------:R-:W-:Y:S05]  /*cbd0*/  BSYNC B1 ;  /* 0x0000000000017941 */ /* 0x000fea0003800000 */
.L_x_267:
[----:B------:R-:W-:Y:S05]  /*cbe0*/  BRA `(.L_x_269) ;  /* 0xfffffff400947947 */ /* 0x000fea000383ffff */
.L_x_239:
[----:B0-----:R0:W1:Y:S02]  /*cbf0*/  SYNCS.PHASECHK.TRANS64.TRYWAIT P1, [R5+URZ], R4 ;  /* 0x00000004050075a7 */ /* 0x001064000802017f */
[----:B-1----:R-:W-:Y:S05]  /*cc00*/  @!P1 NANOSLEEP.SYNCS 0x989680 ;  /* 0x009896800000995d */ /* 0x002fea0003900000 */
[----:B------:R-:W1:Y:S02]  /*cc10*/  @!P1 SYNCS.PHASECHK.TRANS64 P1, [R5+URZ], R4 ;  /* 0x00000004050095a7 */ /* 0x000e64000802007f */
[----:B-1----:R-:W-:Y:S05]  /*cc20*/  @!P1 BRA `(.L_x_239) ;  /* 0xfffffffc00f09947 */ /* 0x002fea000383ffff */
[----:B------:R-:W-:Y:S05]  /*cc30*/  BRA `(.L_x_270) ;  /* 0xfffffff400c87947 */ /* 0x000fea000383ffff */
.L_x_240:
[----:B-1----:R1:W2:Y:S02]  /*cc40*/  SYNCS.PHASECHK.TRANS64.TRYWAIT P1, [R9+URZ], R0 ;  /* 0x00000000090075a7 */ /* 0x0022a4000802017f */
[----:B--2---:R-:W-:Y:S05]  /*cc50*/  @!P1 NANOSLEEP.SYNCS 0x989680 ;  /* 0x009896800000995d */ /* 0x004fea0003900000 */
[----:B------:R-:W2:Y:S02]  /*cc60*/  @!P1 SYNCS.PHASECHK.TRANS64 P1, [R9+URZ], R0 ;  /* 0x00000000090095a7 */ /* 0x000ea4000802007f */
[----:B--2---:R-:W-:Y:S05]  /*cc70*/  @!P1 BRA `(.L_x_240) ;  /* 0xfffffffc00f09947 */ /* 0x004fea000383ffff */
[----:B------:R-:W-:Y:S05]  /*cc80*/  BRA `(.L_x_271) ;  /* 0xfffffff400bc7947 */ /* 0x000fea000383ffff */
.L_x_242:
[----:B--2---:R2:W3:Y:S02]  /*cc90*/  SYNCS.PHASECHK.TRANS64.TRYWAIT P1, [R17+URZ+0x19c60], R4 ;  /* 0x019c6004110075a7 */ /* 0x0044e4000802017f */
[----:B---3--:R-:W-:Y:S05]  /*cca0*/  @!P1 NANOSLEEP.SYNCS 0x989680 ;  /* 0x009896800000995d */ /* 0x008fea0003900000 */
[----:B------:R-:W3:Y:S02]  /*ccb0*/  @!P1 SYNCS.PHASECHK.TRANS64 P1, [R17+URZ+0x19c60], R4 ;  /* 0x019c6004110095a7 */ /* 0x000ee4000802007f */
[----:B---3--:R-:W-:Y:S05]  /*ccc0*/  @!P1 BRA `(.L_x_242) ;  /* 0xfffffffc00f09947 */ /* 0x008fea000383ffff */
[----:B------:R-:W-:Y:S05]  /*ccd0*/  BRA `(.L_x_272) ;  /* 0xfffffff400bc7947 */ /* 0x000fea000383ffff */
.L_x_244:
[----:B---3--:R3:W4:Y:S02]  /*cce0*/  SYNCS.PHASECHK.TRANS64.TRYWAIT P1, [R7+URZ+0x19c60], R0 ;  /* 0x019c6000070075a7 */ /* 0x008724000802017f */
[----:B----4-:R-:W-:Y:S05]  /*ccf0*/  @!P1 NANOSLEEP.SYNCS 0x989680 ;  /* 0x009896800000995d */ /* 0x010fea0003900000 */
[----:B------:R-:W4:Y:S02]  /*cd00*/  @!P1 SYNCS.PHASECHK.TRANS64 P1, [R7+URZ+0x19c60], R0 ;  /* 0x019c6000070095a7 */ /* 0x000f24000802007f */
[----:B----4-:R-:W-:Y:S05]  /*cd10*/  @!P1 BRA `(.L_x_244) ;  /* 0xfffffffc00f09947 */ /* 0x010fea000383ffff */
[----:B------:R-:W-:Y:S05]  /*cd20*/  BRA `(.L_x_273) ;  /* 0xfffffff400bc7947 */ /* 0x000fea000383ffff */
.L_x_246:
[----:B----4-:R4:W0:Y:S02]  /*cd30*/  SYNCS.PHASECHK.TRANS64.TRYWAIT P0, [R17+URZ+0x19c80], R4 ;  /* 0x019c8004110075a7 */ /* 0x010824000800017f */
[----:B0-----:R-:W-:Y:S05]  /*cd40*/  @!P0 NANOSLEEP.SYNCS 0x989680 ;  /* 0x009896800000895d */ /* 0x001fea0003900000 */
[----:B------:R-:W0:Y:S02]  /*cd50*/  @!P0 SYNCS.PHASECHK.TRANS64 P0, [R17+URZ+0x19c80], R4 ;  /* 0x019c8004110085a7 */ /* 0x000e24000800007f */
[----:B0-----:R-:W-:Y:S05]  /*cd60*/  @!P0 BRA `(.L_x_246) ;  /* 0xfffffffc00f08947 */ /* 0x001fea000383ffff */
[----:B------:R-:W-:Y:S05]  /*cd70*/  BRA `(.L_x_247) ;  /* 0xfffffff400b87947 */ /* 0x000fea000383ffff */
.L_x_274:
        /* <DEDUP_REMOVED lines=16> */
.L_x_2221:


//--------------------- .text._ZN7cutlass13device_kernelIN5flash11enable_sm90INS1_16FlashAttnFwdSm90INS1_25CollectiveMainloopFwdSm90ILi2EN4cute5tupleIJNS5_1CILi1EEES8_S8_EEENS6_IJNS7_ILi192EEENS7_ILi128EEENS7_ILi96EEEEEELi96ENS_12float_e4m3_tEfNS_4arch4Sm90ELb0ELb0ELb0ELb1ELb0ELb1ELb0ELb1ELb1ELb0ELb0ELb0EEENS1_21CollectiveEpilogueFwdINS6_IJSA_SC_SB_EEES9_NS_10bfloat16_tESG_Li384ELb1ELb0ELb0ELb1EEENS1_36VarlenDynamicPersistentTileSchedulerILi192ELi128ELi384ELi128ELb0ELb0ELb1ELb0ELb1ELb1EEEEEEEEEvNT_6ParamsE --------------------------
	.section	.text._ZN7cutlass13device_kernelIN5flash11enable_sm90INS1_16FlashAttnFwdSm90INS1_25CollectiveMainloopFwdSm90ILi2EN4cute5tupleIJNS5_1CILi1EEES8_S8_EEENS6_IJNS7_ILi192EEENS7_ILi128EEENS7_ILi96EEEEEELi96ENS_12float_e4m3_tEfNS_4arch4Sm90ELb0ELb0ELb0ELb1ELb0ELb1ELb0ELb1ELb1ELb0ELb0ELb0EEENS1_21CollectiveEpilogueFwdINS6_IJSA_SC_SB_EEES9_NS_10bfloat16_tESG_Li384ELb1ELb0ELb0ELb1EEENS1_36VarlenDynamicPersistentTileSchedulerILi192ELi128ELi384ELi128ELb0ELb0ELb1ELb0ELb1ELb1EEEEEEEEEvNT_6ParamsE,"ax",@progbits
	.align	128
.text._ZN7cutlass13device_kernelIN5flash11enable_sm90INS1_16FlashAttnFwdSm90INS1_25CollectiveMainloopFwdSm90ILi2EN4cute5tupleIJNS5_1CILi1EEES8_S8_EEENS6_IJNS7_ILi192EEENS7_ILi128EEENS7_ILi96EEEEEELi96ENS_12float_e4m3_tEfNS_4arch4Sm90ELb0ELb0ELb0ELb1ELb0ELb1ELb0ELb1ELb1ELb0ELb0ELb0EEENS1_21CollectiveEpilogueFwdINS6_IJSA_SC_SB_EEES9_NS_10bfloat16_tESG_Li384ELb1ELb0ELb0ELb1EEENS1_36VarlenDynamicPersistentTileSchedulerILi192ELi128ELi384ELi128ELb0ELb0ELb1ELb0ELb1ELb1EEEEEEEEEvNT_6ParamsE:
        .type           _ZN7cutlass13device_kernelIN5flash11enable_sm90INS1_16FlashAttnFwdSm90INS1_25CollectiveMainloopFwdSm90ILi2EN4cute5tupleIJNS5_1CILi1EEES8_S8_EEENS6_IJNS7_ILi192EEENS7_ILi128EEENS7_ILi96EEEEEELi96ENS_12float_e4m3_tEfNS_4arch4Sm90ELb0ELb0ELb0ELb1ELb0ELb1ELb0ELb1ELb1ELb0ELb0ELb0EEENS1_21CollectiveEpilogueFwdINS6_IJSA_SC_SB_EEES9_NS_10bfloat16_tESG_Li384ELb1ELb0ELb0ELb1EEENS1_36VarlenDynamicPersistentTileSchedulerILi192ELi128ELi384ELi128ELb0ELb0ELb1ELb0ELb1ELb1EEEEEEEEEvNT_6ParamsE,@function
        .size           _ZN7cutlass13device_kernelIN5flash11enable_sm90INS1_16FlashAttnFwdSm90INS1_25CollectiveMainloopFwdSm90ILi2EN4cute5tupleIJNS5_1CILi1EEES8_S8_EEENS6_IJNS7_ILi192EEENS7_ILi128EEENS7_ILi96EEEEEELi96ENS_12float_e4m3_tEfNS_4arch4Sm90ELb0ELb0ELb0ELb1ELb0ELb1ELb0ELb1ELb1ELb0ELb0ELb0EEENS1_21CollectiveEpilogueFwdINS6_IJSA_SC_SB_EEES9_NS_10bfloat16_tESG_Li384ELb1ELb0ELb0ELb1EEENS1_36VarlenDynamicPersistentTileSchedulerILi192ELi128ELi384ELi128ELb0ELb0ELb1ELb0ELb1ELb1EEEEEEEEEvNT_6ParamsE,(.L_x_2222 - _ZN7cutlass13device_kernelIN5flash11enable_sm90INS1_16FlashAttnFwdSm90INS1_25CollectiveMainloopFwdSm90ILi2EN4cute5tupleIJNS5_1CILi1EEES8_S8_EEENS6_IJNS7_ILi192EEENS7_ILi128EEENS7_ILi96EEEEEELi96ENS_12float_e4m3_tEfNS_4arch4Sm90ELb0ELb0ELb0ELb1ELb0ELb1ELb0ELb1ELb1ELb0ELb0ELb0EEENS1_21CollectiveEpilogueFwdINS6_IJSA_SC_SB_EEES9_NS_10bfloat16_tESG_Li384ELb1ELb0ELb0ELb1EEENS1_36VarlenDynamicPersistentTileSchedulerILi192ELi128ELi384ELi128ELb0ELb0ELb1ELb0ELb1ELb1EEEEEEEEEvNT_6ParamsE)
        .other          _ZN7cutlass13device_kernelIN5flash11enable_sm90INS1_16FlashAttnFwdSm90INS1_25CollectiveMainloopFwdSm90ILi2EN4cute5tupleIJNS5_1CILi1EEES8_S8_EEENS6_IJNS7_ILi192EEENS7_ILi128EEENS7_ILi96EEEEEELi96ENS_12float_e4m3_tEfNS_4arch4Sm90ELb0ELb0ELb0ELb1ELb0ELb1ELb0ELb1ELb1ELb0ELb0ELb0EEENS1_21CollectiveEpilogueFwdINS6_IJSA_SC_SB_EEES9_NS_10bfloat16_tESG_Li384ELb1ELb0ELb0ELb1EEENS1_36VarlenDynamicPersistentTileSchedulerILi192ELi128ELi384ELi128ELb0ELb0ELb1ELb0ELb1ELb1EEEEEEEEEvNT_6ParamsE,@"STO_CUDA_ENTRY STV_DEFAULT"
_ZN7cutlass13device_kernelIN5flash11enable_sm90INS1_16FlashAttnFwdSm90INS1_25CollectiveMainloopFwdSm90ILi2EN4cute5tupleIJNS5_1CILi1EEES8_S8_EEENS6_IJNS7_ILi192EEENS7_ILi128EEENS7_ILi96EEEEEELi96ENS_12float_e4m3_tEfNS_4arch4Sm90ELb0ELb0ELb0ELb1ELb0ELb1ELb0ELb1ELb1ELb0ELb0ELb0EEENS1_21CollectiveEpilogueFwdINS6_IJSA_SC_SB_EEES9_NS_10bfloat16_tESG_Li384ELb1ELb0ELb0ELb1EEENS1_36VarlenDynamicPersistentTileSchedulerILi192ELi128ELi384ELi128ELb0ELb0ELb1ELb0ELb1ELb1EEEEEEEEEvNT_6ParamsE:
[----:B------:R-:W0:Y:S02]  /*0000*/  LDC R1, c[0x0][0x28] ;  /* 0x00000a00ff017b82 */ /* 0x000e240000000800 */
[----:B0-----:R-:W-:Y:S01]  /*0010*/  VIADD R1, R1, 0xffffff90 ;  /* 0xffffff9001017836 */ /* 0x001fe20000000000 */
[----:B------:R-:W0:Y:S01]  /*0020*/  S2R R3, SR_TID.X ;  /* 0x0000000000037919 */ /* 0x000e220000002100 */
[----:B------:R-:W-:Y:S01]  /*0030*/  ELECT P0, URZ, PT ;  /* 0x00000000003f782f */ /* 0x000fe20003800000 */
[----:B------:R-:W-:Y:S01]  /*0040*/  BSSY B0, `(.L_x_275) ;  /* 0x0000016000007945 */ /* 0x000fe20003800000 */
[----:B0-----:R-:W-:-:S05]  /*0050*/  SHF.R.U32.HI R0, RZ, 0x5, R3 ;  /* 0x00000005ff007819 */ /* 0x001fca0000011603 */
[----:B------:R-:W0:Y:S02]  /*0060*/  SHFL.IDX PT, R2, R0, RZ, 0x1f ;  /* 0x00001fff00027589 */ /* 0x000e2400000e0000 */
[----:B0-----:R-:W-:-:S13]  /*0070*/  ISETP.EQ.AND P0, PT, R2, RZ, P0 ;  /* 0x000000ff0200720c */ /* 0x001fda0000702270 */
[----:B------:R-:W-:Y:S05]  /*0080*/  @!P0 BRA `(.L_x_276) ;  /* 0x0000000000448947 */ /* 0x000fea0003800000 */
[----:B------:R-:W-:Y:S02]  /*0090*/  ULDC.64 UR4, c[0x0][0x198] ;  /* 0x0000660000047ab9 */ /* 0x000fe40000000a00 */
[----:B------:R-:W-:Y:S02]  /*00a0*/  UIADD3 UR6, UP0, UR4, 0x270, URZ ;  /* 0x0000027004067890 */ /* 0x000fe4000ff1e03f */
[----:B------:R-:W-:Y:S02]  /*00b0*/  UIADD3 UR8, UP1, UR4, 0x370, URZ ;  /* 0x0000037004087890 */ /* 0x000fe4000ff3e03f */
[----:B------:R-:W-:Y:S02]  /*00c0*/  UIADD3 UR10, UP2, UR4, 0x470, URZ ;  /* 0x00000470040a7890 */ /* 0x000fe4000ff5e03f */
[----:B------:R-:W-:Y:S02]  /*00d0*/  UIADD3 UR12, UP3, UR4, 0x570, URZ ;  /* 0x00000570040c7890 */ /* 0x000fe4000ff7e03f */
[----:B------:R-:W-:-:S02]  /*00e0*/  UIADD3 UR4, UP4, UR4, 0x670, URZ ;  /* 0x0000067004047890 */ /* 0x000fc4000ff9e03f */
[----:B------:R-:W-:Y:S02]  /*00f0*/  UIADD3.X UR7, URZ, UR5, URZ, UP0, !UPT ;  /* 0x000000053f077290 */ /* 0x000fe400087fe43f */
[----:B------:R-:W-:Y:S02]  /*0100*/  UIADD3.X UR9, URZ, UR5, URZ, UP1, !UPT ;  /* 0x000000053f097290 */ /* 0x000fe40008ffe43f */
[----:B------:R-:W-:Y:S02]  /*0110*/  UIADD3.X UR11, URZ, UR5, URZ, UP2, !UPT ;  /* 0x000000053f0b7290 */ /* 0x000fe400097fe43f */
[----:B------:R-:W-:Y:S02]  /*0120*/  UIADD3.X UR13, URZ, UR5, URZ, UP3, !UPT ;  /* 0x000000053f0d7290 */ /* 0x000fe40009ffe43f */
[----:B------:R-:W-:Y:S01]  /*0130*/  UIADD3.X UR5, URZ, UR5, URZ, UP4, !UPT ;  /* 0x000000053f057290 */ /* 0x000fe2000a7fe43f */
[----:B------:R0:W-:Y:S02]  /*0140*/  UTMACCTL.PF [UR6] ;  /* 0x00000000060079b9 */ /* 0x0001e40008040000 */
[----:B------:R0:W-:Y:S02]  /*0150*/  UTMACCTL.PF [UR8] ;  /* 0x00000000080079b9 */ /* 0x0001e40008040000 */
[----:B------:R0:W-:Y:S02]  /*0160*/  UTMACCTL.PF [UR10] ;  /* 0x000000000a0079b9 */ /* 0x0001e40008040000 */
[----:B------:R0:W-:Y:S02]  /*0170*/  UTMACCTL.PF [UR12] ;  /* 0x000000000c0079b9 */ /* 0x0001e40008040000 */
[----:B------:R0:W-:Y:S02]  /*0180*/  UTMACCTL.PF [UR4] ;  /* 0x00000000040079b9 */ /* 0x0001e40008040000 */
[----:B0-----:R-:W-:Y:S01]  /*0190*/  NOP ;  /* 0x0000000000007918 */ /* 0x001fe20000000000 */
.L_x_276:
[----:B------:R-:W-:Y:S05]  /*01a0*/  BSYNC B0 ;  /* 0x0000000000007941 */ /* 0x000fea0003800000 */
.L_x_275:
[----:B------:R-:W-:Y:S01]  /*01b0*/  VOTEU.ANY UP0, P0 ;  /* 0x00000000003f7886 */ /* 0x000fe20000000100 */
[----:B------:R-:W0:Y:S01]  /*01c0*/  SHFL.IDX PT, R2, R0, RZ, 0x1f ;  /* 0x00001fff00027589 */ /* 0x000e2200000e0000 */
[----:B------:R-:W-:Y:S01]  /*01d0*/  UMOV UR4, 0x1 ;  /* 0x0000000100047882 */ /* 0x000fe20000000000 */
[----:B------:R-:W-:Y:S01]  /*01e0*/  UMOV UR7, 0x180 ;  /* 0x0000018000077882 */ /* 0x000fe20000000000 */
[----:B------:R-:W-:Y:S01]  /*01f0*/  SHF.R.U32.HI R3, RZ, 0x7, R3 ;  /* 0x00000007ff037819 */ /* 0x000fe20000011603 */
[----:B------:R-:W1:Y:S01]  /*0200*/  @UP0 S2UR UR8, SR_CgaCtaId ;  /* 0x00000000000809c3 */ /* 0x000e620000008800 */
[----:B------:R-:W-:Y:S01]  /*0210*/  @UP0 UMOV UR6, 0x400 ;  /* 0x0000040000060882 */ /* 0x000fe20000000000 */
[----:B------:R-:W-:-:S04]  /*0220*/  @UP0 UIADD3 UR4, -UR4, 0x100000, URZ ;  /* 0x0010000004040890 */ /* 0x000fc8000fffe13f */
[----:B------:R-:W-:Y:S02]  /*0230*/  @UP0 USHF.L.U32 UR5, UR4, 0xb, URZ ;  /* 0x0000000b04050899 */ /* 0x000fe4000800063f */
[----:B------:R-:W-:Y:S01]  /*0240*/  @UP0 USHF.L.U32 UR4, UR4, 0x1, URZ ;  /* 0x0000000104040899 */ /* 0x000fe2000800063f */
[----:B------:R-:W-:Y:S01]  /*0250*/  VOTEU.ANY UP1, P0 ;  /* 0x00000000003f7886 */ /* 0x000fe20000020100 */
[----:B0-----:R-:W-:Y:S02]  /*0260*/  ISETP.NE.AND P1, PT, R2, RZ, PT ;  /* 0x000000ff0200720c */ /* 0x001fe40003f25270 */
[----:B------:R0:W2:Y:S01]  /*0270*/  SHFL.IDX PT, R2, R3, RZ, 0x1f ;  /* 0x00001fff03027589 */ /* 0x0000a200000e0000 */
[----:B-1----:R-:W-:Y:S02]  /*0280*/  @UP0 ULEA UR8, UR8, UR6, 0x18 ;  /* 0x0000000608080291 */ /* 0x002fe4000f8ec03f */
[----:B------:R-:W-:-:S04]  /*0290*/  @UP0 UIADD3 UR6, -UR7, 0x100000, URZ ;  /* 0x0010000007060890 */ /* 0x000fc8000fffe13f */
[----:B------:R-:W-:Y:S02]  /*02a0*/  @UP0 USHF.L.U32 UR7, UR6, 0xb, URZ ;  /* 0x0000000b06070899 */ /* 0x000fe4000800063f */
[----:B------:R-:W-:Y:S01]  /*02b0*/  @UP0 USHF.L.U32 UR6, UR6, 0x1, URZ ;  /* 0x0000000106060899 */ /* 0x000fe2000800063f */
[----:B------:R-:W-:Y:S01]  /*02c0*/  VOTEU.ANY UP0, P0 ;  /* 0x00000000003f7886 */ /* 0x000fe20000000100 */
[----:B------:R-:W1:Y:S04]  /*02d0*/  FENCE.VIEW.ASYNC.S ;  /* 0x00000000000073c6 */ /* 0x000e680000000000 */
[----:B-1----:R0:W1:Y:S06]  /*02e0*/  @UP0 SYNCS.EXCH.64 URZ, [UR8+0x19c00], UR4 ;  /* 0x019c0004083f05b2 */ /* 0x00206c0008000100 */
[----:B------:R0:W3:Y:S02]  /*02f0*/  @UP1 SYNCS.EXCH.64 URZ, [UR8+0x19c20], UR6 ;  /* 0x019c2006083f15b2 */ /* 0x0000e40008000100 */
[----:B0-----:R-:W-:Y:S05]  /*0300*/  @P1 BRA `(.L_x_277) ;  /* 0x0000000000481947 */ /* 0x001fea0003800000 */
[----:B------:R-:W0:Y:S01]  /*0310*/  S2UR UR5, SR_CgaCtaId ;  /* 0x00000000000579c3 */ /* 0x000e220000008800 */
        /* <DEDUP_REMOVED lines=15> */
[----:B------:R0:W0:Y:S01]  /*0410*/  SYNCS.EXCH.64 URZ, [UR8+0x19c48], UR4 ;  /* 0x019c4804083f75b2 */ /* 0x0000220008000100 */
[----:B------:R-:W-:Y:S01]  /*0420*/  NOP ;  /* 0x0000000000007918 */ /* 0x000fe20000000000 */
.L_x_277:
[----:B------:R-:W5:Y:S01]  /*0430*/  SHFL.IDX PT, R3, R0, RZ, 0x1f ;  /* 0x00001fff00037589 */ /* 0x000f6200000e0000 */
[----:B------:R-:W-:Y:S01]  /*0440*/  NOP ;  /* 0x0000000000007918 */ /* 0x000fe20000000000 */
[----:B-----5:R-:W-:-:S13]  /*0450*/  ISETP.NE.AND P0, PT, R3, RZ, PT ;  /* 0x000000ff0300720c */ /* 0x020fda0003f05270 */
        /* <DEDUP_REMOVED lines=17> */
[----:B------:R0:W0:Y:S01]  /*0570*/  SYNCS.EXCH.64 URZ, [UR8+0x19c68], UR6 ;  /* 0x019c6806083f75b2 */ /* 0x0000220008000100 */
[----:B------:R-:W-:Y:S01]  /*0580*/  NOP ;  /* 0x0000000000007918 */ /* 0x000fe20000000000 */
.L_x_278:
[----:B------:R-:W5:Y:S01]  /*0590*/  SHFL.IDX PT, R3, R0, RZ, 0x1f ;  /* 0x00001fff00037589 */ /* 0x000f6200000e0000 */
[----:B------:R-:W-:Y:S01]  /*05a0*/  NOP ;  /* 0x0000000000007918 */ /* 0x000fe20000000000 */
[----:B-----5:R-:W-:-:S13]  /*05b0*/  ISETP.NE.AND P0, PT, R3, RZ, PT ;  /* 0x000000ff0300720c */ /* 0x020fda0003f05270 */
        /* <DEDUP_REMOVED lines=13> */
[----:B------:R0:W0:Y:S01]  /*0690*/  SYNCS.EXCH.64 URZ, [UR6+0x19c88], UR4 ;  /* 0x019c8804063f75b2 */ /* 0x0000220008000100 */
[----:B------:R-:W-:Y:S01]  /*06a0*/  NOP ;  /* 0x0000000000007918 */ /* 0x000fe20000000000 */
.L_x_279:
        /* <DEDUP_REMOVED lines=22> */
.L_x_280:
        /* <DEDUP_REMOVED lines=22> */
.L_x_281:
[----:B--2---:R-:W-:Y:S01]  /*0970*/  ISETP.NE.AND P0, PT, R2, RZ, PT ;  /* 0x000000ff0200720c */ /* 0x004fe20003f05270 */
[----:B------:R-:W-:Y:S01]  /*0980*/  IMAD.MOV.U32 R2, RZ, RZ, 0x1 ;  /* 0x00000001ff027424 */ /* 0x000fe200078e00ff */
[----:B------:R-:W-:Y:S01]  /*0990*/  NOP ;  /* 0x0000000000007918 */ /* 0x000fe20000000000 */
[----:B------:R-:W-:Y:S01]  /*09a0*/  ULDC.64 UR40, c[0x0][0x208] ;  /* 0x0000820000287ab9 */ /* 0x000fe20000000a00 */
[----:B------:R-:W-:Y:S02]  /*09b0*/  BSSY B8, `(.L_x_282) ;  /* 0x00016c7000087945 */ /* 0x000fe40003800000 */
[----:B------:R-:W-:-:S05]  /*09c0*/  SEL R2, R2, 0x2, !P0 ;  /* 0x0000000202027807 */ /* 0x000fca0004000000 */
[----:B------:R2:W-:Y:S01]  /*09d0*/  STL [R1+0x20], R2 ;  /* 0x0000200201007387 */ /* 0x0005e20000100800 */
[----:B01-34-:R-:W-:Y:S06]  /*09e0*/  BAR.SYNC.DEFER_BLOCKING 0x0 ;  /* 0x0000000000007b1d */ /* 0x01bfec0000010000 */
[----:B------:R-:W-:Y:S05]  /*09f0*/  @!P0 BRA `(.L_x_283) ;  /* 0x0000010800d88947 */ /* 0x000fea0003800000 */
.L_x_284:
[----:B------:R-:W-:-:S08]  /*0a00*/  NOP ;  /* 0x0000000000007918 */ /* 0x000fd00000000000 */
[----:B------:R-:W0:Y:S02]  /*0a10*/  USETMAXREG.TRY_ALLOC.CTAPOOL UP0, 0xa0 ;  /* 0x000000a0000079c8 */ /* 0x000e240008000600 */
[----:B0-----:R-:W-:-:S13]  /*0a20*/  PLOP3.LUT P0, PT, PT, PT, UP0, 0x80, 0x0 ;  /* 0x000000000000781c */ /* 0x001fda0003f0f008 */
[----:B------:R-:W-:Y:S05]  /*0a30*/  @!P0 BRA `(.L_x_284) ;  /* 0xfffffffc00f08947 */ /* 0x000fea000383ffff */
[----:B------:R-:W0:Y:S08]  /*0a40*/  S2UR UR4, SR_CgaCtaId ;  /* 0x00000000000479c3 */ /* 0x000e300000008800 */
[----:B------:R-:W-:Y:S06]  /*0a50*/  BAR.ARV 0x8, 0x1a0 ;  /* 0x0206800000007b1d */ /* 0x000fec0000002000 */
[----:B------:R-:W-:-:S02]  /*0a60*/  MOV R18, 0x400 ;  /* 0x0000040000127802 */ /* 0x000fc40000000f00 */
[----:B------:R-:W-:Y:S01]  /*0a70*/  BAR.SYNC.DEFER_BLOCKING 0x5, 0x200 ;  /* 0x0148000000007b1d */ /* 0x000fe20000010000 */
[----:B0-----:R-:W-:-:S05]  /*0a80*/  IMAD.U32 R0, RZ, RZ, UR4 ;  /* 0x00000004ff007e24 */ /* 0x001fca000f8e00ff */
[----:B------:R-:W-:Y:S01]  /*0a90*/  ULDC UR4, c[0x0][0xc14] ;  /* 0x0003050000047ab9 */ /* 0x000fe20000000800 */
[----:B------:R-:W-:Y:S01]  /*0aa0*/  LEA R18, R0, R18, 0x18 ;  /* 0x0000001200127211 */ /* 0x000fe200078ec0ff */
[----:B------:R-:W-:Y:S04]  /*0ab0*/  STL [R1+0x18], R0 ;  /* 0x0000180001007387 */ /* 0x000fe80000100800 */
[----:B------:R-:W0:Y:S01]  /*0ac0*/  LDS.128 R28, [R18+0x19cd0] ;  /* 0x019cd000121c7984 */ /* 0x000e220000000c00 */
[----:B------:R-:W-:Y:S06]  /*0ad0*/  BAR.ARV 0x4, 0x200 ;  /* 0x0108000000007b1d */ /* 0x000fec0000002000 */
[----:B0-----:R-:W-:-:S13]  /*0ae0*/  ISETP.GE.AND P0, PT, R31, UR4, PT ;  /* 0x000000041f007c0c */ /* 0x001fda000bf06270 */
[----:B------:R-:W-:Y:S05]  /*0af0*/  @P0 BRA `(.L_x_285) ;  /* 0x0000016800c80947 */ /* 0x000fea0003800000 */
[----:B------:R-:W3:Y:S01]  /*0b00*/  LDL.LU R19, [R1+0x20] ;  /* 0x0000200001137983 */ /* 0x000ee20000300800 */
[----:B------:R-:W0:Y:S02]  /*0b10*/  S2R R0, SR_TID.X ;  /* 0x0000000000007919 */ /* 0x000e240000002100 */
[----:B0-----:R-:W-:-:S05]  /*0b20*/  VIADD R16, R0, 0xffffff80 ;  /* 0xffffff8000107836 */ /* 0x001fca0000000000 */
[----:B------:R-:W-:-:S04]  /*0b30*/  SHF.R.S32.HI R0, RZ, 0x1f, R16 ;  /* 0x0000001fff007819 */ /* 0x000fc80000011410 */
[CC--:B------:R-:W-:Y:S02]  /*0b40*/  LEA.HI R3, R0.reuse, R16.reuse, RZ, 0x5 ;  /* 0x0000001000037211 */ /* 0x0c0fe400078f28ff */
[----:B------:R-:W-:-:S03]  /*0b50*/  LEA.HI R6, R0, R16, RZ, 0x4 ;  /* 0x0000001000067211 */ /* 0x000fc600078f20ff */
[----:B------:R-:W-:Y:S01]  /*0b60*/  IMAD.SHL.U32 R4, R3, 0x10, RZ ;  /* 0x0000001003047824 */ /* 0x000fe200078e00ff */
[----:B------:R-:W-:Y:S02]  /*0b70*/  LOP3.LUT R3, R6, 0x7fffff0, RZ, 0xc0, !PT ;  /* 0x07fffff006037812 */ /* 0x000fe400078ec0ff */
[-C--:B--2---:R-:W-:Y:S02]  /*0b80*/  LEA.HI R2, R0, R16.reuse, RZ, 0x7 ;  /* 0x0000001000027211 */ /* 0x084fe400078f38ff */
[----:B------:R-:W-:Y:S01]  /*0b90*/  LOP3.LUT R5, R4, 0xfffffe00, RZ, 0xc0, !PT ;  /* 0xfffffe0004057812 */ /* 0x000fe200078ec0ff */
[C---:B------:R-:W-:Y:S01]  /*0ba0*/  IMAD.IADD R4, R16.reuse, 0x1, -R3 ;  /* 0x0000000110047824 */ /* 0x040fe200078e0a03 */
[----:B------:R-:W-:Y:S02]  /*0bb0*/  LEA.HI R3, R16, R16, RZ, 0x1 ;  /* 0x0000001010037211 */ /* 0x000fe400078f08ff */
[----:B------:R-:W-:Y:S01]  /*0bc0*/  LOP3.LUT R7, R2, 0xffffff80, RZ, 0xc0, !PT ;  /* 0xffffff8002077812 */ /* 0x000fe200078ec0ff */
[----:B------:R-:W-:Y:S01]  /*0bd0*/  IMAD R8, R4, 0x20, R5 ;  /* 0x0000002004087824 */ /* 0x000fe200078e0205 */
[----:B------:R-:W-:-:S02]  /*0be0*/  SHF.R.S32.HI R152, RZ, 0x1, R3 ;  /* 0x00000001ff987819 */ /* 0x000fc40000011403 */
[----:B------:R-:W-:Y:S02]  /*0bf0*/  SHF.R.S32.HI R5, RZ, 0x1f, R3 ;  /* 0x0000001fff057819 */ /* 0x000fe40000011403 */
[----:B------:R-:W-:Y:S01]  /*0c00*/  LOP3.LUT R3, R3, 0xfffffffe, RZ, 0xc0, !PT ;  /* 0xfffffffe03037812 */ /* 0x000fe200078ec0ff */
[----:B------:R-:W-:Y:S01]  /*0c10*/  IMAD.IADD R21, R16, 0x1, -R7 ;  /* 0x0000000110157824 */ /* 0x000fe200078e0a07 */
[----:B------:R-:W-:-:S03]  /*0c20*/  LEA.HI R5, R5, R152, RZ, 0x2 ;  /* 0x0000009805057211 */ /* 0x000fc600078f10ff */
[----:B------:R-:W-:Y:S01]  /*0c30*/  IMAD.IADD R14, R16, 0x1, -R3 ;  /* 0x00000001100e7824 */ /* 0x000fe200078e0a03 */
[----:B------:R-:W-:Y:S02]  /*0c40*/  SHF.R.S32.HI R15, RZ, 0x7, R2 ;  /* 0x00000007ff0f7819 */ /* 0x000fe40000011402 */
[----:B------:R-:W-:Y:S01]  /*0c50*/  SHF.R.S32.HI R9, RZ, 0x1f, R21 ;  /* 0x0000001fff097819 */ /* 0x000fe20000011415 */
[----:B------:R-:W-:Y:S01]  /*0c60*/  IMAD.SHL.U32 R22, R14, 0x10, RZ ;  /* 0x000000100e167824 */ /* 0x000fe200078e00ff */
[----:B------:R-:W-:Y:S02]  /*0c70*/  SHF.R.S32.HI R2, RZ, 0x4, R6 ;  /* 0x00000004ff027819 */ /* 0x000fe40000011406 */
[----:B------:R-:W-:Y:S02]  /*0c80*/  LOP3.LUT R5, R5, 0x7fffffc, RZ, 0xc0, !PT ;  /* 0x07fffffc05057812 */ /* 0x000fe400078ec0ff */
[----:B------:R-:W-:Y:S01]  /*0c90*/  LEA.HI R4, R0, R16, RZ, 0x3 ;  /* 0x0000001000047211 */ /* 0x000fe200078f18ff */
[----:B------:R-:W-:Y:S01]  /*0ca0*/  VIADD R156, R22, 0x20 ;  /* 0x00000020169c7836 */ /* 0x000fe20000000000 */
[----:B------:R-:W-:Y:S01]  /*0cb0*/  LEA.HI R10, R9, R21, RZ, 0x2 ;  /* 0x00000015090a7211 */ /* 0x000fe200078f10ff */
[----:B------:R-:W-:Y:S01]  /*0cc0*/  IMAD.IADD R5, R152, 0x1, -R5 ;  /* 0x0000000198057824 */ /* 0x000fe200078e0a05 */
[----:B------:R-:W-:-:S02]  /*0cd0*/  LEA.HI R6, R6, R2, RZ, 0x1 ;  /* 0x0000000206067211 */ /* 0x000fc400078f08ff */
[----:B------:R-:W-:Y:S01]  /*0ce0*/  SHF.R.S32.HI R4, RZ, 0x3, R4 ;  /* 0x00000003ff047819 */ /* 0x000fe20000011404 */
[----:B------:R-:W-:Y:S01]  /*0cf0*/  IMAD.HI R7, R15, 0x55555556, RZ ;  /* 0x555555560f077827 */ /* 0x000fe200078e02ff */
[--C-:B------:R-:W-:Y:S02]  /*0d00*/  SHF.R.S32.HI R11, RZ, 0x2, R10.reuse ;  /* 0x00000002ff0b7819 */ /* 0x100fe4000001140a */
[----:B------:R-:W-:Y:S02]  /*0d10*/  SHF.R.S32.HI R12, RZ, 0x1f, R10 ;  /* 0x0000001fff0c7819 */ /* 0x000fe4000001140a */
[----:B------:R-:W-:Y:S01]  /*0d20*/  LOP3.LUT R3, R6, 0x1ffffffe, RZ, 0xc0, !PT ;  /* 0x1ffffffe06037812 */ /* 0x000fe200078ec0ff */
[----:B------:R-:W-:Y:S01]  /*0d30*/  IMAD R6, R2, 0x8, R5 ;  /* 0x0000000802067824 */ /* 0x000fe200078e0205 */
[----:B------:R-:W-:Y:S01]  /*0d40*/  SHF.R.S32.HI R5, RZ, 0x1f, R156 ;  /* 0x0000001fff057819 */ /* 0x000fe2000001149c */
[----:B------:R-:W-:Y:S01]  /*0d50*/  IMAD.SHL.U32 R4, R4, 0x80, RZ ;  /* 0x0000008004047824 */ /* 0x000fe200078e00ff */
[----:B------:R-:W-:Y:S01]  /*0d60*/  LEA.HI R12, R12, R11, RZ, 0x3 ;  /* 0x0000000b0c0c7211 */ /* 0x000fe200078f18ff */
[----:B------:R-:W-:Y:S01]  /*0d70*/  IMAD.IADD R3, R2, 0x1, -R3 ;  /* 0x0000000102037824 */ /* 0x000fe200078e0a03 */
[----:B------:R-:W-:-:S02]  /*0d80*/  LEA.HI R7, R7, R7, RZ, 0x1 ;  /* 0x0000000707077211 */ /* 0x000fc400078f08ff */
[-C--:B------:R-:W-:Y:S02]  /*0d90*/  LEA.HI R2, R5, R156.reuse, RZ, 0x5 ;  /* 0x0000009c05027211 */ /* 0x080fe400078f28ff */
[----:B------:R-:W-:Y:S02]  /*0da0*/  LOP3.LUT R12, R12, 0xfffffff8, RZ, 0xc0, !PT ;  /* 0xfffffff80c0c7812 */ /* 0x000fe400078ec0ff */
[----:B------:R-:W-:Y:S02]  /*0db0*/  LOP3.LUT R20, R4, 0x80, RZ, 0xc0, !PT ;  /* 0x0000008004147812 */ /* 0x000fe400078ec0ff */
[----:B------:R-:W-:Y:S02]  /*0dc0*/  LEA.HI R9, R9, R21, RZ, 0x5 ;  /* 0x0000001509097211 */ /* 0x000fe400078f28ff */
[----:B------:R-:W-:Y:S01]  /*0dd0*/  LEA.HI R5, R5, R156, RZ, 0x4 ;  /* 0x0000009c05057211 */ /* 0x000fe200078f20ff */
[----:B------:R-:W-:Y:S01]  /*0de0*/  IMAD R7, R7, -0x3, R15 ;  /* 0xfffffffd07077824 */ /* 0x000fe200078e020f */
[----:B------:R-:W-:Y:S01]  /*0df0*/  LOP3.LUT R10, R10, 0x7ffffffc, RZ, 0xc0, !PT ;  /* 0x7ffffffc0a0a7812 */ /* 0x000fe200078ec0ff */
[----:B------:R-:W-:Y:S01]  /*0e00*/  IMAD.SHL.U32 R6, R6, 0x20, RZ ;  /* 0x0000002006067824 */ /* 0x000fe200078e00ff */
[----:B------:R-:W-:Y:S01]  /*0e10*/  SHF.R.S32.HI R4, RZ, 0x5, R2 ;  /* 0x00000005ff047819 */ /* 0x000fe20000011402 */
[----:B------:R-:W-:Y:S01]  /*0e20*/  IMAD.IADD R12, R11, 0x1, -R12 ;  /* 0x000000010b0c7824 */ /* 0x000fe200078e0a0c */
[----:B------:R-:W-:-:S02]  /*0e30*/  SHF.R.U32.HI R15, RZ, 0x3, R20 ;  /* 0x00000003ff0f7819 */ /* 0x000fc40000011614 */
[----:B------:R-:W-:Y:S02]  /*0e40*/  LOP3.LUT R2, R20, 0x10, R5, 0xf8, !PT ;  /* 0x0000001014027812 */ /* 0x000fe400078ef805 */
[----:B------:R-:W-:Y:S01]  /*0e50*/  SHF.R.S32.HI R9, RZ, 0x5, R9 ;  /* 0x00000005ff097819 */ /* 0x000fe20000011409 */
[----:B------:R-:W-:Y:S01]  /*0e60*/  IMAD.MOV.U32 R13, RZ, RZ, -0x2 ;  /* 0xfffffffeff0d7424 */ /* 0x000fe200078e00ff */
[----:B------:R-:W-:Y:S01]  /*0e70*/  LOP3.LUT R2, R2, R15, RZ, 0x3c, !PT ;  /* 0x0000000f02027212 */ /* 0x000fe200078e3cff */
[----:B------:R-:W-:Y:S02]  /*0e80*/  IMAD.IADD R10, R21, 0x1, -R10 ;  /* 0x00000001150a7824 */ /* 0x000fe400078e0a0a */
[----:B------:R-:W-:Y:S02]  /*0e90*/  IMAD R11, R4, 0x1800, R6 ;  /* 0x00001800040b7824 */ /* 0x000fe400078e0206 */
[----:B------:R-:W-:Y:S02]  /*0ea0*/  IMAD R12, R9, 0x10, R12 ;  /* 0x00000010090c7824 */ /* 0x000fe400078e020c */
[----:B------:R-:W-:Y:S01]  /*0eb0*/  IMAD R8, R3, 0x8, R8 ;  /* 0x0000000803087824 */ /* 0x000fe200078e0208 */
[----:B------:R-:W-:Y:S01]  /*0ec0*/  STL [R1], R20 ;  /* 0x0000001401007387 */ /* 0x000fe20000100800 */
[----:B------:R-:W-:Y:S01]  /*0ed0*/  IMAD R4, R10, R13, 0x80 ;  /* 0x000000800a047424 */ /* 0x000fe200078e020d */
[----:B------:R-:W-:Y:S01]  /*0ee0*/  IADD3 R3, R18, R11, R2 ;  /* 0x0000000b12037210 */ /* 0x000fe20007ffe002 */
[----:B------:R-:W-:Y:S01]  /*0ef0*/  IMAD R2, R7, 0x40, R12 ;  /* 0x0000004007027824 */ /* 0x000fe200078e020c */
[----:B------:R-:W-:Y:S01]  /*0f00*/  STL [R1+0x4], R6 ;  /* 0x0000040601007387 */ /* 0x000fe20000100800 */
[----:B------:R-:W-:-:S03]  /*0f10*/  LEA.HI R0, R0, R16, RZ, 0x2 ;  /* 0x0000001000007211 */ /* 0x000fc600078f10ff */
[----:B------:R-:W-:Y:S04]  /*0f20*/  STL [R1+0x50], R15 ;  /* 0x0000500f01007387 */ /* 0x000fe80000100800 */
[----:B------:R-:W-:Y:S04]  /*0f30*/  STL [R1+0x60], R8 ;  /* 0x0000600801007387 */ /* 0x000fe80000100800 */
[----:B------:R-:W-:Y:S04]  /*0f40*/  STL [R1+0x58], R4 ;  /* 0x0000580401007387 */ /* 0x000fe80000100800 */
[----:B------:R0:W-:Y:S04]  /*0f50*/  STL [R1+0x4c], R3 ;  /* 0x00004c0301007387 */ /* 0x0001e80000100800 */
[----:B------:R1:W-:Y:S01]  /*0f60*/  STL [R1+0x5c], R2 ;  /* 0x00005c0201007387 */ /* 0x0003e20000100800 */
[----:B0-----:R-:W-:-:S02]  /*0f70*/  LOP3.LUT R3, R20, 0x10, R22, 0xf8, !PT ;  /* 0x0000001014037812 */ /* 0x001fc400078ef816 */
[----:B-1----:R-:W-:Y:S02]  /*0f80*/  LOP3.LUT R2, R0, 0x1ffffffc, RZ, 0xc0, !PT ;  /* 0x1ffffffc00027812 */ /* 0x002fe400078ec0ff */
[----:B------:R-:W-:-:S03]  /*0f90*/  LOP3.LUT R3, R3, R15, RZ, 0x3c, !PT ;  /* 0x0000000f03037212 */ /* 0x000fc600078e3cff */
[----:B------:R-:W-:Y:S01]  /*0fa0*/  IMAD.IADD R2, R16, 0x1, -R2 ;  /* 0x0000000110027824 */ /* 0x000fe200078e0a02 */
[----:B------:R-:W-:Y:S02]  /*0fb0*/  SHF.R.S32.HI R8, RZ, 0x2, R0 ;  /* 0x00000002ff087819 */ /* 0x000fe40000011400 */
[----:B------:R-:W-:Y:S01]  /*0fc0*/  SHF.R.S32.HI R0, RZ, 0x1f, R152 ;  /* 0x0000001fff007819 */ /* 0x000fe20000011498 */
[----:B------:R-:W-:Y:S01]  /*0fd0*/  IMAD.SHL.U32 R4, R2, 0x8, RZ ;  /* 0x0000000802047824 */ /* 0x000fe200078e00ff */
[----:B------:R-:W-:Y:S01]  /*0fe0*/  SHF.R.S32.HI R2, RZ, 0x4, R5 ;  /* 0x00000004ff027819 */ /* 0x000fe20000011405 */
[----:B------:R-:W-:Y:S01]  /*0ff0*/  IMAD.IADD R0, R6, 0x1, R3 ;  /* 0x0000000106007824 */ /* 0x000fe200078e0203 */
[----:B------:R0:W-:Y:S04]  /*1000*/  STL [R1+0x38], RZ ;  /* 0x000038ff01007387 */ /* 0x0001e80000100800 */
[----:B------:R0:W-:Y:S04]  /*1010*/  STL [R1+0x20], R8 ;  /* 0x0000200801007387 */ /* 0x0001e80000100800 */
[----:B------:R0:W-:Y:S04]  /*1020*/  STL [R1+0x10], R4 ;  /* 0x0000100401007387 */ /* 0x0001e80000100800 */
[----:B------:R0:W-:Y:S04]  /*1030*/  STL [R1+0x1c], R0 ;  /* 0x00001c0001007387 */ /* 0x0001e80000100800 */
[----:B------:R0:W-:Y:S01]  /*1040*/  STL [R1+0x54], R2 ;  /* 0x0000540201007387 */ /* 0x0001e20000100800 */
[----:B------:R-:W-:-:S02]  /*1050*/  IMAD.MOV.U32 R153, RZ, RZ, RZ ;  /* 0x000000ffff997224 */ /* 0x000fc400078e00ff */
[----:B------:R-:W-:Y:S02]  /*1060*/  IMAD.MOV.U32 R157, RZ, RZ, RZ ;  /* 0x000000ffff9d7224 */ /* 0x000fe400078e00ff */
[----:B------:R-:W-:Y:S02]  /*1070*/  IMAD.MOV.U32 R154, RZ, RZ, RZ ;  /* 0x000000ffff9a7224 */ /* 0x000fe400078e00ff */
[----:B------:R-:W-:Y:S01]  /*1080*/  IMAD.SHL.U32 R16, R14, 0x8, RZ ;  /* 0x000000080e107824 */ /* 0x000fe200078e00ff */
[----:B---3--:R-:W-:Y:S01]  /*1090*/  LOP3.LUT R155, R19, 0x1, RZ, 0xfc, !PT ;  /* 0x00000001139b7812 */ /* 0x008fe200078efcff */
[----:B0-----:R-:W-:-:S07]  /*10a0*/  IMAD.MOV.U32 R19, RZ, RZ, RZ ;  /* 0x000000ffff137224 */ /* 0x001fce00078e00ff */
.L_x_406:
[----:B0-----:R-:W0:Y:S01]  /*10b0*/  LDC.64 R2, c[0x0][0xc60] ;  /* 0x00031800ff027b82 */ /* 0x001e220000000a00 */
[----:B------:R-:W-:Y:S01]  /*10c0*/  ULDC.64 UR4, c[0x0][0xa28] ;  /* 0x00028a0000047ab9 */ /* 0x000fe20000000a00 */
[----:B------:R-:W-:Y:S01]  /*10d0*/  ULDC.64 UR8, c[0x0][0xa18] ;  /* 0x0002860000087ab9 */ /* 0x000fe20000000a00 */
[----:B------:R-:W-:Y:S01]  /*10e0*/  ULDC.64 UR6, c[0x0][0xa08] ;  /* 0x0002820000067ab9 */ /* 0x000fe20000000a00 */
[----:B0-----:R-:W-:-:S05]  /*10f0*/  IMAD.WIDE R2, R31, 0x4, R2 ;  /* 0x000000041f027825 */ /* 0x001fca00078e0202 */
[----:B--2---:R-:W2:Y:S01]  /*1100*/  LDG.E R0, desc[UR40][R2.64] ;  /* 0x0000002802007981 */ /* 0x004ea2000c1e1900 */
[----:B------:R-:W-:Y:S01]  /*1110*/  ISETP.NE.U32.AND P2, PT, RZ, UR4, PT ;  /* 0x00000004ff007c0c */ /* 0x000fe2000bf45070 */
[----:B---3-5:R-:W-:Y:S01]  /*1120*/  IMAD.MOV.U32 R9, RZ, RZ, RZ ;  /* 0x000000ffff097224 */ /* 0x028fe200078e00ff */
[----:B------:R-:W-:Y:S01]  /*1130*/  ISETP.NE.U32.AND P1, PT, RZ, UR8, PT ;  /* 0x00000008ff007c0c */ /* 0x000fe2000bf25070 */
[----:B------:R-:W-:Y:S01]  /*1140*/  IMAD.MOV.U32 R49, RZ, RZ, RZ ;  /* 0x000000ffff317224 */ /* 0x000fe200078e00ff */
[----:B------:R-:W-:Y:S02]  /*1150*/  ISETP.NE.AND.EX P2, PT, RZ, UR5, PT, P2 ;  /* 0x00000005ff007c0c */ /* 0x000fe4000bf45320 */
[----:B------:R-:W-:Y:S02]  /*1160*/  ISETP.NE.AND.EX P1, PT, RZ, UR9, PT, P1 ;  /* 0x00000009ff007c0c */ /* 0x000fe4000bf25310 */
[----:B------:R-:W-:-:S04]  /*1170*/  ISETP.NE.U32.AND P0, PT, RZ, UR6, PT ;  /* 0x00000006ff007c0c */ /* 0x000fc8000bf05070 */
[----:B------:R-:W-:Y:S02]  /*1180*/  ISETP.NE.AND.EX P0, PT, RZ, UR7, PT, P0 ;  /* 0x00000007ff007c0c */ /* 0x000fe4000bf05300 */
[----:B--2-4-:R-:W-:Y:S01]  /*1190*/  SHF.R.S32.HI R4, RZ, 0x1f, R0 ;  /* 0x0000001fff047819 */ /* 0x014fe20000011400 */
[C---:B------:R-:W-:Y:S02]  /*11a0*/  IMAD.SHL.U32 R33, R0.reuse, 0x4, RZ ;  /* 0x0000000400217824 */ /* 0x040fe400078e00ff */
[C---:B------:R-:W-:Y:S01]  /*11b0*/  @P2 LEA R2, P3, R0.reuse, UR4, 0x2 ;  /* 0x0000000400022c11 */ /* 0x040fe2000f8610ff */
[----:B------:R-:W-:Y:S01]  /*11c0*/  STL [R1+0x28], R0 ;  /* 0x0000280001007387 */ /* 0x000fe20000100800 */
[C-C-:B------:R-:W-:Y:S02]  /*11d0*/  SHF.L.U64.HI R32, R0.reuse, 0x2, R4.reuse ;  /* 0x0000000200207819 */ /* 0x140fe40000010204 */
[----:B------:R-:W-:Y:S01]  /*11e0*/  @P2 LEA.HI.X R3, R0, UR5, R4, 0x2, P3 ;  /* 0x0000000500032c11 */ /* 0x000fe200098f1404 */
[----:B------:R0:W-:Y:S01]  /*11f0*/  STL [R1+0x3c], R4 ;  /* 0x00003c0401007387 */ /* 0x0001e20000100800 */
[----:B------:R-:W-:Y:S01]  /*1200*/  IADD3 R6, P4, R33, UR6, RZ ;  /* 0x0000000621067c10 */ /* 0x000fe2000ff9e0ff */
[----:B------:R-:W-:-:S02]  /*1210*/  ULDC UR4, c[0x0][0x288] ;  /* 0x0000a20000047ab9 */ /* 0x000fc40000000800 */
[----:B------:R1:W5:Y:S01]  /*1220*/  @P2 LDG.E R9, desc[UR40][R2.64] ;  /* 0x0000002802092981 */ /* 0x000362000c1e1900 */
[----:B------:R-:W-:Y:S01]  /*1230*/  IMAD.U32 R25, RZ, RZ, UR4 ;  /* 0x00000004ff197e24 */ /* 0x000fe2000f8e00ff */
[----:B------:R-:W-:Y:S01]  /*1240*/  IADD3.X R7, R32, UR7, RZ, P4, !PT ;  /* 0x0000000720077c10 */ /* 0x000fe2000a7fe4ff */
[----:B------:R-:W-:Y:S01]  /*1250*/  ULDC.64 UR4, c[0x0][0x3f8] ;  /* 0x0000fe0000047ab9 */ /* 0x000fe20000000a00 */
[----:B------:R1:W-:Y:S01]  /*1260*/  STL [R1+0x30], R33 ;  /* 0x0000302101007387 */ /* 0x0003e20000100800 */
[----:B0-----:R-:W-:-:S03]  /*1270*/  @P1 IADD3 R4, P2, R33, UR8, RZ ;  /* 0x0000000821041c10 */ /* 0x001fc6000ff5e0ff */
[----:B------:R1:W5:Y:S01]  /*1280*/  @P0 LDG.E R49, desc[UR40][R6.64] ;  /* 0x0000002806310981 */ /* 0x000362000c1e1900 */
[----:B------:R-:W-:Y:S01]  /*1290*/  @P1 IADD3.X R5, R32, UR9, RZ, P2, !PT ;  /* 0x0000000920051c10 */ /* 0x000fe200097fe4ff */
[----:B------:R-:W-:Y:S02]  /*12a0*/  UISETP.NE.U32.AND UP0, UPT, UR4, URZ, UPT ;  /* 0x0000003f0400728c */ /* 0x000fe4000bf05070 */
[----:B------:R1:W-:Y:S01]  /*12b0*/  STL [R1+0x34], R32 ;  /* 0x0000342001007387 */ /* 0x0003e20000100800 */
[----:B------:R-:W-:Y:S01]  /*12c0*/  ULDC.64 UR8, c[0x0][0xa20] ;  /* 0x0002880000087ab9 */ /* 0x000fe20000000a00 */
[----:B------:R-:W-:Y:S02]  /*12d0*/  ULDC UR4, c[0x0][0x404] ;  /* 0x0001010000047ab9 */ /* 0x000fe40000000800 */
[----:B------:R1:W5:Y:S04]  /*12e0*/  @P1 LDG.E R25, desc[UR40][R4.64] ;  /* 0x0000002804191981 */ /* 0x000368000c1e1900 */
[----:B------:R1:W-:Y:S04]  /*12f0*/  STL [R1+0x40], R29 ;  /* 0x0000401d01007387 */ /* 0x0003e80000100800 */
[----:B------:R1:W-:Y:S01]  /*1300*/  STL [R1+0x2c], R30 ;  /* 0x00002c1e01007387 */ /* 0x0003e20000100800 */
[----:B------:R-:W-:Y:S01]  /*1310*/  UISETP.NE.AND.EX UP0, UPT, UR5, URZ, UPT, UP0 ;  /* 0x0000003f0500728c */ /* 0x000fe2000bf05300 */
[----:B------:R-:W-:-:S02]  /*1320*/  ISETP.NE.U32.AND P2, PT, RZ, UR8, PT ;  /* 0x00000008ff007c0c */ /* 0x000fc4000bf45070 */
[----:B------:R-:W-:Y:S01]  /*1330*/  ULDC UR5, c[0x0][0x2e0] ;  /* 0x0000b80000057ab9 */ /* 0x000fe20000000800 */
[----:B------:R-:W-:Y:S01]  /*1340*/  USEL UR4, UR4, 0x1, UP0 ;  /* 0x0000000104047887 */ /* 0x000fe20008000000 */
[----:B------:R-:W-:-:S03]  /*1350*/  ISETP.NE.AND.EX P2, PT, RZ, UR9, PT, P2 ;  /* 0x00000009ff007c0c */ /* 0x000fc6000bf45320 */
[----:B------:R-:W-:-:S03]  /*1360*/  UIMAD UR4, UR4, UR5, URZ ;  /* 0x00000005040472a4 */ /* 0x000fc6000f8e023f */
[----:B------:R-:W-:Y:S01]  /*1370*/  ULDC UR5, c[0x0][0x338] ;  /* 0x0000ce0000057ab9 */ /* 0x000fe20000000800 */
[----:B------:R-:W-:Y:S01]  /*1380*/  IMAD.MOV.U32 R31, RZ, RZ, R0 ;  /* 0x000000ffff1f7224 */ /* 0x000fe200078e0000 */
[----:B-1----:R-:W-:Y:S07]  /*1390*/  @P1 BRA `(.L_x_286) ;  /* 0x0000000000241947 */ /* 0x002fee0003800000 */
[----:B------:R-:W-:Y:S02]  /*13a0*/  ULDC.64 UR6, c[0x0][0xa00] ;  /* 0x0002800000067ab9 */ /* 0x000fe40000000a00 */
[----:B------:R-:W-:-:S04]  /*13b0*/  ISETP.NE.U32.AND P1, PT, RZ, UR6, PT ;  /* 0x00000006ff007c0c */ /* 0x000fc8000bf25070 */
[----:B------:R-:W-:-:S13]  /*13c0*/  ISETP.NE.AND.EX P1, PT, RZ, UR7, PT, P1 ;  /* 0x00000007ff007c0c */ /* 0x000fda000bf25310 */
[----:B------:R-:W-:Y:S05]  /*13d0*/  @!P1 BRA `(.L_x_286) ;  /* 0x0000000000149947 */ /* 0x000fea0003800000 */
[----:B------:R-:W0:Y:S02]  /*13e0*/  LDC.64 R2, c[0x0][0xa00] ;  /* 0x00028000ff027b82 */ /* 0x000e240000000a00 */
[----:B0-----:R-:W-:-:S05]  /*13f0*/  IMAD.WIDE R2, R31, 0x4, R2 ;  /* 0x000000041f027825 */ /* 0x001fca00078e0202 */
[----:B-----5:R-:W2:Y:S04]  /*1400*/  LDG.E R25, desc[UR40][R2.64] ;  /* 0x0000002802197981 */ /* 0x020ea8000c1e1900 */
[----:B------:R-:W2:Y:S02]  /*1410*/  LDG.E R0, desc[UR40][R2.64+0x4] ;  /* 0x0000042802007981 */ /* 0x000ea4000c1e1900 */
[----:B--2---:R-:W-:-:S07]  /*1420*/  IMAD.IADD R25, R0, 0x1, -R25 ;  /* 0x0000000100197824 */ /* 0x004fce00078e0a19 */
.L_x_286:
[----:B------:R-:W-:Y:S02]  /*1430*/  IMAD.U32 R27, RZ, RZ, UR5 ;  /* 0x00000005ff1b7e24 */ /* 0x000fe4000f8e00ff */
[----:B------:R-:W-:Y:S01]  /*1440*/  IMAD.U32 R28, RZ, RZ, UR4 ;  /* 0x00000004ff1c7e24 */ /* 0x000fe2000f8e00ff */
[----:B------:R-:W-:Y:S06]  /*1450*/  @!P2 BRA `(.L_x_287) ;  /* 0x000000000010a947 */ /* 0x000fec0003800000 */
[----:B------:R-:W-:-:S04]  /*1460*/  IADD3 R2, P0, R33, UR8, RZ ;  /* 0x0000000821027c10 */ /* 0x000fc8000ff1e0ff */
[----:B------:R-:W-:-:S05]  /*1470*/  IADD3.X R3, R32, UR9, RZ, P0, !PT ;  /* 0x0000000920037c10 */ /* 0x000fca00087fe4ff */
[----:B------:R0:W5:Y:S01]  /*1480*/  LDG.E R28, desc[UR40][R2.64] ;  /* 0x00000028021c7981 */ /* 0x000162000c1e1900 */
[----:B------:R-:W-:Y:S05]  /*1490*/  BRA `(.L_x_288) ;  /* 0x0000000000107947 */ /* 0x000fea0003800000 */
.L_x_287:
[----:B------:R-:W-:Y:S05]  /*14a0*/  @!P0 BRA `(.L_x_288) ;  /* 0x00000000000c8947 */ /* 0x000fea0003800000 */
[----:B------:R-:W2:Y:S04]  /*14b0*/  LDG.E R3, desc[UR40][R6.64] ;  /* 0x0000002806037981 */ /* 0x000ea8000c1e1900 */
[----:B------:R-:W2:Y:S02]  /*14c0*/  LDG.E R28, desc[UR40][R6.64+0x4] ;  /* 0x00000428061c7981 */ /* 0x000ea4000c1e1900 */
[----:B--2---:R-:W-:-:S07]  /*14d0*/  IMAD.IADD R28, R28, 0x1, -R3 ;  /* 0x000000011c1c7824 */ /* 0x004fce00078e0a03 */
.L_x_288:
[----:B------:R-:W-:Y:S02]  /*14e0*/  ULDC.64 UR4, c[0x0][0xa10] ;  /* 0x0002840000047ab9 */ /* 0x000fe40000000a00 */
[----:B------:R-:W-:-:S04]  /*14f0*/  ISETP.NE.U32.AND P0, PT, RZ, UR4, PT ;  /* 0x00000004ff007c0c */ /* 0x000fc8000bf05070 */
[----:B------:R-:W-:Y:S01]  /*1500*/  ISETP.NE.AND.EX P0, PT, RZ, UR5, PT, P0 ;  /* 0x00000005ff007c0c */ /* 0x000fe2000bf05300 */
[----:B-----5:R-:W-:Y:S01]  /*1510*/  IMAD.IADD R6, R28, 0x1, -R9 ;  /* 0x000000011c067824 */ /* 0x020fe200078e0a09 */
[----:B------:R-:W-:-:S11]  /*1520*/  ULDC.64 UR4, c[0x0][0xa30] ;  /* 0x00028c0000047ab9 */ /* 0x000fd60000000a00 */
[----:B0-----:R-:W0:Y:S02]  /*1530*/  @P0 LDC.64 R2, c[0x0][0xa10] ;  /* 0x00028400ff020b82 */ /* 0x001e240000000a00 */
[----:B0-----:R-:W-:-:S05]  /*1540*/  @P0 IMAD.WIDE R2, R31, 0x4, R2 ;  /* 0x000000041f020825 */ /* 0x001fca00078e0202 */
[----:B------:R-:W2:Y:S04]  /*1550*/  @P0 LDG.E R0, desc[UR40][R2.64] ;  /* 0x0000002802000981 */ /* 0x000ea8000c1e1900 */
[----:B------:R-:W2:Y:S01]  /*1560*/  @P0 LDG.E R7, desc[UR40][R2.64+0x4] ;  /* 0x0000042802070981 */ /* 0x000ea2000c1e1900 */
[----:B------:R-:W-:Y:S01]  /*1570*/  ISETP.NE.U32.AND P1, PT, RZ, UR4, PT ;  /* 0x00000004ff007c0c */ /* 0x000fe2000bf25070 */
[----:B------:R-:W-:Y:S02]  /*1580*/  IMAD.MOV R26, RZ, RZ, -R6 ;  /* 0x000000ffff1a7224 */ /* 0x000fe400078e0a06 */
[----:B------:R-:W-:Y:S01]  /*1590*/  IMAD.MOV.U32 R24, RZ, RZ, R28 ;  /* 0x000000ffff187224 */ /* 0x000fe200078e001c */
[----:B------:R-:W-:Y:S02]  /*15a0*/  ISETP.NE.AND.EX P1, PT, RZ, UR5, PT, P1 ;  /* 0x00000005ff007c0c */ /* 0x000fe4000bf25310 */
[----:B------:R-:W-:-:S11]  /*15b0*/  VIMNMX R26, RZ, R26, !PT ;  /* 0x0000001aff1a7248 */ /* 0x000fd60007fe0100 */
[----:B------:R-:W-:-:S04]  /*15c0*/  @P1 IADD3 R4, P2, R33, UR4, RZ ;  /* 0x0000000421041c10 */ /* 0x000fc8000ff5e0ff */
[----:B------:R-:W-:-:S05]  /*15d0*/  @P1 IADD3.X R5, R32, UR5, RZ, P2, !PT ;  /* 0x0000000520051c10 */ /* 0x000fca00097fe4ff */
[----:B------:R0:W5:Y:S01]  /*15e0*/  @P1 LDG.E R24, desc[UR40][R4.64] ;  /* 0x0000002804181981 */ /* 0x000162000c1e1900 */
[----:B------:R-:W-:Y:S01]  /*15f0*/  PLOP3.LUT P3, PT, PT, PT, PT, 0x80, 0x0 ;  /* 0x000000000000781c */ /* 0x000fe20003f6f070 */
[----:B--2---:R-:W-:-:S04]  /*1600*/  @P0 IMAD.IADD R27, R7, 0x1, -R0 ;  /* 0x00000001071b0824 */ /* 0x004fc800078e0a00 */
[----:B------:R-:W-:-:S04]  /*1610*/  IMAD.IADD R88, R6, 0x1, R27 ;  /* 0x0000000106587824 */ /* 0x000fc800078e021b */
[----:B------:R-:W-:-:S05]  /*1620*/  VIADD R0, R88, 0x7f ;  /* 0x0000007f58007836 */ /* 0x000fca0000000000 */
[----:B------:R-:W-:-:S04]  /*1630*/  SHF.R.S32.HI R3, RZ, 0x1f, R0 ;  /* 0x0000001fff037819 */ /* 0x000fc80000011400 */
[----:B------:R-:W-:-:S04]  /*1640*/  LEA.HI R3, R3, R0, RZ, 0x7 ;  /* 0x0000000003037211 */ /* 0x000fc800078f38ff */
[----:B------:R-:W-:-:S04]  /*1650*/  LOP3.LUT R0, R3, 0xffffff80, RZ, 0xc0, !PT ;  /* 0xffffff8003007812 */ /* 0x000fc800078ec0ff */
[----:B------:R-:W-:-:S04]  /*1660*/  VIADDMNMX R7, R0, -R6, R27, PT ;  /* 0x8000000600077246 */ /* 0x000fc8000380011b */
[----:B------:R-:W-:Y:S02]  /*1670*/  ISETP.GT.AND P0, PT, R7, R26, PT ;  /* 0x0000001a0700720c */ /* 0x000fe40003f04270 */
[----:B------:R-:W-:-:S05]  /*1680*/  SHF.R.U32.HI R26, RZ, 0x7, R26 ;  /* 0x00000007ff1a7819 */ /* 0x000fca000001161a */
[----:B------:R-:W-:-:S06]  /*1690*/  IMAD.MOV.U32 R2, RZ, RZ, R26 ;  /* 0x000000ffff027224 */ /* 0x000fcc00078e001a */
[----:B------:R-:W-:-:S05]  /*16a0*/  @P0 VIADD R0, R7, 0x7f ;  /* 0x0000007f07000836 */ /* 0x000fca0000000000 */
[----:B0-----:R-:W-:-:S04]  /*16b0*/  @P0 SHF.R.S32.HI R5, RZ, 0x1f, R0 ;  /* 0x0000001fff050819 */ /* 0x001fc80000011400 */
[----:B------:R-:W-:Y:S02]  /*16c0*/  @P0 LEA.HI R5, R5, R0, RZ, 0x7 ;  /* 0x0000000005050211 */ /* 0x000fe400078f38ff */
[----:B------:R-:W-:Y:S02]  /*16d0*/  SHF.R.S32.HI R0, RZ, 0x7, R3 ;  /* 0x00000007ff007819 */ /* 0x000fe40000011403 */
[----:B------:R-:W-:-:S03]  /*16e0*/  @P0 SHF.R.S32.HI R2, RZ, 0x7, R5 ;  /* 0x00000007ff020819 */ /* 0x000fc60000011405 */
[----:B------:R0:W-:Y:S01]  /*16f0*/  STL [R1+0x48], R0 ;  /* 0x0000480001007387 */ /* 0x0001e20000100800 */
[----:B------:R-:W-:-:S13]  /*1700*/  ISETP.GT.AND P0, PT, R2, R26, PT ;  /* 0x0000001a0200720c */ /* 0x000fda0003f04270 */
[----:B0-----:R-:W-:Y:S05]  /*1710*/  @!P0 BRA `(.L_x_289) ;  /* 0x0000004c003c8947 */ /* 0x001fea0003800000 */
[----:B------:R-:W-:Y:S01]  /*1720*/  VIADD R0, R18, 0x13800 ;  /* 0x0001380012007836 */ /* 0x000fe20000000000 */
[----:B------:R-:W-:Y:S04]  /*1730*/  BSSY B6, `(.L_x_290) ;  /* 0x0000013000067945 */ /* 0x000fe80003800000 */
[----:B------:R-:W-:-:S13]  /*1740*/  LOP3.LUT P0, RZ, R0, 0x9f, RZ, 0xc0, !PT ;  /* 0x0000009f00ff7812 */ /* 0x000fda000780c0ff */
[----:B------:R-:W-:Y:S05]  /*1750*/  @!P0 BRA `(.L_x_291) ;  /* 0x0000000000408947 */ /* 0x000fea0003800000 */
        /* <DEDUP_REMOVED lines=15> */
[----:B-1---5:R-:W-:Y:S05]  /*1850*/  CALL.ABS.NOINC R14 ;  /* 0x000000000e007343 */ /* 0x022fea0003c00000 */
.L_x_291:
[----:B------:R-:W-:Y:S05]  /*1860*/  BSYNC B6 ;  /* 0x0000000000067941 */ /* 0x000fea0003800000 */
.L_x_290:
        /* <DEDUP_REMOVED lines=20> */
.L_x_293:
[----:B------:R-:W-:Y:S05]  /*19b0*/  BSYNC B6 ;  /* 0x0000000000067941 */ /* 0x000fea0003800000 */
.L_x_292:
[----:B------:R-:W-:Y:S01]  /*19c0*/  ULDC.64 UR4, c[0x0][0x9f8] ;  /* 0x00027e0000047ab9 */ /* 0x000fe20000000a00 */
[----:B------:R-:W2:Y:S01]  /*19d0*/  LDL R21, [R1+0x50] ;  /* 0x0000500001157983 */ /* 0x000ea20000100800 */
[----:B------:R-:W-:Y:S01]  /*19e0*/  ISETP.NE.U32.AND P0, PT, RZ, UR4, PT ;  /* 0x00000004ff007c0c */ /* 0x000fe2000bf05070 */
[----:B------:R-:W0:Y:S02]  /*19f0*/  LDC R0, c[0x0][0x428] ;  /* 0x00010a00ff007b82 */ /* 0x000e240000000800 */
[----:B------:R-:W3:Y:S01]  /*1a00*/  LDL R20, [R1+0x4] ;  /* 0x0000040001147983 */ /* 0x000ee20000100800 */
[----:B------:R-:W-:-:S05]  /*1a10*/  ISETP.NE.AND.EX P0, PT, RZ, UR5, PT, P0 ;  /* 0x00000005ff007c0c */ /* 0x000fca000bf05300 */
[----:B------:R-:W1:Y:S01]  /*1a20*/  LDC.64 R70, c[0x0][0x2f0] ;  /* 0x0000bc00ff467b82 */ /* 0x000e620000000a00 */
[----:B------:R-:W-:Y:S01]  /*1a30*/  IMAD.IADD R49, R49, 0x1, R28 ;  /* 0x0000000131317824 */ /* 0x000fe200078e021c */
[----:B------:R-:W-:Y:S01]  /*1a40*/  ULDC UR6, c[0x0][0x2e4] ;  /* 0x0000b90000067ab9 */ /* 0x000fe20000000800 */
[----:B------:R-:W-:-:S05]  /*1a50*/  ULDC.64 UR8, c[0x0][0x320] ;  /* 0x0000c80000087ab9 */ /* 0x000fca0000000a00 */
[----:B------:R-:W-:Y:S01]  /*1a60*/  @P0 IADD3 R4, P1, R33, UR4, RZ ;  /* 0x0000000421040c10 */ /* 0x000fe2000ff3e0ff */
[----:B------:R-:W4:Y:S03]  /*1a70*/  LDC R63, c[0x0][0x3d4] ;  /* 0x0000f500ff3f7b82 */ /* 0x000f260000000800 */
[----:B------:R-:W-:Y:S01]  /*1a80*/  @P0 IADD3.X R5, R32, UR5, RZ, P1, !PT ;  /* 0x0000000520050c10 */ /* 0x000fe20008ffe4ff */
[----:B------:R-:W-:Y:S01]  /*1a90*/  ULDC.64 UR4, c[0x0][0x2f8] ;  /* 0x0000be0000047ab9 */ /* 0x000fe20000000a00 */
[----:B------:R-:W2:Y:S01]  /*1aa0*/  LDL R32, [R1] ;  /* 0x0000000001207983 */ /* 0x000ea20000100800 */
[----:B------:R-:W-:Y:S02]  /*1ab0*/  SHF.R.S32.HI R23, RZ, 0x1f, R22 ;  /* 0x0000001fff177819 */ /* 0x000fe40000011416 */
[----:B------:R-:W4:Y:S01]  /*1ac0*/  LDC.64 R68, c[0x0][0x3d8] ;  /* 0x0000f600ff447b82 */ /* 0x000f220000000a00 */
[----:B------:R1:W3:Y:S01]  /*1ad0*/  @P0 LDG.E R31, desc[UR40][R4.64] ;  /* 0x00000028041f0981 */ /* 0x0002e2000c1e1900 */
[----:B0-----:R-:W-:-:S13]  /*1ae0*/  ISETP.NE.AND P0, PT, R0, 0x1, PT ;  /* 0x000000010000780c */ /* 0x001fda0003f05270 */
[----:B------:R-:W0:Y:S08]  /*1af0*/  @P0 LDC R7, c[0x0][0x42c] ;  /* 0x00010b00ff070b82 */ /* 0x000e300000000800 */
[----:B------:R-:W4:Y:S01]  /*1b00*/  @P0 LDC R9, c[0x0][0x430] ;  /* 0x00010c00ff090b82 */ /* 0x000f220000000800 */
[----:B------:R-:W-:Y:S01]  /*1b10*/  SHF.R.S32.HI R3, RZ, 0x1f, R49 ;  /* 0x0000001fff037819 */ /* 0x000fe20000011431 */
[----:B-1----:R-:W-:-:S04]  /*1b20*/  IMAD.WIDE.U32 R4, R49, R70, RZ ;  /* 0x0000004631047225 */ /* 0x002fc800078e00ff */
[----:B------:R-:W-:Y:S02]  /*1b30*/  IMAD R6, R3, R70, RZ ;  /* 0x0000004603067224 */ /* 0x000fe400078e02ff */
[----:B0-----:R-:W-:-:S04]  /*1b40*/  @P0 IMAD.HI.U32 R0, R30, R7, RZ ;  /* 0x000000071e000227 */ /* 0x001fc800078e00ff */
[----:B------:R-:W-:Y:S01]  /*1b50*/  IMAD.MOV.U32 R7, RZ, RZ, R30 ;  /* 0x000000ffff077224 */ /* 0x000fe200078e001e */
[----:B----4-:R-:W-:Y:S01]  /*1b60*/  @P0 SHF.R.U32.HI R7, RZ, R9, R0 ;  /* 0x00000009ff070219 */ /* 0x010fe20000011600 */
[----:B------:R-:W-:-:S03]  /*1b70*/  IMAD R9, R49, R71, R6 ;  /* 0x0000004731097224 */ /* 0x000fc600078e0206 */
[----:B------:R-:W-:Y:S01]  /*1b80*/  SHF.R.S32.HI R8, RZ, 0x1f, R7 ;  /* 0x0000001fff087819 */ /* 0x000fe20000011407 */
[----:B------:R-:W-:Y:S01]  /*1b90*/  IMAD.IADD R5, R5, 0x1, R9 ;  /* 0x0000000105057824 */ /* 0x000fe200078e0209 */
[----:B------:R-:W-:-:S03]  /*1ba0*/  ISETP.GE.AND P0, PT, R22, UR6, PT ;  /* 0x0000000616007c0c */ /* 0x000fc6000bf06270 */
[----:B------:R-:W-:Y:S02]  /*1bb0*/  IMAD R0, R8, UR4, RZ ;  /* 0x0000000408007c24 */ /* 0x000fe4000f8e02ff */
[----:B------:R-:W-:-:S04]  /*1bc0*/  IMAD.WIDE.U32 R4, R7, UR4, R4 ;  /* 0x0000000407047c25 */ /* 0x000fc8000f8e0004 */
[----:B------:R-:W-:Y:S01]  /*1bd0*/  IMAD R61, R7, UR5, R0 ;  /* 0x00000005073d7c24 */ /* 0x000fe2000f8e0200 */
[----:B------:R-:W-:Y:S01]  /*1be0*/  ULDC.64 UR4, c[0x0][0xa08] ;  /* 0x0002820000047ab9 */ /* 0x000fe20000000a00 */
[----:B------:R-:W-:Y:S02]  /*1bf0*/  SEL R0, RZ, 0x1, P0 ;  /* 0x00000001ff007807 */ /* 0x000fe40000000000 */
[----:B------:R-:W-:Y:S01]  /*1c00*/  ISETP.NE.U32.AND P0, PT, RZ, UR4, PT ;  /* 0x00000004ff007c0c */ /* 0x000fe2000bf05070 */
[----:B------:R-:W-:-:S03]  /*1c10*/  IMAD.MOV.U32 R60, RZ, RZ, R4 ;  /* 0x000000ffff3c7224 */ /* 0x000fc600078e0004 */
[----:B------:R-:W-:Y:S01]  /*1c20*/  ISETP.NE.AND.EX P0, PT, RZ, UR5, PT, P0 ;  /* 0x00000005ff007c0c */ /* 0x000fe2000bf05300 */
[----:B------:R-:W-:Y:S01]  /*1c30*/  IMAD.IADD R61, R5, 0x1, R61 ;  /* 0x00000001053d7824 */ /* 0x000fe200078e023d */
[----:B------:R-:W-:Y:S01]  /*1c40*/  ISETP.GE.AND P1, PT, R156, UR6, PT ;  /* 0x000000069c007c0c */ /* 0x000fe2000bf26270 */
[----:B------:R-:W-:-:S03]  /*1c50*/  ULDC.64 UR4, c[0x0][0x300] ;  /* 0x0000c00000047ab9 */ /* 0x000fc60000000a00 */
[----:B------:R-:W-:Y:S01]  /*1c60*/  SEL R6, RZ, 0xffffffff, P1 ;  /* 0xffffffffff067807 */ /* 0x000fe20000800000 */
[----:B------:R-:W-:Y:S01]  /*1c70*/  IMAD R8, R8, UR8, RZ ;  /* 0x0000000808087c24 */ /* 0x000fe2000f8e02ff */
[----:B------:R-:W-:-:S03]  /*1c80*/  SHF.R.S32.HI R14, RZ, 0x1f, R152 ;  /* 0x0000001fff0e7819 */ /* 0x000fc60000011498 */
[----:B------:R-:W-:Y:S02]  /*1c90*/  IMAD.SHL.U32 R9, R6, 0x2, RZ ;  /* 0x0000000206097824 */ /* 0x000fe400078e00ff */
[----:B------:R-:W-:-:S03]  /*1ca0*/  IMAD R15, R7, UR9, R8 ;  /* 0x00000009070f7c24 */ /* 0x000fc6000f8e0208 */
[----:B------:R-:W-:Y:S01]  /*1cb0*/  LOP3.LUT R0, R9, 0x2, R0, 0xe2, !PT ;  /* 0x0000000209007812 */ /* 0x000fe200078ee200 */
[----:B------:R-:W-:-:S04]  /*1cc0*/  IMAD.WIDE.U32 R8, R7, UR8, R22 ;  /* 0x0000000807087c25 */ /* 0x000fc8000f8e0016 */
[----:B------:R-:W-:Y:S02]  /*1cd0*/  IMAD R12, R14, R70, RZ ;  /* 0x000000460e0c7224 */ /* 0x000fe400078e02ff */
[----:B------:R-:W-:Y:S02]  /*1ce0*/  IMAD.IADD R9, R9, 0x1, R15 ;  /* 0x0000000109097824 */ /* 0x000fe400078e020f */
[----:B------:R-:W-:Y:S01]  /*1cf0*/  IMAD R15, R152, R71, R12 ;  /* 0x00000047980f7224 */ /* 0x000fe200078e020c */
[----:B------:R-:W-:Y:S02]  /*1d00*/  ISETP.GE.AND P2, PT, R156, R63, PT ;  /* 0x0000003f9c00720c */ /* 0x000fe40003f46270 */
[----:B------:R-:W-:Y:S01]  /*1d10*/  SHF.R.S32.HI R17, RZ, 0x1f, R16 ;  /* 0x0000001fff117819 */ /* 0x000fe20000011410 */
[----:B------:R-:W-:-:S04]  /*1d20*/  IMAD.WIDE.U32 R54, R152, R68, R22 ;  /* 0x0000004498367225 */ /* 0x000fc800078e0016 */
[----:B------:R-:W-:Y:S01]  /*1d30*/  IMAD.WIDE.U32 R56, R152, R68, R16 ;  /* 0x0000004498387225 */ /* 0x000fe200078e0010 */
[----:B------:R-:W-:-:S03]  /*1d40*/  P2R R83, PR, RZ, 0x4 ;  /* 0x00000004ff537803 */ /* 0x000fc60000000000 */
[----:B------:R-:W-:Y:S01]  /*1d50*/  VIADD R67, R22, 0x40 ;  /* 0x0000004016437836 */ /* 0x000fe20000000000 */
[----:B------:R-:W-:Y:S02]  /*1d60*/  SHF.L.U64.HI R71, R70, 0x7, R71 ;  /* 0x0000000746477819 */ /* 0x000fe40000010247 */
[----:B------:R-:W-:Y:S02]  /*1d70*/  LOP3.LUT R62, R0, 0x1, RZ, 0xc0, !PT ;  /* 0x00000001003e7812 */ /* 0x000fe400078ec0ff */
[----:B------:R-:W-:Y:S02]  /*1d80*/  ISETP.GE.AND P1, PT, R67, UR6, PT ;  /* 0x0000000643007c0c */ /* 0x000fe4000bf26270 */
[----:B---3--:R-:W-:-:S04]  /*1d90*/  SHF.R.S32.HI R4, RZ, 0x1f, R31 ;  /* 0x0000001fff047819 */ /* 0x008fc8000001141f */
[----:B------:R-:W-:Y:S02]  /*1da0*/  SEL R10, R4, RZ, !P0 ;  /* 0x000000ff040a7207 */ /* 0x000fe40004000000 */
[----:B------:R-:W0:Y:S01]  /*1db0*/  LDC.64 R4, c[0x0][0x3e8] ;  /* 0x0000fa00ff047b82 */ /* 0x000e220000000a00 */
[----:B------:R-:W-:Y:S02]  /*1dc0*/  SEL R11, R31, RZ, !P0 ;  /* 0x000000ff1f0b7207 */ /* 0x000fe40004000000 */
[----:B------:R-:W-:-:S03]  /*1dd0*/  IMAD R6, R10, UR4, RZ ;  /* 0x000000040a067c24 */ /* 0x000fc6000f8e02ff */
[----:B------:R-:W-:-:S04]  /*1de0*/  IMAD.WIDE.U32 R60, R11, UR4, R60 ;  /* 0x000000040b3c7c25 */ /* 0x000fc8000f8e003c */
[----:B------:R-:W-:Y:S01]  /*1df0*/  IMAD R13, R11, UR5, R6 ;  /* 0x000000050b0d7c24 */ /* 0x000fe2000f8e0206 */
[----:B------:R-:W-:Y:S01]  /*1e00*/  ULDC.64 UR4, c[0x0][0x328] ;  /* 0x0000ca0000047ab9 */ /* 0x000fe20000000a00 */
[----:B------:R-:W-:-:S04]  /*1e10*/  IMAD.WIDE.U32 R6, R152, R70, R22 ;  /* 0x0000004698067225 */ /* 0x000fc800078e0016 */
[----:B------:R-:W-:Y:S01]  /*1e20*/  IMAD.IADD R82, R61, 0x1, R13 ;  /* 0x000000013d527824 */ /* 0x000fe200078e020d */
[----:B------:R-:W-:-:S04]  /*1e30*/  IADD3 R77, P0, R60, R6, RZ ;  /* 0x000000063c4d7210 */ /* 0x000fc80007f1e0ff */
[----:B------:R-:W-:Y:S02]  /*1e40*/  IADD3.X R76, R82, R7, R15, P0, !PT ;  /* 0x00000007524c7210 */ /* 0x000fe400007fe40f */
[----:B------:R-:W-:Y:S01]  /*1e50*/  ISETP.GE.AND P0, PT, R22, R63, PT ;  /* 0x0000003f1600720c */ /* 0x000fe20003f06270 */
[----:B0-----:R-:W-:Y:S02]  /*1e60*/  IMAD R7, R14, R4, RZ ;  /* 0x000000040e077224 */ /* 0x001fe400078e02ff */
[----:B------:R-:W-:Y:S01]  /*1e70*/  IMAD.WIDE.U32 R58, R11, UR4, R8 ;  /* 0x000000040b3a7c25 */ /* 0x000fe2000f8e0008 */
[----:B------:R-:W-:-:S03]  /*1e80*/  SEL R9, R63, RZ, P2 ;  /* 0x000000ff3f097207 */ /* 0x000fc60001000000 */
[----:B------:R-:W-:Y:S01]  /*1e90*/  IMAD R13, R152, R5, R7 ;  /* 0x00000005980d7224 */ /* 0x000fe200078e0207 */
[----:B------:R-:W-:Y:S01]  /*1ea0*/  SEL R7, R63, RZ, P0 ;  /* 0x000000ff3f077207 */ /* 0x000fe20000000000 */
[----:B------:R-:W-:Y:S02]  /*1eb0*/  IMAD R10, R10, UR4, RZ ;  /* 0x000000040a0a7c24 */ /* 0x000fe4000f8e02ff */
[----:B------:R-:W-:Y:S02]  /*1ec0*/  IMAD R6, R14, R68, RZ ;  /* 0x000000440e067224 */ /* 0x000fe400078e02ff */
[----:B------:R-:W-:Y:S02]  /*1ed0*/  IMAD.IADD R7, R22, 0x1, R7 ;  /* 0x0000000116077824 */ /* 0x000fe400078e0207 */
[----:B------:R-:W-:Y:S02]  /*1ee0*/  IMAD.IADD R9, R156, 0x1, R9 ;  /* 0x000000019c097824 */ /* 0x000fe400078e0209 */
[----:B------:R-:W-:-:S02]  /*1ef0*/  IMAD R33, R11, UR5, R10 ;  /* 0x000000050b217c24 */ /* 0x000fc4000f8e020a */
[----:B------:R-:W-:Y:S01]  /*1f00*/  IMAD R11, R152, R69, R6 ;  /* 0x00000045980b7224 */ /* 0x000fe200078e0206 */
[----:B------:R-:W-:Y:S02]  /*1f10*/  SHF.R.S32.HI R6, RZ, 0x1f, R7 ;  /* 0x0000001fff067819 */ /* 0x000fe40000011407 */
[----:B------:R-:W-:Y:S02]  /*1f20*/  SHF.R.S32.HI R8, RZ, 0x1f, R9 ;  /* 0x0000001fff087819 */ /* 0x000fe40000011409 */
[----:B------:R-:W-:Y:S02]  /*1f30*/  LEA.HI R75, R6, R7, RZ, 0x4 ;  /* 0x00000007064b7211 */ /* 0x000fe400078f20ff */
[----:B------:R-:W-:Y:S02]  /*1f40*/  LEA.HI R74, R8, R9, RZ, 0x4 ;  /* 0x00000009084a7211 */ /* 0x000fe400078f20ff */
[----:B------:R-:W-:Y:S02]  /*1f50*/  LEA.HI R6, R6, R7, RZ, 0x5 ;  /* 0x0000000706067211 */ /* 0x000fe400078f28ff */
[----:B------:R-:W-:-:S03]  /*1f60*/  LEA.HI R8, R8, R9, RZ, 0x5 ;  /* 0x0000000908087211 */ /* 0x000fc600078f28ff */
[----:B------:R-:W-:Y:S01]  /*1f70*/  IMAD.SHL.U32 R7, R6, 0x80, RZ ;  /* 0x0000008006077824 */ /* 0x000fe200078e00ff */
[----:B--2---:R-:W-:Y:S01]  /*1f80*/  LOP3.LUT R6, R32, 0x10, R75, 0xf8, !PT ;  /* 0x0000001020067812 */ /* 0x004fe200078ef84b */
[----:B------:R-:W-:Y:S01]  /*1f90*/  IMAD.SHL.U32 R9, R8, 0x80, RZ ;  /* 0x0000008008097824 */ /* 0x000fe200078e00ff */
[----:B------:R-:W-:Y:S02]  /*1fa0*/  LOP3.LUT R8, R32, 0x10, R74, 0xf8, !PT ;  /* 0x0000001020087812 */ /* 0x000fe400078ef84a */
[----:B------:R-:W-:Y:S02]  /*1fb0*/  LOP3.LUT R7, R7, 0xfffff000, RZ, 0xc0, !PT ;  /* 0xfffff00007077812 */ /* 0x000fe400078ec0ff */
[-C--:B------:R-:W-:Y:S02]  /*1fc0*/  LOP3.LUT R6, R6, R21.reuse, RZ, 0x3c, !PT ;  /* 0x0000001506067212 */ /* 0x080fe400078e3cff */
[----:B------:R-:W-:Y:S02]  /*1fd0*/  LOP3.LUT R9, R9, 0xfffff000, RZ, 0xc0, !PT ;  /* 0xfffff00009097812 */ /* 0x000fe400078ec0ff */
[----:B------:R-:W-:-:S02]  /*1fe0*/  LOP3.LUT R8, R8, R21, RZ, 0x3c, !PT ;  /* 0x0000001508087212 */ /* 0x000fc400078e3cff */
[--C-:B------:R-:W-:Y:S02]  /*1ff0*/  IADD3 R73, R6, R7, R20.reuse ;  /* 0x0000000706497210 */ /* 0x100fe40007ffe014 */
[----:B------:R-:W-:Y:S02]  /*2000*/  IADD3 R72, R8, R9, R20 ;  /* 0x0000000908487210 */ /* 0x000fe40007ffe014 */
[----:B------:R-:W0:Y:S01]  /*2010*/  S2R R20, SR_TID.X ;  /* 0x0000000000147919 */ /* 0x000e220000002100 */
[----:B------:R-:W-:Y:S02]  /*2020*/  IMAD.IADD R57, R57, 0x1, R11 ;  /* 0x0000000139397824 */ /* 0x000fe400078e020b */
[----:B------:R-:W-:Y:S01]  /*2030*/  IMAD.IADD R55, R11, 0x1, R55 ;  /* 0x000000010b377824 */ /* 0x000fe200078e0237 */
[----:B-----5:R-:W-:Y:S01]  /*2040*/  SHF.R.S32.HI R11, RZ, 0x1f, R24 ;  /* 0x0000001fff0b7819 */ /* 0x020fe20000011418 */
[----:B------:R-:W-:-:S04]  /*2050*/  IMAD.WIDE.U32 R52, R152, R4, R16 ;  /* 0x0000000498347225 */ /* 0x000fc800078e0010 */
[C---:B------:R-:W-:Y:S01]  /*2060*/  IMAD.WIDE.U32 R50, R152.reuse, R4, R22 ;  /* 0x0000000498327225 */ /* 0x040fe200078e0016 */
[----:B------:R-:W-:-:S03]  /*2070*/  IADD3 R48, P2, R152, R49, RZ ;  /* 0x0000003198307210 */ /* 0x000fc60007f5e0ff */
[----:B------:R-:W-:Y:S02]  /*2080*/  IMAD R6, R11, R68, RZ ;  /* 0x000000440b067224 */ /* 0x000fe400078e02ff */
[----:B------:R-:W-:Y:S02]  /*2090*/  IMAD.IADD R53, R53, 0x1, R13 ;  /* 0x0000000135357824 */ /* 0x000fe400078e020d */
[----:B------:R-:W-:Y:S02]  /*20a0*/  IMAD.IADD R51, R13, 0x1, R51 ;  /* 0x000000010d337824 */ /* 0x000fe400078e0233 */
[----:B------:R-:W-:Y:S01]  /*20b0*/  IMAD R11, R11, R4, RZ ;  /* 0x000000040b0b7224 */ /* 0x000fe200078e02ff */
[----:B------:R-:W-:Y:S01]  /*20c0*/  LOP3.LUT R7, R74, 0xfffffff0, RZ, 0xc0, !PT ;  /* 0xfffffff04a077812 */ /* 0x000fe200078ec0ff */
[C---:B------:R-:W-:Y:S02]  /*20d0*/  IMAD R21, R24.reuse, R69, R6 ;  /* 0x0000004518157224 */ /* 0x040fe400078e0206 */
[----:B------:R-:W-:Y:S01]  /*20e0*/  IMAD.WIDE.U32 R56, R24, R68, R56 ;  /* 0x0000004418387225 */ /* 0x000fe200078e0038 */
[----:B0-----:R-:W-:-:S03]  /*20f0*/  SHF.R.U32.HI R20, RZ, 0x7, R20 ;  /* 0x00000007ff147819 */ /* 0x001fc60000011614 */
[----:B------:R-:W-:-:S04]  /*2100*/  IMAD.WIDE.U32 R54, R24, R68, R54 ;  /* 0x0000004418367225 */ /* 0x000fc800078e0036 */
[----:B------:R-:W-:Y:S01]  /*2110*/  VIADD R64, R20, 0x8 ;  /* 0x0000000814407836 */ /* 0x000fe20000000000 */
[----:B------:R-:W-:Y:S01]  /*2120*/  LOP3.LUT R20, R75, 0xfffffff0, RZ, 0xc0, !PT ;  /* 0xfffffff04b147812 */ /* 0x000fe200078ec0ff */
[C---:B------:R-:W-:Y:S02]  /*2130*/  IMAD R11, R24.reuse, R5, R11 ;  /* 0x00000005180b7224 */ /* 0x040fe400078e020b */
[----:B------:R-:W-:Y:S01]  /*2140*/  IMAD.WIDE.U32 R52, R24, R4, R52 ;  /* 0x0000000418347225 */ /* 0x000fe200078e0034 */
[----:B------:R-:W-:-:S03]  /*2150*/  SHF.L.U64.HI R69, R68, 0x7, R69 ;  /* 0x0000000744457819 */ /* 0x000fc60000010245 */
[----:B------:R-:W-:Y:S01]  /*2160*/  IMAD.WIDE.U32 R50, R24, R4, R50 ;  /* 0x0000000418327225 */ /* 0x000fe200078e0032 */
[----:B------:R-:W-:Y:S02]  /*2170*/  SHF.L.U64.HI R66, R4, 0x7, R5 ;  /* 0x0000000704427819 */ /* 0x000fe40000010205 */
[----:B------:R-:W-:Y:S01]  /*2180*/  LOP3.LUT R31, R0, 0x2, RZ, 0xc0, !PT ;  /* 0x00000002001f7812 */ /* 0x000fe200078ec0ff */
[----:B------:R-:W-:Y:S01]  /*2190*/  IMAD.SHL.U32 R65, R4, 0x80, RZ ;  /* 0x0000008004417824 */ /* 0x000fe200078e00ff */
[----:B------:R-:W-:Y:S01]  /*21a0*/  SHF.R.S32.HI R4, RZ, 0x1f, R20 ;  /* 0x0000001fff047819 */ /* 0x000fe20000011414 */
[----:B------:R-:W-:Y:S01]  /*21b0*/  IMAD.X R49, R14, 0x1, R3, P2 ;  /* 0x000000010e317824 */ /* 0x000fe200010e0603 */
[----:B------:R-:W-:Y:S01]  /*21c0*/  SHF.R.S32.HI R3, RZ, 0x1f, R7 ;  /* 0x0000001fff037819 */ /* 0x000fe20000011407 */
[----:B------:R-:W-:Y:S02]  /*21d0*/  IMAD.IADD R28, R57, 0x1, R21 ;  /* 0x00000001391c7824 */ /* 0x000fe400078e0215 */
[----:B------:R-:W-:-:S02]  /*21e0*/  IMAD.SHL.U32 R70, R70, 0x80, RZ ;  /* 0x0000008046467824 */ /* 0x000fc400078e00ff */
[----:B------:R-:W-:Y:S02]  /*21f0*/  IMAD.SHL.U32 R68, R68, 0x80, RZ ;  /* 0x0000008044447824 */ /* 0x000fe400078e00ff */
[----:B------:R-:W-:Y:S02]  /*2200*/  IMAD.SHL.U32 R63, R63, 0x2, RZ ;  /* 0x000000023f3f7824 */ /* 0x000fe400078e00ff */
[----:B------:R-:W-:Y:S02]  /*2210*/  IMAD.IADD R21, R21, 0x1, R55 ;  /* 0x0000000115157824 */ /* 0x000fe400078e0237 */
[----:B------:R-:W-:Y:S02]  /*2220*/  IMAD.IADD R6, R53, 0x1, R11 ;  /* 0x0000000135067824 */ /* 0x000fe400078e020b */
[----:B------:R-:W-:Y:S02]  /*2230*/  IMAD.IADD R5, R11, 0x1, R51 ;  /* 0x000000010b057824 */ /* 0x000fe400078e0233 */
[----:B------:R-:W-:-:S07]  /*2240*/  IMAD.IADD R0, R59, 0x1, R33 ;  /* 0x000000013b007824 */ /* 0x000fce00078e0221 */
.L_x_333:
[----:B------:R-:W2:Y:S01]  /*2250*/  LDL R8, [R1+0x1c] ;  /* 0x00001c0001087983 */ /* 0x000ea20000100800 */
[----:B------:R-:W0:Y:S01]  /*2260*/  LDC R93, c[0x0][0x3d4] ;  /* 0x0000f500ff5d7b82 */ /* 0x000e220000000800 */
[----:B------:R-:W-:Y:S01]  /*2270*/  VIADD R2, R2, 0xffffffff ;  /* 0xffffffff02027836 */ /* 0x000fe20000000000 */
[----:B------:R-:W-:Y:S05]  /*2280*/  YIELD ;  /* 0x0000000000007946 */ /* 0x000fea0003800000 */
[----:B------:R-:W-:Y:S01]  /*2290*/  SHF.R.S32.HI R10, RZ, 0x1f, R2 ;  /* 0x0000001fff0a7819 */ /* 0x000fe20000011402 */
[----:B------:R-:W1:Y:S01]  /*22a0*/  LDC.64 R78, c[0x0][0x2d8] ;  /* 0x0000b600ff4e7b82 */ /* 0x000e620000000a00 */
[-C--:B------:R-:W-:Y:S01]  /*22b0*/  IMAD R9, R71, R2.reuse, RZ ;  /* 0x0000000247097224 */ /* 0x080fe200078e02ff */
[----:B------:R-:W-:Y:S01]  /*22c0*/  BSSY B0, `(.L_x_294) ;  /* 0x00003d5000007945 */ /* 0x000fe20003800000 */
[----:B----4-:R-:W-:Y:S01]  /*22d0*/  IMAD.WIDE.U32 R40, R70, R2, RZ ;  /* 0x0000000246287225 */ /* 0x010fe200078e00ff */
[----:B------:R-:W-:-:S03]  /*22e0*/  ISETP.GT.AND P2, PT, R2, R26, PT ;  /* 0x0000001a0200720c */ /* 0x000fc60003f44270 */
[----:B------:R-:W-:-:S04]  /*22f0*/  IMAD R11, R10, R70, R9 ;  /* 0x000000460a0b7224 */ /* 0x000fc800078e0209 */
[----:B------:R-:W-:Y:S01]  /*2300*/  IMAD.IADD R81, R41, 0x1, R11 ;  /* 0x0000000129517824 */ /* 0x000fe200078e020b */
[----:B0-----:R-:W-:Y:S02]  /*2310*/  ISETP.GE.AND P3, PT, R93, 0x1, PT ;  /* 0x000000015d00780c */ /* 0x001fe40003f66270 */
[----:B-1----:R-:W-:-:S04]  /*2320*/  IADD3 R36, P4, P5, R40, R78, R77 ;  /* 0x0000004e28247210 */ /* 0x002fc80007d9e04d */
[----:B------:R-:W-:Y:S01]  /*2330*/  IADD3.X R37, R81, R79, R76, P4, P5 ;  /* 0x0000004f51257210 */ /* 0x000fe200027ea44c */
[----:B--2---:R-:W-:-:S04]  /*2340*/  IMAD R9, R19, 0x3000, R8 ;  /* 0x0000300013097824 */ /* 0x004fc800078e0208 */
[----:B------:R-:W-:Y:S02]  /*2350*/  IMAD.IADD R90, R18, 0x1, R9 ;  /* 0x00000001125a7824 */ /* 0x000fe400078e0209 */
[----:B------:R-:W-:Y:S05]  /*2360*/  @!P3 BRA `(.L_x_295) ;  /* 0x0000003800d4b947 */ /* 0x000fea0003800000 */
[----:B------:R-:W-:Y:S01]  /*2370*/  ULDC.U8 UR4, c[0x0][0x3f0] ;  /* 0x0000fc0000047ab9 */ /* 0x000fe20000000000 */
[-C--:B------:R-:W-:Y:S01]  /*2380*/  IMAD R9, R69, R2.reuse, RZ ;  /* 0x0000000245097224 */ /* 0x080fe200078e02ff */
[----:B------:R-:W-:Y:S01]  /*2390*/  ISETP.NE.AND P3, PT, RZ, UR4, PT ;  /* 0x00000004ff007c0c */ /* 0x000fe2000bf65270 */
[----:B------:R-:W-:Y:S02]  /*23a0*/  IMAD R8, R66, R2, RZ ;  /* 0x0000000242087224 */ /* 0x000fe400078e02ff */
[----:B------:R-:W-:Y:S02]  /*23b0*/  IMAD R91, R2, -0x80, R27 ;  /* 0xffffff80025b7824 */ /* 0x000fe400078e021b */
[C---:B------:R-:W-:Y:S02]  /*23c0*/  IMAD R9, R10.reuse, R68, R9 ;  /* 0x000000440a097224 */ /* 0x040fe400078e0209 */
[----:B------:R-:W-:Y:S01]  /*23d0*/  IMAD R11, R10, R65, R8 ;  /* 0x000000410a0b7224 */ /* 0x000fe200078e0208 */
[----:B------:R-:W-:Y:S01]  /*23e0*/  VIMNMX R91, R91, 0x80, PT ;  /* 0x000000805b5b7848 */ /* 0x000fe20003fe0100 */
[----:B------:R-:W-:-:S04]  /*23f0*/  IMAD.WIDE.U32 R44, R68, R2, RZ ;  /* 0x00000002442c7225 */ /* 0x000fc800078e00ff */
[----:B------:R-:W-:-:S04]  /*2400*/  IMAD.WIDE.U32 R42, R65, R2, RZ ;  /* 0x00000002412a7225 */ /* 0x000fc800078e00ff */
[----:B------:R-:W-:Y:S02]  /*2410*/  IMAD.IADD R46, R45, 0x1, R9 ;  /* 0x000000012d2e7824 */ /* 0x000fe400078e0209 */
[----:B------:R-:W-:Y:S01]  /*2420*/  IMAD.IADD R47, R43, 0x1, R11 ;  /* 0x000000012b2f7824 */ /* 0x000fe200078e020b */
[----:B------:R-:W-:Y:S06]  /*2430*/  @!P3 BRA `(.L_x_296) ;  /* 0x000000180010b947 */ /* 0x000fec0003800000 */
[----:B------:R-:W-:Y:S01]  /*2440*/  ISETP.GE.AND P4, PT, R152, R91, PT ;  /* 0x0000005b9800720c */ /* 0x000fe20003f86270 */
[----:B------:R-:W-:Y:S01]  /*2450*/  BSSY B1, `(.L_x_297) ;  /* 0x000001f000017945 */ /* 0x000fe20003800000 */
[----:B------:R-:W-:Y:S02]  /*2460*/  CS2R R12, SRZ ;  /* 0x00000000000c7805 */ /* 0x000fe4000001ff00 */
[----:B------:R-:W-:Y:S02]  /*2470*/  CS2R R32, SRZ ;  /* 0x0000000000207805 */ /* 0x000fe4000001ff00 */
[----:B------:R-:W-:Y:S02]  /*2480*/  CS2R R38, SRZ ;  /* 0x0000000000267805 */ /* 0x000fe4000001ff00 */
[----:B------:R-:W-:Y:S02]  /*2490*/  CS2R R14, SRZ ;  /* 0x00000000000e7805 */ /* 0x000fe4000001ff00 */
[----:B------:R-:W-:-:S02]  /*24a0*/  CS2R R34, SRZ ;  /* 0x0000000000227805 */ /* 0x000fc4000001ff00 */
[----:B------:R-:W-:Y:S01]  /*24b0*/  CS2R R40, SRZ ;  /* 0x0000000000287805 */ /* 0x000fe2000001ff00 */
[----:B------:R-:W-:Y:S06]  /*24c0*/  @P4 BRA `(.L_x_298) ;  /* 0x00000000005c4947 */ /* 0x000fec0003800000 */
[----:B------:R-:W-:Y:S01]  /*24d0*/  ULDC.64 UR4, c[0x0][0x3c8] ;  /* 0x0000f20000047ab9 */ /* 0x000fe20000000a00 */
[----:B------:R-:W-:Y:S01]  /*24e0*/  ULDC.64 UR6, c[0x0][0x3e0] ;  /* 0x0000f80000067ab9 */ /* 0x000fe20000000a00 */
[----:B------:R-:W-:Y:S01]  /*24f0*/  IADD3 R44, P3, P5, R56, UR4, R44 ;  /* 0x00000004382c7c10 */ /* 0x000fe2000fd7e02c */
[----:B------:R-:W-:Y:S01]  /*2500*/  VIADD R8, R16, 0x10 ;  /* 0x0000001010087836 */ /* 0x000fe20000000000 */
[----:B------:R-:W-:Y:S02]  /*2510*/  CS2R R38, SRZ ;  /* 0x0000000000267805 */ /* 0x000fe4000001ff00 */
[----:B------:R-:W-:Y:S02]  /*2520*/  CS2R R40, SRZ ;  /* 0x0000000000287805 */ /* 0x000fe4000001ff00 */
[----:B------:R-:W-:Y:S02]  /*2530*/  IADD3.X R45, R28, UR5, R46, P3, P5 ;  /* 0x000000051c2d7c10 */ /* 0x000fe40009fea42e */
[----:B------:R-:W-:-:S04]  /*2540*/  IADD3 R42, P3, P5, R52, UR6, R42 ;  /* 0x00000006342a7c10 */ /* 0x000fc8000fd7e02a */
[----:B------:R-:W-:Y:S02]  /*2550*/  IADD3.X R43, R6, UR7, R47, P3, P5 ;  /* 0x00000007062b7c10 */ /* 0x000fe40009fea42f */
[-C--:B------:R-:W-:Y:S02]  /*2560*/  ISETP.GE.AND P5, PT, R16, R93.reuse, PT ;  /* 0x0000005d1000720c */ /* 0x080fe40003fa6270 */
[----:B------:R-:W-:Y:S01]  /*2570*/  ISETP.GE.AND P3, PT, R8, R93, PT ;  /* 0x0000005d0800720c */ /* 0x000fe20003f66270 */
[----:B------:R-:W-:Y:S01]  /*2580*/  VIADD R8, R16, 0x20 ;  /* 0x0000002010087836 */ /* 0x000fe20000000000 */
[----:B------:R-:W-:Y:S02]  /*2590*/  CS2R R32, SRZ ;  /* 0x0000000000207805 */ /* 0x000fe4000001ff00 */
[----:B------:R-:W-:-:S07]  /*25a0*/  CS2R R12, SRZ ;  /* 0x00000000000c7805 */ /* 0x000fce000001ff00 */
[----:B------:R0:W5:Y:S04]  /*25b0*/  @!P5 LDG.E.64 R38, desc[UR40][R44.64] ;  /* 0x000000282c26d981 */ /* 0x000168000c1e1b00 */
[----:B------:R0:W5:Y:S01]  /*25c0*/  @!P5 LDG.E.64 R40, desc[UR40][R42.64] ;  /* 0x000000282a28d981 */ /* 0x000162000c1e1b00 */
[----:B------:R-:W-:Y:S02]  /*25d0*/  ISETP.GE.AND P5, PT, R8, R93, PT ;  /* 0x0000005d0800720c */ /* 0x000fe40003fa6270 */
[----:B------:R-:W-:Y:S02]  /*25e0*/  CS2R R34, SRZ ;  /* 0x0000000000227805 */ /* 0x000fe4000001ff00 */
[----:B------:R-:W-:Y:S01]  /*25f0*/  CS2R R14, SRZ ;  /* 0x00000000000e7805 */ /* 0x000fe2000001ff00 */
[----:B------:R0:W5:Y:S04]  /*2600*/  @!P3 LDG.E.64 R32, desc[UR40][R44.64+0x10] ;  /* 0x000010282c20b981 */ /* 0x000168000c1e1b00 */
[----:B------:R0:W5:Y:S04]  /*2610*/  @!P3 LDG.E.64 R34, desc[UR40][R42.64+0x10] ;  /* 0x000010282a22b981 */ /* 0x000168000c1e1b00 */
[----:B------:R0:W5:Y:S04]  /*2620*/  @!P5 LDG.E.64 R12, desc[UR40][R44.64+0x20] ;  /* 0x000020282c0cd981 */ /* 0x000168000c1e1b00 */
[----:B------:R0:W5:Y:S02]  /*2630*/  @!P5 LDG.E.64 R14, desc[UR40][R42.64+0x20] ;  /* 0x000020282a0ed981 */ /* 0x000164000c1e1b00 */
.L_x_298:
[----:B------:R-:W-:Y:S05]  /*2640*/  BSYNC B1 ;  /* 0x0000000000017941 */ /* 0x000fea0003800000 */
.L_x_297:
[----:B------:R-:W-:Y:S01]  /*2650*/  ISETP.NE.AND P3, PT, R155, 0x3, PT ;  /* 0x000000039b00780c */ /* 0x000fe20003f65270 */
[----:B0----5:R-:W-:Y:S02]  /*2660*/  IMAD.MOV.U32 R42, RZ, RZ, R12 ;  /* 0x000000ffff2a7224 */ /* 0x021fe400078e000c */
[----:B------:R-:W-:Y:S02]  /*2670*/  IMAD.MOV.U32 R44, RZ, RZ, R32 ;  /* 0x000000ffff2c7224 */ /* 0x000fe400078e0020 */
[----:B------:R-:W-:Y:S02]  /*2680*/  IMAD.MOV.U32 R46, RZ, RZ, R38 ;  /* 0x000000ffff2e7224 */ /* 0x000fe400078e0026 */
[----:B------:R-:W-:Y:S02]  /*2690*/  IMAD.MOV.U32 R43, RZ, RZ, R14 ;  /* 0x000000ffff2b7224 */ /* 0x000fe400078e000e */
[----:B------:R-:W-:Y:S02]  /*26a0*/  IMAD.MOV.U32 R45, RZ, RZ, R34 ;  /* 0x000000ffff2d7224 */ /* 0x000fe400078e0022 */
[----:B------:R-:W-:-:S02]  /*26b0*/  IMAD.MOV.U32 R87, RZ, RZ, R40 ;  /* 0x000000ffff577224 */ /* 0x000fc400078e0028 */
[----:B------:R-:W-:Y:S05]  /*26c0*/  @!P3 BRA `(.L_x_299) ;  /* 0x000000000004b947 */ /* 0x000fea0003800000 */
[----:B------:R-:W-:Y:S01]  /*26d0*/  BPT.TRAP 0x1 ;  /* 0x000000040000795c */ /* 0x000fe20000300000 */
.L_x_299:
[----:B------:R-:W-:Y:S01]  /*26e0*/  IMAD R89, R19, 0x8, R18 ;  /* 0x0000000813597824 */ /* 0x000fe200078e0212 */
[----:B------:R-:W-:Y:S01]  /*26f0*/  SHF.L.U32 R92, R153, 0x1f, RZ ;  /* 0x0000001f995c7819 */ /* 0x000fe200000006ff */
[----:B------:R-:W-:Y:S03]  /*2700*/  BSSY B1, `(.L_x_300) ;  /* 0x0000003000017945 */ /* 0x000fe60003800000 */
[----:B------:R-:W0:Y:S02]  /*2710*/  SYNCS.PHASECHK.TRANS64.TRYWAIT P5, [R89+URZ+0x19c90], R92 ;  /* 0x019c905c590075a7 */ /* 0x000e2400080a017f */
[----:B0-----:R-:W-:Y:S05]  /*2720*/  @!P5 BRA `(.L_x_301) ;  /* 0x0000014c00c4d947 */ /* 0x001fea0003800000 */
.L_x_540:
[----:B------:R-:W-:Y:S05]  /*2730*/  BSYNC B1 ;  /* 0x0000000000017941 */ /* 0x000fea0003800000 */
.L_x_300:
[----:B------:R-:W-:Y:S05]  /*2740*/  @P4 BRA `(.L_x_302) ;  /* 0x0000003800304947 */ /* 0x000fea0003800000 */
[----:B------:R-:W-:Y:S01]  /*2750*/  ISETP.NE.AND P4, PT, R62, RZ, PT ;  /* 0x000000ff3e00720c */ /* 0x000fe20003f85270 */
[----:B------:R-:W-:-:S12]  /*2760*/  BSSY B1, `(.L_x_303) ;  /* 0x000006f000017945 */ /* 0x000fd80003800000 */
[----:B------:R-:W-:Y:S05]  /*2770*/  @!P4 BRA `(.L_x_304) ;  /* 0x0000000400b4c947 */ /* 0x000fea0003800000 */
[----:B------:R1:W2:Y:S01]  /*2780*/  LDS.128 R8, [R90+0x13800] ;  /* 0x013800005a087984 */ /* 0x0002a20000000c00 */
[----:B------:R-:W-:Y:S01]  /*2790*/  ISETP.GE.AND P4, PT, R16, R93, PT ;  /* 0x0000005d1000720c */ /* 0x000fe20003f86270 */
[----:B------:R-:W-:-:S12]  /*27a0*/  BSSY B2, `(.L_x_305) ;  /* 0x0000069000027945 */ /* 0x000fd80003800000 */
[----:B-1----:R-:W-:Y:S05]  /*27b0*/  @P4 BRA `(.L_x_306) ;  /* 0x00000004009c4947 */ /* 0x002fea0003800000 */
[----:B------:R-:W-:Y:S02]  /*27c0*/  SHF.R.U32.HI R38, RZ, 0x8, R39 ;  /* 0x00000008ff267819 */ /* 0x000fe40000011627 */
[----:B------:R-:W-:Y:S02]  /*27d0*/  SHF.R.U32.HI R40, RZ, 0x8, R41 ;  /* 0x00000008ff287819 */ /* 0x000fe40000011629 */
[----:B------:R-:W-:Y:S01]  /*27e0*/  SHF.R.U32.HI R79, RZ, 0x10, R39 ;  /* 0x00000010ff4f7819 */ /* 0x000fe20000011627 */
[----:B------:R-:W-:Y:S01]  /*27f0*/  IMAD.SHL.U32 R38, R38, 0x100, RZ ;  /* 0x0000010026267824 */ /* 0x000fe200078e00ff */
[----:B------:R-:W-:Y:S02]  /*2800*/  SHF.R.U32.HI R47, RZ, 0x10, R41 ;  /* 0x00000010ff2f7819 */ /* 0x000fe40000011629 */
[----:B------:R-:W-:Y:S01]  /*2810*/  LOP3.LUT R78, R41, 0xff0000ff, RZ, 0xc0, !PT ;  /* 0xff0000ff294e7812 */ /* 0x000fe200078ec0ff */
[----:B------:R-:W-:Y:S01]  /*2820*/  IMAD.SHL.U32 R41, R40, 0x100, RZ ;  /* 0x0000010028297824 */ /* 0x000fe200078e00ff */
[----:B------:R-:W-:Y:S01]  /*2830*/  LOP3.LUT R39, R39, 0xff0000ff, RZ, 0xc0, !PT ;  /* 0xff0000ff27277812 */ /* 0x000fe200078ec0ff */
[----:B--2---:R-:W-:Y:S01]  /*2840*/  IMAD.MOV.U32 R40, RZ, RZ, R8 ;  /* 0x000000ffff287224 */ /* 0x004fe200078e0008 */
[----:B------:R-:W-:-:S02]  /*2850*/  F2FP.F16.E4M3.UNPACK_B R8, R9 ;  /* 0x00000009ff08723e */ /* 0x000fc400020006ff */
[----:B------:R-:W-:Y:S01]  /*2860*/  LOP3.LUT R39, R39, 0xff00, R38, 0xf8, !PT ;  /* 0x0000ff0027277812 */ /* 0x000fe200078ef826 */
[----:B------:R-:W-:Y:S01]  /*2870*/  IMAD.U32 R38, R79, 0x10000, RZ ;  /* 0x000100004f267824 */ /* 0x000fe200078e00ff */
[----:B------:R-:W-:Y:S01]  /*2880*/  LOP3.LUT R78, R78, 0xff00, R41, 0xf8, !PT ;  /* 0x0000ff004e4e7812 */ /* 0x000fe200078ef829 */
[----:B------:R-:W-:Y:S01]  /*2890*/  IMAD.U32 R41, R47, 0x10000, RZ ;  /* 0x000100002f297824 */ /* 0x000fe200078e00ff */
[----:B------:R-:W-:Y:S02]  /*28a0*/  F2FP.F16.E4M3.UNPACK_B R47, R87.H1 ;  /* 0x00000057ff2f723e */ /* 0x000fe400030006ff */
[----:B------:R-:W-:Y:S02]  /*28b0*/  LOP3.LUT R38, R39, 0xff0000, R38, 0xf8, !PT ;  /* 0x00ff000027267812 */ /* 0x000fe400078ef826 */
[----:B------:R-:W-:Y:S01]  /*28c0*/  LOP3.LUT R39, R78, 0xff0000, R41, 0xf8, !PT ;  /* 0x00ff00004e277812 */ /* 0x000fe200078ef829 */
[----:B------:R-:W-:Y:S01]  /*28d0*/  HADD2.F32 R81, -RZ, R47.H0_H0 ;  /* 0x2000002fff517230 */ /* 0x000fe20000004100 */
[----:B------:R-:W-:Y:S01]  /*28e0*/  F2FP.F16.E4M3.UNPACK_B R79, R46.H1 ;  /* 0x0000002eff4f723e */ /* 0x000fe200030006ff */
[--C-:B------:R-:W-:Y:S01]  /*28f0*/  HADD2.F32 R41, -RZ, R8.reuse.H1_H1 ;  /* 0x30000008ff297230 */ /* 0x100fe20000004100 */
[----:B------:R-:W-:Y:S01]  /*2900*/  F2FP.F16.E4M3.UNPACK_B R9, R9.H1 ;  /* 0x00000009ff09723e */ /* 0x000fe200030006ff */
[----:B------:R-:W-:-:S02]  /*2910*/  HADD2.F32 R8, -RZ, R8.H0_H0 ;  /* 0x20000008ff087230 */ /* 0x000fc40000004100 */
[----:B------:R-:W-:Y:S02]  /*2920*/  HADD2.F32 R84, -RZ, R47.H1_H1 ;  /* 0x3000002fff547230 */ /* 0x000fe40000004100 */
[-C--:B------:R-:W-:Y:S01]  /*2930*/  FMUL.FTZ R85, R41, R81.reuse ;  /* 0x0000005129557220 */ /* 0x080fe20000410000 */
[----:B------:R-:W-:Y:S02]  /*2940*/  HADD2.F32 R80, -RZ, R79.H0_H0 ;  /* 0x2000004fff507230 */ /* 0x000fe40000004100 */
[C---:B------:R-:W-:Y:S01]  /*2950*/  FMUL.FTZ R86, R8.reuse, R81 ;  /* 0x0000005108567220 */ /* 0x040fe20000410000 */
[--C-:B------:R-:W-:Y:S01]  /*2960*/  HADD2.F32 R78, -RZ, R9.reuse.H1_H1 ;  /* 0x30000009ff4e7230 */ /* 0x100fe20000004100 */
[----:B------:R-:W-:Y:S01]  /*2970*/  F2FP.F16.E4M3.UNPACK_B R81, R87 ;  /* 0x00000057ff51723e */ /* 0x000fe200020006ff */
[----:B------:R-:W-:Y:S02]  /*2980*/  HADD2.F32 R47, -RZ, R9.H0_H0 ;  /* 0x20000009ff2f7230 */ /* 0x000fe40000004100 */
[----:B------:R-:W-:Y:S01]  /*2990*/  FFMA.FTZ R8, R8, R80, -R85 ;  /* 0x0000005008087223 */ /* 0x000fe20000010855 */
[----:B------:R-:W-:-:S02]  /*29a0*/  HADD2.F32 R79, -RZ, R79.H1_H1 ;  /* 0x3000004fff4f7230 */ /* 0x000fc40000004100 */
[C---:B------:R-:W-:Y:S01]  /*29b0*/  FMUL.FTZ R94, R78.reuse, R84 ;  /* 0x000000544e5e7220 */ /* 0x040fe20000410000 */
[----:B------:R-:W-:Y:S01]  /*29c0*/  FFMA.FTZ R9, R41, R80, R86 ;  /* 0x0000005029097223 */ /* 0x000fe20000010056 */
[C---:B------:R-:W-:Y:S01]  /*29d0*/  FMUL.FTZ R85, R47.reuse, R84 ;  /* 0x000000542f557220 */ /* 0x040fe20000410000 */
[-C--:B------:R-:W-:Y:S01]  /*29e0*/  F2FP.F16.E4M3.UNPACK_B R41, R40.reuse.H1 ;  /* 0x00000028ff29723e */ /* 0x080fe200030006ff */
[-C--:B------:R-:W-:Y:S01]  /*29f0*/  FFMA.FTZ R94, R47, R79.reuse, -R94 ;  /* 0x0000004f2f5e7223 */ /* 0x080fe2000001085e */
[----:B------:R-:W-:Y:S01]  /*2a00*/  F2FP.F16.E4M3.UNPACK_B R40, R40 ;  /* 0x00000028ff28723e */ /* 0x000fe200020006ff */
[----:B------:R-:W-:Y:S01]  /*2a10*/  FFMA.FTZ R87, R78, R79, R85 ;  /* 0x0000004f4e577223 */ /* 0x000fe20000010055 */
[----:B------:R-:W-:Y:S01]  /*2a20*/  F2FP.F16.E4M3.UNPACK_B R79, R46 ;  /* 0x0000002eff4f723e */ /* 0x000fe200020006ff */
[----:B------:R-:W-:Y:S01]  /*2a30*/  HADD2.F32 R80, -RZ, R81.H1_H1 ;  /* 0x30000051ff507230 */ /* 0x000fe20000004100 */
[----:B------:R-:W-:Y:S01]  /*2a40*/  F2FP.F16.E4M3.UNPACK_B R86, R39 ;  /* 0x00000027ff56723e */ /* 0x000fe200020006ff */
[----:B------:R-:W-:-:S02]  /*2a50*/  HADD2.F32 R47, -RZ, R41.H0_H0 ;  /* 0x20000029ff2f7230 */ /* 0x000fc40000004100 */
[----:B------:R-:W-:Y:S02]  /*2a60*/  HADD2.F32 R78, -RZ, R41.H1_H1 ;  /* 0x30000029ff4e7230 */ /* 0x000fe40000004100 */
[----:B------:R-:W-:Y:S02]  /*2a70*/  HADD2.F32 R81, -RZ, R81.H0_H0 ;  /* 0x20000051ff517230 */ /* 0x000fe40000004100 */
[-C--:B------:R-:W-:Y:S01]  /*2a80*/  FMUL.FTZ R85, R47, R80.reuse ;  /* 0x000000502f557220 */ /* 0x080fe20000410000 */
[--C-:B------:R-:W-:Y:S02]  /*2a90*/  HADD2.F32 R46, -RZ, R40.reuse.H1_H1 ;  /* 0x30000028ff2e7230 */ /* 0x100fe40000004100 */
[----:B------:R-:W-:Y:S01]  /*2aa0*/  FMUL.FTZ R84, R78, R80 ;  /* 0x000000504e547220 */ /* 0x000fe20000410000 */
[----:B------:R-:W-:Y:S02]  /*2ab0*/  HADD2.F32 R41, -RZ, R40.H0_H0 ;  /* 0x20000028ff297230 */ /* 0x000fe40000004100 */
[----:B------:R-:W-:-:S02]  /*2ac0*/  HADD2.F32 R40, -RZ, R79.H1_H1 ;  /* 0x3000004fff287230 */ /* 0x000fc40000004100 */
[-C--:B------:R-:W-:Y:S01]  /*2ad0*/  FMUL.FTZ R80, R46, R81.reuse ;  /* 0x000000512e507220 */ /* 0x080fe20000410000 */
[----:B------:R-:W-:Y:S02]  /*2ae0*/  HADD2.F32 R79, -RZ, R79.H0_H0 ;  /* 0x2000004fff4f7230 */ /* 0x000fe40000004100 */
[----:B------:R-:W-:Y:S01]  /*2af0*/  FMUL.FTZ R81, R41, R81 ;  /* 0x0000005129517220 */ /* 0x000fe20000410000 */
[-C--:B------:R-:W-:Y:S01]  /*2b00*/  FFMA.FTZ R47, R47, R40.reuse, -R84 ;  /* 0x000000282f2f7223 */ /* 0x080fe20000010854 */
[----:B------:R-:W-:Y:S01]  /*2b10*/  FFMA.FTZ R78, R78, R40, R85 ;  /* 0x000000284e4e7223 */ /* 0x000fe20000010055 */
[-C--:B------:R-:W-:Y:S01]  /*2b20*/  FFMA.FTZ R40, R41, R79.reuse, -R80 ;  /* 0x0000004f29287223 */ /* 0x080fe20000010850 */
[----:B------:R-:W-:Y:S01]  /*2b30*/  FFMA.FTZ R41, R46, R79, R81 ;  /* 0x0000004f2e297223 */ /* 0x000fe20000010051 */
[----:B------:R-:W-:Y:S02]  /*2b40*/  F2FP.F16.E4M3.UNPACK_B R79, R11.H1 ;  /* 0x0000000bff4f723e */ /* 0x000fe400030006ff */
[----:B------:R-:W-:Y:S01]  /*2b50*/  F2FP.SATFINITE.E4M3.F32.PACK_AB_MERGE_C R46, R87, R94, RZ ;  /* 0x0000005e572e723e */ /* 0x000fe200048070ff */
[--C-:B------:R-:W-:Y:S01]  /*2b60*/  HADD2.F32 R94, -RZ, R86.reuse.H1_H1 ;  /* 0x30000056ff5e7230 */ /* 0x100fe20000004100 */
[----:B------:R-:W-:Y:S01]  /*2b70*/  F2FP.SATFINITE.E4M3.F32.PACK_AB_MERGE_C R47, R78, R47, RZ ;  /* 0x0000002f4e2f723e */ /* 0x000fe200048070ff */
[--C-:B------:R-:W-:Y:S01]  /*2b80*/  HADD2.F32 R80, -RZ, R79.reuse.H0_H0 ;  /* 0x2000004fff507230 */ /* 0x100fe20000004100 */
[----:B------:R-:W-:Y:S01]  /*2b90*/  F2FP.F16.E4M3.UNPACK_B R87, R39.H1 ;  /* 0x00000027ff57723e */ /* 0x000fe200030006ff */
[----:B------:R-:W-:Y:S01]  /*2ba0*/  HADD2.F32 R79, -RZ, R79.H1_H1 ;  /* 0x3000004fff4f7230 */ /* 0x000fe20000004100 */
[----:B------:R-:W-:Y:S01]  /*2bb0*/  F2FP.F16.E4M3.UNPACK_B R78, R10.H1 ;  /* 0x0000000aff4e723e */ /* 0x000fe200030006ff */
[----:B------:R-:W-:Y:S01]  /*2bc0*/  HADD2.F32 R86, -RZ, R86.H0_H0 ;  /* 0x20000056ff567230 */ /* 0x000fe20000004100 */
[-C--:B------:R-:W-:Y:S01]  /*2bd0*/  F2FP.F16.E4M3.UNPACK_B R81, R38.reuse ;  /* 0x00000026ff51723e */ /* 0x080fe200020006ff */
[----:B------:R-:W-:Y:S01]  /*2be0*/  HADD2.F32 R95, -RZ, R87.H1_H1 ;  /* 0x30000057ff5f7230 */ /* 0x000fe20000004100 */
[----:B------:R-:W-:Y:S01]  /*2bf0*/  F2FP.F16.E4M3.UNPACK_B R84, R38.H1 ;  /* 0x00000026ff54723e */ /* 0x000fe200030006ff */
[--C-:B------:R-:W-:Y:S01]  /*2c00*/  HADD2.F32 R39, -RZ, R78.reuse.H1_H1 ;  /* 0x3000004eff277230 */ /* 0x100fe20000004100 */
[----:B------:R-:W-:Y:S01]  /*2c10*/  F2FP.F16.E4M3.UNPACK_B R11, R11 ;  /* 0x0000000bff0b723e */ /* 0x000fe200020006ff */
[----:B------:R-:W-:-:S02]  /*2c20*/  HADD2.F32 R78, -RZ, R78.H0_H0 ;  /* 0x2000004eff4e7230 */ /* 0x000fc40000004100 */
[-C--:B------:R-:W-:Y:S01]  /*2c30*/  FMUL.FTZ R97, R79, R95.reuse ;  /* 0x0000005f4f617220 */ /* 0x080fe20000410000 */
[----:B------:R-:W-:Y:S01]  /*2c40*/  FMUL.FTZ R96, R80, R95 ;  /* 0x0000005f50607220 */ /* 0x000fe20000410000 */
[----:B------:R-:W-:Y:S02]  /*2c50*/  HADD2.F32 R38, -RZ, R81.H1_H1 ;  /* 0x30000051ff267230 */ /* 0x000fe40000004100 */
[CC--:B------:R-:W-:Y:S01]  /*2c60*/  FMUL.FTZ R95, R39.reuse, R94.reuse ;  /* 0x0000005e275f7220 */ /* 0x0c0fe20000410000 */
[C---:B------:R-:W-:Y:S01]  /*2c70*/  FMUL.FTZ R94, R78.reuse, R94 ;  /* 0x0000005e4e5e7220 */ /* 0x040fe20000410000 */
[----:B------:R-:W-:Y:S01]  /*2c80*/  F2FP.F16.E4M3.UNPACK_B R10, R10 ;  /* 0x0000000aff0a723e */ /* 0x000fe200020006ff */
[----:B------:R-:W-:Y:S02]  /*2c90*/  HADD2.F32 R85, -RZ, R84.H1_H1 ;  /* 0x30000054ff557230 */ /* 0x000fe40000004100 */
[-C--:B------:R-:W-:Y:S01]  /*2ca0*/  FFMA.FTZ R95, R78, R38.reuse, -R95 ;  /* 0x000000264e5f7223 */ /* 0x080fe2000001085f */
[----:B------:R-:W-:Y:S01]  /*2cb0*/  FFMA.FTZ R94, R39, R38, R94 ;  /* 0x00000026275e7223 */ /* 0x000fe2000001005e */
[--C-:B------:R-:W-:Y:S01]  /*2cc0*/  HADD2.F32 R38, -RZ, R11.reuse.H0_H0 ;  /* 0x2000000bff267230 */ /* 0x100fe20000004100 */
[----:B------:R-:W-:Y:S01]  /*2cd0*/  F2FP.SATFINITE.E4M3.F32.PACK_AB_MERGE_C R9, R9, R8, R46 ;  /* 0x000000080909723e */ /* 0x000fe2000480702e */
[----:B------:R-:W-:-:S02]  /*2ce0*/  HADD2.F32 R39, -RZ, R11.H1_H1 ;  /* 0x3000000bff277230 */ /* 0x000fc40000004100 */
[-C--:B------:R-:W-:Y:S01]  /*2cf0*/  FFMA.FTZ R97, R80, R85.reuse, -R97 ;  /* 0x0000005550617223 */ /* 0x080fe20000010861 */
[--C-:B------:R-:W-:Y:S02]  /*2d00*/  HADD2.F32 R11, -RZ, R10.reuse.H0_H0 ;  /* 0x2000000aff0b7230 */ /* 0x100fe40000004100 */
[----:B------:R-:W-:Y:S01]  /*2d10*/  FFMA.FTZ R96, R79, R85, R96 ;  /* 0x000000554f607223 */ /* 0x000fe20000010060 */
[----:B------:R-:W-:Y:S01]  /*2d20*/  HADD2.F32 R87, -RZ, R87.H0_H0 ;  /* 0x20000057ff577230 */ /* 0x000fe20000004100 */
[----:B------:R-:W-:Y:S01]  /*2d30*/  F2FP.SATFINITE.E4M3.F32.PACK_AB_MERGE_C R94, R94, R95, RZ ;  /* 0x0000005f5e5e723e */ /* 0x000fe200048070ff */
[----:B------:R-:W-:Y:S02]  /*2d40*/  HADD2.F32 R10, -RZ, R10.H1_H1 ;  /* 0x3000000aff0a7230 */ /* 0x000fe40000004100 */
[----:B------:R-:W-:Y:S01]  /*2d50*/  FMUL.FTZ R79, R11, R86 ;  /* 0x000000560b4f7220 */ /* 0x000fe20000410000 */
[----:B------:R-:W-:Y:S02]  /*2d60*/  HADD2.F32 R84, -RZ, R84.H0_H0 ;  /* 0x20000054ff547230 */ /* 0x000fe40000004100 */
[----:B------:R-:W-:Y:S01]  /*2d70*/  FMUL.FTZ R85, R39, R87 ;  /* 0x0000005727557220 */ /* 0x000fe20000410000 */
[----:B------:R-:W-:-:S02]  /*2d80*/  HADD2.F32 R81, -RZ, R81.H0_H0 ;  /* 0x20000051ff517230 */ /* 0x000fc40000004100 */
[----:B------:R-:W-:Y:S01]  /*2d90*/  FMUL.FTZ R80, R38, R87 ;  /* 0x0000005726507220 */ /* 0x000fe20000410000 */
[----:B------:R-:W-:Y:S01]  /*2da0*/  FMUL.FTZ R78, R10, R86 ;  /* 0x000000560a4e7220 */ /* 0x000fe20000410000 */
[-C--:B------:R-:W-:Y:S01]  /*2db0*/  FFMA.FTZ R85, R38, R84.reuse, -R85 ;  /* 0x0000005426557223 */ /* 0x080fe20000010855 */
[----:B------:R-:W-:Y:S01]  /*2dc0*/  F2FP.SATFINITE.E4M3.F32.PACK_AB_MERGE_C R96, R96, R97, RZ ;  /* 0x000000616060723e */ /* 0x000fe200048070ff */
[----:B------:R-:W-:Y:S01]  /*2dd0*/  FFMA.FTZ R80, R39, R84, R80 ;  /* 0x0000005427507223 */ /* 0x000fe20000010050 */
[-C--:B------:R-:W-:Y:S01]  /*2de0*/  FFMA.FTZ R78, R11, R81.reuse, -R78 ;  /* 0x000000510b4e7223 */ /* 0x080fe2000001084e */
[----:B------:R-:W-:Y:S01]  /*2df0*/  FFMA.FTZ R79, R10, R81, R79 ;  /* 0x000000510a4f7223 */ /* 0x000fe2000001004f */
[----:B------:R-:W-:Y:S02]  /*2e00*/  F2FP.SATFINITE.E4M3.F32.PACK_AB_MERGE_C R8, R41, R40, R47 ;  /* 0x000000282908723e */ /* 0x000fe4000480702f */
[----:B------:R-:W-:Y:S02]  /*2e10*/  F2FP.SATFINITE.E4M3.F32.PACK_AB_MERGE_C R11, R80, R85, R96 ;  /* 0x00000055500b723e */ /* 0x000fe40004807060 */
[----:B------:R-:W-:-:S07]  /*2e20*/  F2FP.SATFINITE.E4M3.F32.PACK_AB_MERGE_C R10, R79, R78, R94 ;  /* 0x0000004e4f0a723e */ /* 0x000fce000480705e */
.L_x_306:
[----:B------:R-:W-:Y:S05]  /*2e30*/  BSYNC B2 ;  /* 0x0000000000027941 */ /* 0x000fea0003800000 */
.L_x_305:
[----:B--2---:R1:W-:Y:S02]  /*2e40*/  STG.E.128 desc[UR40][R36.64], R8 ;  /* 0x0000000824007986 */ /* 0x0043e4000c101d28 */
.L_x_304:
[----:B------:R-:W-:Y:S05]  /*2e50*/  BSYNC B1 ;  /* 0x0000000000017941 */ /* 0x000fea0003800000 */
.L_x_303:
[----:B------:R-:W-:Y:S01]  /*2e60*/  ISETP.NE.AND P4, PT, R31, RZ, PT ;  /* 0x000000ff1f00720c */ /* 0x000fe20003f85270 */
[----:B------:R-:W-:-:S12]  /*2e70*/  BSSY B1, `(.L_x_307) ;  /* 0x0000070000017945 */ /* 0x000fd80003800000 */
[----:B------:R-:W-:Y:S05]  /*2e80*/  @!P4 BRA `(.L_x_308) ;  /* 0x0000000400b8c947 */ /* 0x000fea0003800000 */
[----:B-1----:R1:W2:Y:S01]  /*2e90*/  LDS.128 R8, [R90+0x14800] ;  /* 0x014800005a087984 */ /* 0x0022a20000000c00 */
[----:B------:R-:W-:Y:S01]  /*2ea0*/  VIADD R38, R16, 0x10 ;  /* 0x0000001010267836 */ /* 0x000fe20000000000 */
[----:B------:R-:W-:Y:S04]  /*2eb0*/  BSSY B2, `(.L_x_309) ;  /* 0x000006a000027945 */ /* 0x000fe80003800000 */
[----:B------:R-:W-:-:S13]  /*2ec0*/  ISETP.GE.AND P4, PT, R38, R93, PT ;  /* 0x0000005d2600720c */ /* 0x000fda0003f86270 */
[----:B-1----:R-:W-:Y:S05]  /*2ed0*/  @P4 BRA `(.L_x_310) ;  /* 0x00000004009c4947 */ /* 0x002fea0003800000 */
[----:B------:R-:W-:Y:S02]  /*2ee0*/  SHF.R.U32.HI R41, RZ, 0x8, R33 ;  /* 0x00000008ff297819 */ /* 0x000fe40000011621 */
[----:B------:R-:W-:Y:S02]  /*2ef0*/  SHF.R.U32.HI R34, RZ, 0x8, R35 ;  /* 0x00000008ff227819 */ /* 0x000fe40000011623 */
[----:B------:R-:W-:Y:S02]  /*2f00*/  LOP3.LUT R32, R33, 0xff0000ff, RZ, 0xc0, !PT ;  /* 0xff0000ff21207812 */ /* 0x000fe400078ec0ff */
[----:B------:R-:W-:Y:S01]  /*2f10*/  SHF.R.U32.HI R39, RZ, 0x10, R33 ;  /* 0x00000010ff277819 */ /* 0x000fe20000011621 */
[----:B------:R-:W-:Y:S01]  /*2f20*/  IMAD.SHL.U32 R33, R41, 0x100, RZ ;  /* 0x0000010029217824 */ /* 0x000fe200078e00ff */
[----:B------:R-:W-:Y:S02]  /*2f30*/  LOP3.LUT R38, R35, 0xff0000ff, RZ, 0xc0, !PT ;  /* 0xff0000ff23267812 */ /* 0x000fe400078ec0ff */
[----:B------:R-:W-:Y:S01]  /*2f40*/  SHF.R.U32.HI R40, RZ, 0x10, R35 ;  /* 0x00000010ff287819 */ /* 0x000fe20000011623 */
[----:B------:R-:W-:Y:S01]  /*2f50*/  IMAD.SHL.U32 R35, R34, 0x100, RZ ;  /* 0x0000010022237824 */ /* 0x000fe200078e00ff */
[----:B------:R-:W-:Y:S01]  /*2f60*/  LOP3.LUT R32, R32, 0xff00, R33, 0xf8, !PT ;  /* 0x0000ff0020207812 */ /* 0x000fe200078ef821 */
[----:B------:R-:W-:-:S02]  /*2f70*/  IMAD.U32 R33, R39, 0x10000, RZ ;  /* 0x0001000027217824 */ /* 0x000fc400078e00ff */
[----:B--2---:R-:W-:Y:S01]  /*2f80*/  IMAD.MOV.U32 R34, RZ, RZ, R8 ;  /* 0x000000ffff227224 */ /* 0x004fe200078e0008 */
[----:B------:R-:W-:Y:S01]  /*2f90*/  LOP3.LUT R35, R38, 0xff00, R35, 0xf8, !PT ;  /* 0x0000ff0026237812 */ /* 0x000fe200078ef823 */
[----:B------:R-:W-:Y:S01]  /*2fa0*/  IMAD.U32 R40, R40, 0x10000, RZ ;  /* 0x0001000028287824 */ /* 0x000fe200078e00ff */
[----:B------:R-:W-:Y:S02]  /*2fb0*/  F2FP.F16.E4M3.UNPACK_B R38, R45.H1 ;  /* 0x0000002dff26723e */ /* 0x000fe400030006ff */
[-C--:B------:R-:W-:Y:S02]  /*2fc0*/  F2FP.F16.E4M3.UNPACK_B R8, R9.reuse ;  /* 0x00000009ff08723e */ /* 0x080fe400020006ff */
[----:B------:R-:W-:Y:S01]  /*2fd0*/  LOP3.LUT R32, R32, 0xff0000, R33, 0xf8, !PT ;  /* 0x00ff000020207812 */ /* 0x000fe200078ef821 */
[----:B------:R-:W-:Y:S01]  /*2fe0*/  HADD2.F32 R46, -RZ, R38.H0_H0 ;  /* 0x20000026ff2e7230 */ /* 0x000fe20000004100 */
[----:B------:R-:W-:Y:S01]  /*2ff0*/  LOP3.LUT R33, R35, 0xff0000, R40, 0xf8, !PT ;  /* 0x00ff000023217812 */ /* 0x000fe200078ef828 */
[--C-:B------:R-:W-:Y:S01]  /*3000*/  HADD2.F32 R35, -RZ, R8.reuse.H1_H1 ;  /* 0x30000008ff237230 */ /* 0x100fe20000004100 */
[----:B------:R-:W-:Y:S01]  /*3010*/  F2FP.F16.E4M3.UNPACK_B R40, R44.H1 ;  /* 0x0000002cff28723e */ /* 0x000fe200030006ff */
[----:B------:R-:W-:Y:S01]  /*3020*/  HADD2.F32 R8, -RZ, R8.H0_H0 ;  /* 0x20000008ff087230 */ /* 0x000fe20000004100 */
[----:B------:R-:W-:Y:S01]  /*3030*/  F2FP.F16.E4M3.UNPACK_B R9, R9.H1 ;  /* 0x00000009ff09723e */ /* 0x000fe200030006ff */
[----:B------:R-:W-:-:S02]  /*3040*/  HADD2.F32 R47, -RZ, R38.H1_H1 ;  /* 0x30000026ff2f7230 */ /* 0x000fc40000004100 */
[CC--:B------:R-:W-:Y:S01]  /*3050*/  FMUL.FTZ R79, R35.reuse, R46.reuse ;  /* 0x0000002e234f7220 */ /* 0x0c0fe20000410000 */
[--C-:B------:R-:W-:Y:S02]  /*3060*/  HADD2.F32 R41, -RZ, R40.reuse.H0_H0 ;  /* 0x20000028ff297230 */ /* 0x100fe40000004100 */
[C---:B------:R-:W-:Y:S01]  /*3070*/  FMUL.FTZ R46, R8.reuse, R46 ;  /* 0x0000002e082e7220 */ /* 0x040fe20000410000 */
[--C-:B------:R-:W-:Y:S01]  /*3080*/  HADD2.F32 R39, -RZ, R9.reuse.H1_H1 ;  /* 0x30000009ff277230 */ /* 0x100fe20000004100 */
[----:B------:R-:W-:Y:S01]  /*3090*/  F2FP.F16.E4M3.UNPACK_B R45, R45 ;  /* 0x0000002dff2d723e */ /* 0x000fe200020006ff */
[----:B------:R-:W-:Y:S02]  /*30a0*/  HADD2.F32 R38, -RZ, R9.H0_H0 ;  /* 0x20000009ff267230 */ /* 0x000fe40000004100 */
[-C--:B------:R-:W-:Y:S01]  /*30b0*/  FFMA.FTZ R8, R8, R41.reuse, -R79 ;  /* 0x0000002908087223 */ /* 0x080fe2000001084f */
[----:B------:R-:W-:Y:S02]  /*30c0*/  HADD2.F32 R40, -RZ, R40.H1_H1 ;  /* 0x30000028ff287230 */ /* 0x000fe40000004100 */
[----:B------:R-:W-:Y:S01]  /*30d0*/  FFMA.FTZ R9, R35, R41, R46 ;  /* 0x0000002923097223 */ /* 0x000fe2000001002e */
[-C--:B------:R-:W-:Y:S01]  /*30e0*/  FMUL.FTZ R79, R39, R47.reuse ;  /* 0x0000002f274f7220 */ /* 0x080fe20000410000 */
[----:B------:R-:W-:Y:S01]  /*30f0*/  FMUL.FTZ R78, R38, R47 ;  /* 0x0000002f264e7220 */ /* 0x000fe20000410000 */
[----:B------:R-:W-:Y:S01]  /*3100*/  F2FP.F16.E4M3.UNPACK_B R35, R34.H1 ;  /* 0x00000022ff23723e */ /* 0x000fe200030006ff */
[----:B------:R-:W-:-:S02]  /*3110*/  HADD2.F32 R41, -RZ, R45.H1_H1 ;  /* 0x3000002dff297230 */ /* 0x000fc40000004100 */
[-C--:B------:R-:W-:Y:S01]  /*3120*/  FFMA.FTZ R79, R38, R40.reuse, -R79 ;  /* 0x00000028264f7223 */ /* 0x080fe2000001084f */
[----:B------:R-:W-:Y:S01]  /*3130*/  FFMA.FTZ R80, R39, R40, R78 ;  /* 0x0000002827507223 */ /* 0x000fe2000001004e */
[----:B------:R-:W-:Y:S01]  /*3140*/  F2FP.F16.E4M3.UNPACK_B R34, R34 ;  /* 0x00000022ff22723e */ /* 0x000fe200020006ff */
[--C-:B------:R-:W-:Y:S01]  /*3150*/  HADD2.F32 R40, -RZ, R35.reuse.H1_H1 ;  /* 0x30000023ff287230 */ /* 0x100fe20000004100 */
[----:B------:R-:W-:Y:S01]  /*3160*/  F2FP.F16.E4M3.UNPACK_B R44, R44 ;  /* 0x0000002cff2c723e */ /* 0x000fe200020006ff */
[----:B------:R-:W-:Y:S01]  /*3170*/  HADD2.F32 R39, -RZ, R35.H0_H0 ;  /* 0x20000023ff277230 */ /* 0x000fe20000004100 */
[----:B------:R-:W-:Y:S01]  /*3180*/  F2FP.F16.E4M3.UNPACK_B R47, R33 ;  /* 0x00000021ff2f723e */ /* 0x000fe200020006ff */
[--C-:B------:R-:W-:Y:S02]  /*3190*/  HADD2.F32 R35, -RZ, R34.reuse.H0_H0 ;  /* 0x20000022ff237230 */ /* 0x100fe40000004100 */
[----:B------:R-:W-:Y:S01]  /*31a0*/  FMUL.FTZ R78, R40, R41 ;  /* 0x00000029284e7220 */ /* 0x000fe20000410000 */
[----:B------:R-:W-:-:S02]  /*31b0*/  HADD2.F32 R38, -RZ, R34.H1_H1 ;  /* 0x30000022ff267230 */ /* 0x000fc40000004100 */
[C---:B------:R-:W-:Y:S01]  /*31c0*/  FMUL.FTZ R41, R39.reuse, R41 ;  /* 0x0000002927297220 */ /* 0x040fe20000410000 */
[--C-:B------:R-:W-:Y:S02]  /*31d0*/  HADD2.F32 R34, -RZ, R44.reuse.H1_H1 ;  /* 0x3000002cff227230 */ /* 0x100fe40000004100 */
[----:B------:R-:W-:Y:S02]  /*31e0*/  HADD2.F32 R45, -RZ, R45.H0_H0 ;  /* 0x2000002dff2d7230 */ /* 0x000fe40000004100 */
[----:B------:R-:W-:Y:S02]  /*31f0*/  HADD2.F32 R44, -RZ, R44.H0_H0 ;  /* 0x2000002cff2c7230 */ /* 0x000fe40000004100 */
[-C--:B------:R-:W-:Y:S01]  /*3200*/  FFMA.FTZ R78, R39, R34.reuse, -R78 ;  /* 0x00000022274e7223 */ /* 0x080fe2000001084e */
[----:B------:R-:W-:Y:S01]  /*3210*/  FFMA.FTZ R41, R40, R34, R41 ;  /* 0x0000002228297223 */ /* 0x000fe20000010029 */
[-C--:B------:R-:W-:Y:S01]  /*3220*/  FMUL.FTZ R46, R38, R45.reuse ;  /* 0x0000002d262e7220 */ /* 0x080fe20000410000 */
[----:B------:R-:W-:Y:S01]  /*3230*/  FMUL.FTZ R45, R35, R45 ;  /* 0x0000002d232d7220 */ /* 0x000fe20000410000 */
[----:B------:R-:W-:-:S02]  /*3240*/  F2FP.F16.E4M3.UNPACK_B R40, R11.H1 ;  /* 0x0000000bff28723e */ /* 0x000fc400030006ff */
[----:B------:R-:W-:Y:S01]  /*3250*/  F2FP.SATFINITE.E4M3.F32.PACK_AB_MERGE_C R85, R41, R78, RZ ;  /* 0x0000004e2955723e */ /* 0x000fe200048070ff */
[-C--:B------:R-:W-:Y:S01]  /*3260*/  FFMA.FTZ R34, R35, R44.reuse, -R46 ;  /* 0x0000002c23227223 */ /* 0x080fe2000001082e */
[----:B------:R-:W-:Y:S01]  /*3270*/  F2FP.F16.E4M3.UNPACK_B R78, R33.H1 ;  /* 0x00000021ff4e723e */ /* 0x000fe200030006ff */
[----:B------:R-:W-:Y:S01]  /*3280*/  FFMA.FTZ R35, R38, R44, R45 ;  /* 0x0000002c26237223 */ /* 0x000fe2000001002d */
[----:B------:R-:W-:Y:S01]  /*3290*/  F2FP.SATFINITE.E4M3.F32.PACK_AB_MERGE_C R38, R80, R79, RZ ;  /* 0x0000004f5026723e */ /* 0x000fe200048070ff */
[--C-:B------:R-:W-:Y:S01]  /*32a0*/  HADD2.F32 R41, -RZ, R40.reuse.H0_H0 ;  /* 0x20000028ff297230 */ /* 0x100fe20000004100 */
[----:B------:R-:W-:Y:S01]  /*32b0*/  F2FP.F16.E4M3.UNPACK_B R45, R32.H1 ;  /* 0x00000020ff2d723e */ /* 0x000fe200030006ff */
[----:B------:R-:W-:Y:S01]  /*32c0*/  HADD2.F32 R40, -RZ, R40.H1_H1 ;  /* 0x30000028ff287230 */ /* 0x000fe20000004100 */
[----:B------:R-:W-:Y:S01]  /*32d0*/  F2FP.F16.E4M3.UNPACK_B R39, R10.H1 ;  /* 0x0000000aff27723e */ /* 0x000fe200030006ff */
[----:B------:R-:W-:Y:S01]  /*32e0*/  HADD2.F32 R79, -RZ, R78.H1_H1 ;  /* 0x3000004eff4f7230 */ /* 0x000fe20000004100 */
[----:B------:R-:W-:Y:S01]  /*32f0*/  F2FP.F16.E4M3.UNPACK_B R44, R32 ;  /* 0x00000020ff2c723e */ /* 0x000fe200020006ff */
[----:B------:R-:W-:Y:S01]  /*3300*/  HADD2.F32 R46, -RZ, R45.H1_H1 ;  /* 0x3000002dff2e7230 */ /* 0x000fe20000004100 */
[----:B------:R-:W-:Y:S01]  /*3310*/  F2FP.F16.E4M3.UNPACK_B R11, R11 ;  /* 0x0000000bff0b723e */ /* 0x000fe200020006ff */
[----:B------:R-:W-:-:S02]  /*3320*/  HADD2.F32 R33, -RZ, R39.H1_H1 ;  /* 0x30000027ff217230 */ /* 0x000fc40000004100 */
[-C--:B------:R-:W-:Y:S01]  /*3330*/  FMUL.FTZ R32, R40, R79.reuse ;  /* 0x0000004f28207220 */ /* 0x080fe20000410000 */
[----:B------:R-:W-:Y:S02]  /*3340*/  HADD2.F32 R80, -RZ, R47.H1_H1 ;  /* 0x3000002fff507230 */ /* 0x000fe40000004100 */
[C---:B------:R-:W-:Y:S01]  /*3350*/  FMUL.FTZ R81, R41.reuse, R79 ;  /* 0x0000004f29517220 */ /* 0x040fe20000410000 */
[----:B------:R-:W-:Y:S02]  /*3360*/  HADD2.F32 R39, -RZ, R39.H0_H0 ;  /* 0x20000027ff277230 */ /* 0x000fe40000004100 */
[----:B------:R-:W-:Y:S01]  /*3370*/  FFMA.FTZ R79, R41, R46, -R32 ;  /* 0x0000002e294f7223 */ /* 0x000fe20000010820 */
[----:B------:R-:W-:Y:S02]  /*3380*/  HADD2.F32 R32, -RZ, R44.H1_H1 ;  /* 0x3000002cff207230 */ /* 0x000fe40000004100 */
[----:B------:R-:W-:Y:S01]  /*3390*/  FMUL.FTZ R84, R33, R80 ;  /* 0x0000005021547220 */ /* 0x000fe20000410000 */
[----:B------:R-:W-:Y:S01]  /*33a0*/  F2FP.F16.E4M3.UNPACK_B R10, R10 ;  /* 0x0000000aff0a723e */ /* 0x000fe200020006ff */
[----:B------:R-:W-:Y:S01]  /*33b0*/  FMUL.FTZ R80, R39, R80 ;  /* 0x0000005027507220 */ /* 0x000fe20000410000 */
[----:B------:R-:W-:-:S02]  /*33c0*/  HADD2.F32 R78, -RZ, R78.H0_H0 ;  /* 0x2000004eff4e7230 */ /* 0x000fc40000004100 */
[-C--:B------:R-:W-:Y:S01]  /*33d0*/  FFMA.FTZ R84, R39, R32.reuse, -R84 ;  /* 0x0000002027547223 */ /* 0x080fe20000010854 */
[----:B------:R-:W-:Y:S02]  /*33e0*/  HADD2.F32 R47, -RZ, R47.H0_H0 ;  /* 0x2000002fff2f7230 */ /* 0x000fe40000004100 */
[----:B------:R-:W-:Y:S01]  /*33f0*/  FFMA.FTZ R39, R33, R32, R80 ;  /* 0x0000002021277223 */ /* 0x000fe20000010050 */
[--C-:B------:R-:W-:Y:S02]  /*3400*/  HADD2.F32 R32, -RZ, R11.reuse.H0_H0 ;  /* 0x2000000bff207230 */ /* 0x100fe40000004100 */
[----:B------:R-:W-:Y:S01]  /*3410*/  FFMA.FTZ R46, R40, R46, R81 ;  /* 0x0000002e282e7223 */ /* 0x000fe20000010051 */
[----:B------:R-:W-:Y:S01]  /*3420*/  HADD2.F32 R33, -RZ, R11.H1_H1 ;  /* 0x3000000bff217230 */ /* 0x000fe20000004100 */
[----:B------:R-:W-:Y:S01]  /*3430*/  F2FP.SATFINITE.E4M3.F32.PACK_AB_MERGE_C R9, R9, R8, R38 ;  /* 0x000000080909723e */ /* 0x000fe20004807026 */
[--C-:B------:R-:W-:Y:S01]  /*3440*/  HADD2.F32 R11, -RZ, R10.reuse.H0_H0 ;  /* 0x2000000aff0b7230 */ /* 0x100fe20000004100 */
[----:B------:R-:W-:Y:S01]  /*3450*/  F2FP.SATFINITE.E4M3.F32.PACK_AB_MERGE_C R39, R39, R84, RZ ;  /* 0x000000542727723e */ /* 0x000fe200048070ff */
[----:B------:R-:W-:-:S02]  /*3460*/  HADD2.F32 R10, -RZ, R10.H1_H1 ;  /* 0x3000000aff0a7230 */ /* 0x000fc40000004100 */
[-C--:B------:R-:W-:Y:S01]  /*3470*/  FMUL.FTZ R41, R33, R78.reuse ;  /* 0x0000004e21297220 */ /* 0x080fe20000410000 */
[----:B------:R-:W-:Y:S02]  /*3480*/  HADD2.F32 R45, -RZ, R45.H0_H0 ;  /* 0x2000002dff2d7230 */ /* 0x000fe40000004100 */
[----:B------:R-:W-:Y:S01]  /*3490*/  FMUL.FTZ R78, R32, R78 ;  /* 0x0000004e204e7220 */ /* 0x000fe20000410000 */
[----:B------:R-:W-:Y:S02]  /*34a0*/  HADD2.F32 R44, -RZ, R44.H0_H0 ;  /* 0x2000002cff2c7230 */ /* 0x000fe40000004100 */
[-C--:B------:R-:W-:Y:S01]  /*34b0*/  FMUL.FTZ R40, R10, R47.reuse ;  /* 0x0000002f0a287220 */ /* 0x080fe20000410000 */
[----:B------:R-:W-:Y:S01]  /*34c0*/  FMUL.FTZ R47, R11, R47 ;  /* 0x0000002f0b2f7220 */ /* 0x000fe20000410000 */
[-C--:B------:R-:W-:Y:S01]  /*34d0*/  FFMA.FTZ R41, R32, R45.reuse, -R41 ;  /* 0x0000002d20297223 */ /* 0x080fe20000010829 */
[----:B------:R-:W-:Y:S01]  /*34e0*/  FFMA.FTZ R78, R33, R45, R78 ;  /* 0x0000002d214e7223 */ /* 0x000fe2000001004e */
[-C--:B------:R-:W-:Y:S01]  /*34f0*/  FFMA.FTZ R40, R11, R44.reuse, -R40 ;  /* 0x0000002c0b287223 */ /* 0x080fe20000010828 */
[----:B------:R-:W-:Y:S01]  /*3500*/  FFMA.FTZ R47, R10, R44, R47 ;  /* 0x0000002c0a2f7223 */ /* 0x000fe2000001002f */
[----:B------:R-:W-:-:S02]  /*3510*/  F2FP.SATFINITE.E4M3.F32.PACK_AB_MERGE_C R46, R46, R79, RZ ;  /* 0x0000004f2e2e723e */ /* 0x000fc400048070ff */
[----:B------:R-:W-:Y:S02]  /*3520*/  F2FP.SATFINITE.E4M3.F32.PACK_AB_MERGE_C R8, R35, R34, R85 ;  /* 0x000000222308723e */ /* 0x000fe40004807055 */
[----:B------:R-:W-:Y:S02]  /*3530*/  F2FP.SATFINITE.E4M3.F32.PACK_AB_MERGE_C R10, R47, R40, R39 ;  /* 0x000000282f0a723e */ /* 0x000fe40004807027 */
[----:B------:R-:W-:-:S07]  /*3540*/  F2FP.SATFINITE.E4M3.F32.PACK_AB_MERGE_C R11, R78, R41, R46 ;  /* 0x000000294e0b723e */ /* 0x000fce000480702e */
.L_x_310:
[----:B------:R-:W-:Y:S05]  /*3550*/  BSYNC B2 ;  /* 0x0000000000027941 */ /* 0x000fea0003800000 */
.L_x_309:
[----:B--2---:R2:W-:Y:S02]  /*3560*/  STG.E.128 desc[UR40][R36.64+0x20], R8 ;  /* 0x0000200824007986 */ /* 0x0045e4000c101d28 */
.L_x_308:
[----:B------:R-:W-:Y:S05]  /*3570*/  BSYNC B1 ;  /* 0x0000000000017941 */ /* 0x000fea0003800000 */
.L_x_307:
[----:B------:R-:W-:Y:S05]  /*3580*/  @P1 BRA `(.L_x_302) ;  /* 0x0000002800a01947 */ /* 0x000fea0003800000 */
[----:B-12---:R1:W2:Y:S01]  /*3590*/  LDS.128 R8, [R90+0x15800] ;  /* 0x015800005a087984 */ /* 0x0062a20000000c00 */
[----:B------:R-:W-:Y:S01]  /*35a0*/  VIADD R32, R16, 0x20 ;  /* 0x0000002010207836 */ /* 0x000fe20000000000 */
[----:B------:R-:W-:Y:S04]  /*35b0*/  BSSY B1, `(.L_x_311) ;  /* 0x000006a000017945 */ /* 0x000fe80003800000 */
[----:B------:R-:W-:-:S13]  /*35c0*/  ISETP.GE.AND P4, PT, R32, R93, PT ;  /* 0x0000005d2000720c */ /* 0x000fda0003f86270 */
[----:B-1----:R-:W-:Y:S05]  /*35d0*/  @P4 BRA `(.L_x_312) ;  /* 0x00000004009c4947 */ /* 0x002fea0003800000 */
[----:B------:R-:W-:Y:S02]  /*35e0*/  SHF.R.U32.HI R12, RZ, 0x8, R13 ;  /* 0x00000008ff0c7819 */ /* 0x000fe4000001160d */
[--C-:B------:R-:W-:Y:S02]  /*35f0*/  SHF.R.U32.HI R14, RZ, 0x8, R15.reuse ;  /* 0x00000008ff0e7819 */ /* 0x100fe4000001160f */
[----:B------:R-:W-:Y:S01]  /*3600*/  SHF.R.U32.HI R32, RZ, 0x10, R15 ;  /* 0x00000010ff207819 */ /* 0x000fe2000001160f */
[----:B------:R-:W-:Y:S01]  /*3610*/  IMAD.SHL.U32 R12, R12, 0x100, RZ ;  /* 0x000001000c0c7824 */ /* 0x000fe200078e00ff */
[----:B------:R-:W-:Y:S01]  /*3620*/  SHF.R.U32.HI R34, RZ, 0x10, R13 ;  /* 0x00000010ff227819 */ /* 0x000fe2000001160d */
[----:B------:R-:W-:Y:S01]  /*3630*/  IMAD.SHL.U32 R14, R14, 0x100, RZ ;  /* 0x000001000e0e7824 */ /* 0x000fe200078e00ff */
[----:B------:R-:W-:Y:S01]  /*3640*/  LOP3.LUT R33, R13, 0xff0000ff, RZ, 0xc0, !PT ;  /* 0xff0000ff0d217812 */ /* 0x000fe200078ec0ff */
[----:B--2---:R-:W-:Y:S01]  /*3650*/  IMAD.MOV.U32 R13, RZ, RZ, R8 ;  /* 0x000000ffff0d7224 */ /* 0x004fe200078e0008 */
[----:B------:R-:W-:-:S02]  /*3660*/  LOP3.LUT R15, R15, 0xff0000ff, RZ, 0xc0, !PT ;  /* 0xff0000ff0f0f7812 */ /* 0x000fc400078ec0ff */
[----:B------:R-:W-:Y:S01]  /*3670*/  LOP3.LUT R33, R33, 0xff00, R12, 0xf8, !PT ;  /* 0x0000ff0021217812 */ /* 0x000fe200078ef80c */
[----:B------:R-:W-:Y:S01]  /*3680*/  IMAD.U32 R12, R34, 0x10000, RZ ;  /* 0x00010000220c7824 */ /* 0x000fe200078e00ff */
[----:B------:R-:W-:Y:S01]  /*3690*/  LOP3.LUT R35, R15, 0xff00, R14, 0xf8, !PT ;  /* 0x0000ff000f237812 */ /* 0x000fe200078ef80e */
[----:B------:R-:W-:Y:S01]  /*36a0*/  IMAD.U32 R14, R32, 0x10000, RZ ;  /* 0x00010000200e7824 */ /* 0x000fe200078e00ff */
[----:B------:R-:W-:Y:S02]  /*36b0*/  F2FP.F16.E4M3.UNPACK_B R8, R9 ;  /* 0x00000009ff08723e */ /* 0x000fe400020006ff */
[----:B------:R-:W-:Y:S02]  /*36c0*/  F2FP.F16.E4M3.UNPACK_B R15, R43.H1 ;  /* 0x0000002bff0f723e */ /* 0x000fe400030006ff */
[----:B------:R-:W-:Y:S02]  /*36d0*/  LOP3.LUT R12, R33, 0xff0000, R12, 0xf8, !PT ;  /* 0x00ff0000210c7812 */ /* 0x000fe400078ef80c */
[----:B------:R-:W-:Y:S01]  /*36e0*/  LOP3.LUT R38, R35, 0xff0000, R14, 0xf8, !PT ;  /* 0x00ff000023267812 */ /* 0x000fe200078ef80e */
[--C-:B------:R-:W-:Y:S01]  /*36f0*/  HADD2.F32 R14, -RZ, R8.reuse.H1_H1 ;  /* 0x30000008ff0e7230 */ /* 0x100fe20000004100 */
[----:B------:R-:W-:Y:S01]  /*3700*/  F2FP.F16.E4M3.UNPACK_B R33, R42.H1 ;  /* 0x0000002aff21723e */ /* 0x000fe200030006ff */
[--C-:B------:R-:W-:Y:S01]  /*3710*/  HADD2.F32 R39, -RZ, R15.reuse.H0_H0 ;  /* 0x2000000fff277230 */ /* 0x100fe20000004100 */
[----:B------:R-:W-:Y:S01]  /*3720*/  F2FP.F16.E4M3.UNPACK_B R9, R9.H1 ;  /* 0x00000009ff09723e */ /* 0x000fe200030006ff */
[----:B------:R-:W-:Y:S01]  /*3730*/  HADD2.F32 R8, -RZ, R8.H0_H0 ;  /* 0x20000008ff087230 */ /* 0x000fe20000004100 */
[----:B------:R-:W-:Y:S01]  /*3740*/  F2FP.F16.E4M3.UNPACK_B R43, R43 ;  /* 0x0000002bff2b723e */ /* 0x000fe200020006ff */
[----:B------:R-:W-:-:S02]  /*3750*/  HADD2.F32 R34, -RZ, R15.H1_H1 ;  /* 0x3000000fff227230 */ /* 0x000fc40000004100 */
[-C--:B------:R-:W-:Y:S01]  /*3760*/  FMUL.FTZ R41, R14, R39.reuse ;  /* 0x000000270e297220 */ /* 0x080fe20000410000 */
[----:B------:R-:W-:Y:S01]  /*3770*/  HADD2.F32 R35, -RZ, R33.H0_H0 ;  /* 0x20000021ff237230 */ /* 0x000fe20000004100 */
[----:B------:R-:W-:Y:S01]  /*3780*/  F2FP.F16.E4M3.UNPACK_B R42, R42 ;  /* 0x0000002aff2a723e */ /* 0x000fe200020006ff */
[--C-:B------:R-:W-:Y:S02]  /*3790*/  HADD2.F32 R32, -RZ, R9.reuse.H1_H1 ;  /* 0x30000009ff207230 */ /* 0x100fe40000004100 */
[----:B------:R-:W-:Y:S02]  /*37a0*/  HADD2.F32 R15, -RZ, R9.H0_H0 ;  /* 0x20000009ff0f7230 */ /* 0x000fe40000004100 */
[----:B------:R-:W-:Y:S01]  /*37b0*/  FMUL.FTZ R9, R8, R39 ;  /* 0x0000002708097220 */ /* 0x000fe20000410000 */
[----:B------:R-:W-:Y:S02]  /*37c0*/  HADD2.F32 R33, -RZ, R33.H1_H1 ;  /* 0x30000021ff217230 */ /* 0x000fe40000004100 */
[-C--:B------:R-:W-:Y:S01]  /*37d0*/  FMUL.FTZ R40, R32, R34.reuse ;  /* 0x0000002220287220 */ /* 0x080fe20000410000 */
[-C--:B------:R-:W-:Y:S01]  /*37e0*/  FFMA.FTZ R8, R8, R35.reuse, -R41 ;  /* 0x0000002308087223 */ /* 0x080fe20000010829 */
[----:B------:R-:W-:Y:S01]  /*37f0*/  FFMA.FTZ R9, R14, R35, R9 ;  /* 0x000000230e097223 */ /* 0x000fe20000010009 */
[C---:B------:R-:W-:Y:S01]  /*3800*/  FMUL.FTZ R39, R15.reuse, R34 ;  /* 0x000000220f277220 */ /* 0x040fe20000410000 */
[----:B------:R-:W-:Y:S01]  /*3810*/  F2FP.F16.E4M3.UNPACK_B R14, R13.H1 ;  /* 0x0000000dff0e723e */ /* 0x000fe200030006ff */
[----:B------:R-:W-:Y:S01]  /*3820*/  FFMA.FTZ R41, R15, R33, -R40 ;  /* 0x000000210f297223 */ /* 0x000fe20000010828 */
[----:B------:R-:W-:Y:S01]  /*3830*/  F2FP.F16.E4M3.UNPACK_B R13, R13 ;  /* 0x0000000dff0d723e */ /* 0x000fe200020006ff */
[----:B------:R-:W-:Y:S01]  /*3840*/  FFMA.FTZ R44, R32, R33, R39 ;  /* 0x00000021202c7223 */ /* 0x000fe20000010027 */
[----:B------:R-:W-:-:S02]  /*3850*/  HADD2.F32 R34, -RZ, R43.H1_H1 ;  /* 0x3000002bff227230 */ /* 0x000fc40000004100 */
[--C-:B------:R-:W-:Y:S02]  /*3860*/  HADD2.F32 R15, -RZ, R14.reuse.H0_H0 ;  /* 0x2000000eff0f7230 */ /* 0x100fe40000004100 */
[----:B------:R-:W-:Y:S01]  /*3870*/  HADD2.F32 R32, -RZ, R14.H1_H1 ;  /* 0x3000000eff207230 */ /* 0x000fe20000004100 */
[----:B------:R-:W-:Y:S01]  /*3880*/  F2FP.SATFINITE.E4M3.F32.PACK_AB_MERGE_C R47, R44, R41, RZ ;  /* 0x000000292c2f723e */ /* 0x000fe200048070ff */
[----:B------:R-:W-:Y:S02]  /*3890*/  HADD2.F32 R14, -RZ, R13.H0_H0 ;  /* 0x2000000dff0e7230 */ /* 0x000fe40000004100 */
[-C--:B------:R-:W-:Y:S01]  /*38a0*/  FMUL.FTZ R39, R15, R34.reuse ;  /* 0x000000220f277220 */ /* 0x080fe20000410000 */
[----:B------:R-:W-:Y:S02]  /*38b0*/  HADD2.F32 R33, -RZ, R42.H1_H1 ;  /* 0x3000002aff217230 */ /* 0x000fe40000004100 */
[----:B------:R-:W-:Y:S01]  /*38c0*/  FMUL.FTZ R40, R32, R34 ;  /* 0x0000002220287220 */ /* 0x000fe20000410000 */
[----:B------:R-:W-:Y:S01]  /*38d0*/  HADD2.F32 R43, -RZ, R43.H0_H0 ;  /* 0x2000002bff2b7230 */ /* 0x000fe20000004100 */
[----:B------:R-:W-:Y:S01]  /*38e0*/  F2FP.SATFINITE.E4M3.F32.PACK_AB_MERGE_C R9, R9, R8, R47 ;  /* 0x000000080909723e */ /* 0x000fe2000480702f */
[----:B------:R-:W-:-:S02]  /*38f0*/  HADD2.F32 R13, -RZ, R13.H1_H1 ;  /* 0x3000000dff0d7230 */ /* 0x000fc40000004100 */
[-C--:B------:R-:W-:Y:S01]  /*3900*/  FFMA.FTZ R40, R15, R33.reuse, -R40 ;  /* 0x000000210f287223 */ /* 0x080fe20000010828 */
[----:B------:R-:W-:Y:S02]  /*3910*/  HADD2.F32 R42, -RZ, R42.H0_H0 ;  /* 0x2000002aff2a7230 */ /* 0x000fe40000004100 */
[----:B------:R-:W-:Y:S01]  /*3920*/  FFMA.FTZ R39, R32, R33, R39 ;  /* 0x0000002120277223 */ /* 0x000fe20000010027 */
[CC--:B------:R-:W-:Y:S01]  /*3930*/  FMUL.FTZ R34, R14.reuse, R43.reuse ;  /* 0x0000002b0e227220 */ /* 0x0c0fe20000410000 */
[----:B------:R-:W-:Y:S01]  /*3940*/  FMUL.FTZ R35, R13, R43 ;  /* 0x0000002b0d237220 */ /* 0x000fe20000410000 */
[----:B------:R-:W-:Y:S02]  /*3950*/  F2FP.F16.E4M3.UNPACK_B R33, R12 ;  /* 0x0000000cff21723e */ /* 0x000fe400020006ff */
[----:B------:R-:W-:Y:S01]  /*3960*/  F2FP.SATFINITE.E4M3.F32.PACK_AB_MERGE_C R46, R39, R40, RZ ;  /* 0x00000028272e723e */ /* 0x000fe200048070ff */
[-C--:B------:R-:W-:Y:S01]  /*3970*/  FFMA.FTZ R43, R14, R42.reuse, -R35 ;  /* 0x0000002a0e2b7223 */ /* 0x080fe20000010823 */
[----:B------:R-:W-:Y:S01]  /*3980*/  F2FP.F16.E4M3.UNPACK_B R14, R11.H1 ;  /* 0x0000000bff0e723e */ /* 0x000fe200030006ff */
[----:B------:R-:W-:Y:S01]  /*3990*/  FFMA.FTZ R42, R13, R42, R34 ;  /* 0x0000002a0d2a7223 */ /* 0x000fe20000010022 */
[----:B------:R-:W-:-:S02]  /*39a0*/  F2FP.F16.E4M3.UNPACK_B R39, R38.H1 ;  /* 0x00000026ff27723e */ /* 0x000fc400030006ff */
[----:B------:R-:W-:Y:S01]  /*39b0*/  F2FP.F16.E4M3.UNPACK_B R34, R12.H1 ;  /* 0x0000000cff22723e */ /* 0x000fe200030006ff */
[--C-:B------:R-:W-:Y:S01]  /*39c0*/  HADD2.F32 R32, -RZ, R14.reuse.H1_H1 ;  /* 0x3000000eff207230 */ /* 0x100fe20000004100 */
[----:B------:R-:W-:Y:S01]  /*39d0*/  F2FP.F16.E4M3.UNPACK_B R13, R10.H1 ;  /* 0x0000000aff0d723e */ /* 0x000fe200030006ff */
[----:B------:R-:W-:Y:S01]  /*39e0*/  HADD2.F32 R41, -RZ, R39.H1_H1 ;  /* 0x30000027ff297230 */ /* 0x000fe20000004100 */
[----:B------:R-:W-:Y:S01]  /*39f0*/  F2FP.F16.E4M3.UNPACK_B R38, R38 ;  /* 0x00000026ff26723e */ /* 0x000fe200020006ff */
[----:B------:R-:W-:Y:S01]  /*3a00*/  HADD2.F32 R15, -RZ, R14.H0_H0 ;  /* 0x2000000eff0f7230 */ /* 0x000fe20000004100 */
[----:B------:R-:W-:Y:S01]  /*3a10*/  F2FP.F16.E4M3.UNPACK_B R11, R11 ;  /* 0x0000000bff0b723e */ /* 0x000fe200020006ff */
[----:B------:R-:W-:Y:S02]  /*3a20*/  HADD2.F32 R35, -RZ, R34.H1_H1 ;  /* 0x30000022ff237230 */ /* 0x000fe40000004100 */
[----:B------:R-:W-:Y:S01]  /*3a30*/  FMUL.FTZ R12, R32, R41 ;  /* 0x00000029200c7220 */ /* 0x000fe20000410000 */
[----:B------:R-:W-:-:S02]  /*3a40*/  HADD2.F32 R14, -RZ, R13.H1_H1 ;  /* 0x3000000dff0e7230 */ /* 0x000fc40000004100 */
[C---:B------:R-:W-:Y:S01]  /*3a50*/  FMUL.FTZ R41, R15.reuse, R41 ;  /* 0x000000290f297220 */ /* 0x040fe20000410000 */
[----:B------:R-:W-:Y:S02]  /*3a60*/  HADD2.F32 R40, -RZ, R38.H1_H1 ;  /* 0x30000026ff287230 */ /* 0x000fe40000004100 */
[-C--:B------:R-:W-:Y:S01]  /*3a70*/  FFMA.FTZ R45, R15, R35.reuse, -R12 ;  /* 0x000000230f2d7223 */ /* 0x080fe2000001080c */
[----:B------:R-:W-:Y:S01]  /*3a80*/  HADD2.F32 R13, -RZ, R13.H0_H0 ;  /* 0x2000000dff0d7230 */ /* 0x000fe20000004100 */
[----:B------:R-:W-:Y:S01]  /*3a90*/  F2FP.F16.E4M3.UNPACK_B R10, R10 ;  /* 0x0000000aff0a723e */ /* 0x000fe200020006ff */
[----:B------:R-:W-:Y:S02]  /*3aa0*/  HADD2.F32 R12, -RZ, R33.H1_H1 ;  /* 0x30000021ff0c7230 */ /* 0x000fe40000004100 */
[-C--:B------:R-:W-:Y:S01]  /*3ab0*/  FMUL.FTZ R44, R14, R40.reuse ;  /* 0x000000280e2c7220 */ /* 0x080fe20000410000 */
[----:B------:R-:W-:Y:S02]  /*3ac0*/  HADD2.F32 R39, -RZ, R39.H0_H0 ;  /* 0x20000027ff277230 */ /* 0x000fe40000004100 */
[C---:B------:R-:W-:Y:S01]  /*3ad0*/  FMUL.FTZ R15, R13.reuse, R40 ;  /* 0x000000280d0f7220 */ /* 0x040fe20000410000 */
[----:B------:R-:W-:Y:S01]  /*3ae0*/  FFMA.FTZ R40, R32, R35, R41 ;  /* 0x0000002320287223 */ /* 0x000fe20000010029 */
[----:B------:R-:W-:Y:S01]  /*3af0*/  FFMA.FTZ R44, R13, R12, -R44 ;  /* 0x0000000c0d2c7223 */ /* 0x000fe2000001082c */
[----:B------:R-:W-:-:S02]  /*3b00*/  HADD2.F32 R13, -RZ, R11.H1_H1 ;  /* 0x3000000bff0d7230 */ /* 0x000fc40000004100 */
[----:B------:R-:W-:Y:S01]  /*3b10*/  FFMA.FTZ R35, R14, R12, R15 ;  /* 0x0000000c0e237223 */ /* 0x000fe2000001000f */
[----:B------:R-:W-:Y:S01]  /*3b20*/  HADD2.F32 R12, -RZ, R11.H0_H0 ;  /* 0x2000000bff0c7230 */ /* 0x000fe20000004100 */
[----:B------:R-:W-:Y:S01]  /*3b30*/  F2FP.SATFINITE.E4M3.F32.PACK_AB_MERGE_C R40, R40, R45, RZ ;  /* 0x0000002d2828723e */ /* 0x000fe200048070ff */
[--C-:B------:R-:W-:Y:S02]  /*3b40*/  HADD2.F32 R11, -RZ, R10.reuse.H0_H0 ;  /* 0x2000000aff0b7230 */ /* 0x100fe40000004100 */
[-C--:B------:R-:W-:Y:S01]  /*3b50*/  FMUL.FTZ R41, R13, R39.reuse ;  /* 0x000000270d297220 */ /* 0x080fe20000410000 */
[----:B------:R-:W-:Y:S02]  /*3b60*/  HADD2.F32 R10, -RZ, R10.H1_H1 ;  /* 0x3000000aff0a7230 */ /* 0x000fe40000004100 */
[----:B------:R-:W-:Y:S01]  /*3b70*/  FMUL.FTZ R32, R12, R39 ;  /* 0x000000270c207220 */ /* 0x000fe20000410000 */
[----:B------:R-:W-:Y:S01]  /*3b80*/  HADD2.F32 R38, -RZ, R38.H0_H0 ;  /* 0x20000026ff267230 */ /* 0x000fe20000004100 */
[----:B------:R-:W-:Y:S01]  /*3b90*/  F2FP.SATFINITE.E4M3.F32.PACK_AB_MERGE_C R35, R35, R44, RZ ;  /* 0x0000002c2323723e */ /* 0x000fe200048070ff */
[----:B------:R-:W-:Y:S01]  /*3ba0*/  HADD2.F32 R34, -RZ, R34.H0_H0 ;  /* 0x20000022ff227230 */ /* 0x000fe20000004100 */
[----:B------:R-:W-:Y:S01]  /*3bb0*/  F2FP.SATFINITE.E4M3.F32.PACK_AB_MERGE_C R8, R42, R43, R46 ;  /* 0x0000002b2a08723e */ /* 0x000fe2000480702e */
[----:B------:R-:W-:-:S02]  /*3bc0*/  HADD2.F32 R33, -RZ, R33.H0_H0 ;  /* 0x20000021ff217230 */ /* 0x000fc40000004100 */
[-C--:B------:R-:W-:Y:S01]  /*3bd0*/  FMUL.FTZ R14, R10, R38.reuse ;  /* 0x000000260a0e7220 */ /* 0x080fe20000410000 */
[----:B------:R-:W-:Y:S01]  /*3be0*/  FMUL.FTZ R15, R11, R38 ;  /* 0x000000260b0f7220 */ /* 0x000fe20000410000 */
[-C--:B------:R-:W-:Y:S01]  /*3bf0*/  FFMA.FTZ R41, R12, R34.reuse, -R41 ;  /* 0x000000220c297223 */ /* 0x080fe20000010829 */
[----:B------:R-:W-:Y:S01]  /*3c00*/  FFMA.FTZ R32, R13, R34, R32 ;  /* 0x000000220d207223 */ /* 0x000fe20000010020 */
[-C--:B------:R-:W-:Y:S01]  /*3c10*/  FFMA.FTZ R14, R11, R33.reuse, -R14 ;  /* 0x000000210b0e7223 */ /* 0x080fe2000001080e */
[----:B------:R-:W-:-:S03]  /*3c20*/  FFMA.FTZ R15, R10, R33, R15 ;  /* 0x000000210a0f7223 */ /* 0x000fc6000001000f */
[----:B------:R-:W-:Y:S02]  /*3c30*/  F2FP.SATFINITE.E4M3.F32.PACK_AB_MERGE_C R11, R32, R41, R40 ;  /* 0x00000029200b723e */ /* 0x000fe40004807028 */
[----:B------:R-:W-:-:S07]  /*3c40*/  F2FP.SATFINITE.E4M3.F32.PACK_AB_MERGE_C R10, R15, R14, R35 ;  /* 0x0000000e0f0a723e */ /* 0x000fce0004807023 */
.L_x_312:
[----:B------:R-:W-:Y:S05]  /*3c50*/  BSYNC B1 ;  /* 0x0000000000017941 */ /* 0x000fea0003800000 */
.L_x_311:
[----:B--2---:R3:W-:Y:S01]  /*3c60*/  STG.E.128 desc[UR40][R36.64+0x40], R8 ;  /* 0x0000400824007986 */ /* 0x0047e2000c101d28 */
[----:B------:R-:W-:Y:S05]  /*3c70*/  BRA `(.L_x_302) ;  /* 0x0000002000e47947 */ /* 0x000fea0003800000 */
.L_x_296:
[----:B------:R-:W-:Y:S01]  /*3c80*/  ISETP.GE.AND P4, PT, R152, R91, PT ;  /* 0x0000005b9800720c */ /* 0x000fe20003f86270 */
[----:B------:R-:W-:Y:S01]  /*3c90*/  BSSY B1, `(.L_x_313) ;  /* 0x000001a000017945 */ /* 0x000fe20003800000 */
[----:B------:R-:W-:Y:S02]  /*3ca0*/  CS2R R10, SRZ ;  /* 0x00000000000a7805 */ /* 0x000fe4000001ff00 */
[----:B------:R-:W-:Y:S02]  /*3cb0*/  CS2R R8, SRZ ;  /* 0x0000000000087805 */ /* 0x000fe4000001ff00 */
[----:B------:R-:W-:Y:S02]  /*3cc0*/  CS2R R14, SRZ ;  /* 0x00000000000e7805 */ /* 0x000fe4000001ff00 */
[----:B------:R-:W-:Y:S02]  /*3cd0*/  CS2R R12, SRZ ;  /* 0x00000000000c7805 */ /* 0x000fe4000001ff00 */
[----:B------:R-:W-:-:S02]  /*3ce0*/  CS2R R34, SRZ ;  /* 0x0000000000227805 */ /* 0x000fc4000001ff00 */
[----:B------:R-:W-:Y:S02]  /*3cf0*/  CS2R R32, SRZ ;  /* 0x0000000000207805 */ /* 0x000fe4000001ff00 */
[----:B------:R-:W-:Y:S02]  /*3d00*/  CS2R R38, SRZ ;  /* 0x0000000000267805 */ /* 0x000fe4000001ff00 */
[----:B------:R-:W-:Y:S01]  /*3d10*/  CS2R R36, SRZ ;  /* 0x0000000000247805 */ /* 0x000fe2000001ff00 */
[----:B------:R-:W-:Y:S06]  /*3d20*/  @P4 BRA `(.L_x_314) ;  /* 0x0000000000404947 */ /* 0x000fec0003800000 */
[----:B------:R-:W-:Y:S01]  /*3d30*/  ULDC.64 UR4, c[0x0][0x3c8] ;  /* 0x0000f20000047ab9 */ /* 0x000fe20000000a00 */
[----:B------:R-:W-:Y:S01]  /*3d40*/  ULDC.64 UR6, c[0x0][0x3e0] ;  /* 0x0000f80000067ab9 */ /* 0x000fe20000000a00 */
[----:B------:R-:W-:Y:S02]  /*3d50*/  IADD3 R44, P3, P5, R54, UR4, R44 ;  /* 0x00000004362c7c10 */ /* 0x000fe4000fd7e02c */
[----:B------:R-:W-:Y:S02]  /*3d60*/  CS2R R10, SRZ ;  /* 0x00000000000a7805 */ /* 0x000fe4000001ff00 */
[----:B------:R-:W-:Y:S02]  /*3d70*/  CS2R R8, SRZ ;  /* 0x0000000000087805 */ /* 0x000fe4000001ff00 */
[----:B------:R-:W-:Y:S02]  /*3d80*/  CS2R R34, SRZ ;  /* 0x0000000000227805 */ /* 0x000fe4000001ff00 */
[----:B------:R-:W-:-:S02]  /*3d90*/  IADD3.X R45, R21, UR5, R46, P3, P5 ;  /* 0x00000005152d7c10 */ /* 0x000fc40009fea42e */
[----:B------:R-:W-:Y:S02]  /*3da0*/  CS2R R32, SRZ ;  /* 0x0000000000207805 */ /* 0x000fe4000001ff00 */
[----:B------:R-:W-:-:S04]  /*3db0*/  IADD3 R42, P3, P5, R50, UR6, R42 ;  /* 0x00000006322a7c10 */ /* 0x000fc8000fd7e02a */
[----:B------:R-:W-:Y:S02]  /*3dc0*/  IADD3.X R43, R5, UR7, R47, P3, P5 ;  /* 0x00000007052b7c10 */ /* 0x000fe40009fea42f */
[-C--:B------:R-:W-:Y:S02]  /*3dd0*/  ISETP.GE.AND P3, PT, R22, R93.reuse, PT ;  /* 0x0000005d1600720c */ /* 0x080fe40003f66270 */
[----:B------:R-:W-:-:S11]  /*3de0*/  ISETP.GE.AND P5, PT, R156, R93, PT ;  /* 0x0000005d9c00720c */ /* 0x000fd60003fa6270 */
[----:B------:R0:W5:Y:S04]  /*3df0*/  @!P3 LDG.E.128 R12, desc[UR40][R44.64] ;  /* 0x000000282c0cb981 */ /* 0x000168000c1e1d00 */
[----:B------:R0:W5:Y:S04]  /*3e00*/  @!P5 LDG.E.128 R8, desc[UR40][R44.64+0x20] ;  /* 0x000020282c08d981 */ /* 0x000168000c1e1d00 */
[----:B------:R0:W5:Y:S04]  /*3e10*/  @!P3 LDG.E.128 R36, desc[UR40][R42.64] ;  /* 0x000000282a24b981 */ /* 0x000168000c1e1d00 */
[----:B------:R0:W5:Y:S02]  /*3e20*/  @!P5 LDG.E.128 R32, desc[UR40][R42.64+0x20] ;  /* 0x000020282a20d981 */ /* 0x000164000c1e1d00 */
.L_x_314:
[----:B------:R-:W-:Y:S05]  /*3e30*/  BSYNC B1 ;  /* 0x0000000000017941 */ /* 0x000fea0003800000 */
.L_x_313:
[----:B------:R-:W-:Y:S01]  /*3e40*/  ISETP.NE.AND P3, PT, R155, 0x3, PT ;  /* 0x000000039b00780c */ /* 0x000fe20003f65270 */
[----:B-----5:R-:W-:Y:S02]  /*3e50*/  IMAD.MOV.U32 R94, RZ, RZ, R10 ;  /* 0x000000ffff5e7224 */ /* 0x020fe400078e000a */
[----:B------:R-:W-:Y:S02]  /*3e60*/  IMAD.MOV.U32 R95, RZ, RZ, R8 ;  /* 0x000000ffff5f7224 */ /* 0x000fe400078e0008 */
[----:B------:R-:W-:Y:S02]  /*3e70*/  IMAD.MOV.U32 R102, RZ, RZ, R14 ;  /* 0x000000ffff667224 */ /* 0x000fe400078e000e */
[----:B------:R-:W-:Y:S02]  /*3e80*/  IMAD.MOV.U32 R104, RZ, RZ, R12 ;  /* 0x000000ffff687224 */ /* 0x000fe400078e000c */
[----:B------:R-:W-:Y:S02]  /*3e90*/  IMAD.MOV.U32 R96, RZ, RZ, R34 ;  /* 0x000000ffff607224 */ /* 0x000fe400078e0022 */
[----:B------:R-:W-:-:S02]  /*3ea0*/  IMAD.MOV.U32 R97, RZ, RZ, R32 ;  /* 0x000000ffff617224 */ /* 0x000fc400078e0020 */
[----:B------:R-:W-:Y:S02]  /*3eb0*/  IMAD.MOV.U32 R101, RZ, RZ, R38 ;  /* 0x000000ffff657224 */ /* 0x000fe400078e0026 */
[----:B------:R-:W-:Y:S01]  /*3ec0*/  IMAD.MOV.U32 R103, RZ, RZ, R36 ;  /* 0x000000ffff677224 */ /* 0x000fe200078e0024 */
[----:B------:R-:W-:Y:S06]  /*3ed0*/  @!P3 BRA `(.L_x_315) ;  /* 0x000000000004b947 */ /* 0x000fec0003800000 */
[----:B------:R-:W-:Y:S01]  /*3ee0*/  BPT.TRAP 0x1 ;  /* 0x000000040000795c */ /* 0x000fe20000300000 */
.L_x_315:
[----:B------:R-:W-:Y:S01]  /*3ef0*/  IMAD R89, R19, 0x8, R18 ;  /* 0x0000000813597824 */ /* 0x000fe200078e0212 */
[----:B------:R-:W-:Y:S01]  /*3f00*/  SHF.L.U32 R92, R153, 0x1f, RZ ;  /* 0x0000001f995c7819 */ /* 0x000fe200000006ff */
[----:B------:R-:W-:Y:S03]  /*3f10*/  BSSY B1, `(.L_x_316) ;  /* 0x0000003000017945 */ /* 0x000fe60003800000 */
[----:B------:R-:W1:Y:S02]  /*3f20*/  SYNCS.PHASECHK.TRANS64.TRYWAIT P5, [R89+URZ+0x19c90], R92 ;  /* 0x019c905c590075a7 */ /* 0x000e6400080a017f */
[----:B-1----:R-:W-:Y:S05]  /*3f30*/  @!P5 BRA `(.L_x_317) ;  /* 0x0000013400d4d947 */ /* 0x002fea0003800000 */
.L_x_541:
[----:B------:R-:W-:Y:S05]  /*3f40*/  BSYNC B1 ;  /* 0x0000000000017941 */ /* 0x000fea0003800000 */
.L_x_316:
[----:B------:R-:W-:Y:S05]  /*3f50*/  @P4 BRA `(.L_x_302) ;  /* 0x00000020002c4947 */ /* 0x000fea0003800000 */
[----:B------:R-:W2:Y:S01]  /*3f60*/  LDC R98, c[0x0][0x2e4] ;  /* 0x0000b900ff627b82 */ /* 0x000ea20000000800 */
[----:B------:R-:W-:Y:S01]  /*3f70*/  ISETP.NE.AND P4, PT, R62, RZ, PT ;  /* 0x000000ff3e00720c */ /* 0x000fe20003f85270 */
[----:B------:R-:W-:Y:S01]  /*3f80*/  ULDC.64 UR4, c[0x0][0x2f0] ;  /* 0x0000bc0000047ab9 */ /* 0x000fe20000000a00 */
[----:B0-----:R-:W-:Y:S01]  /*3f90*/  SHF.R.S32.HI R42, RZ, 0x1f, R152 ;  /* 0x0000001fff2a7819 */ /* 0x001fe20000011498 */
[----:B------:R-:W-:Y:S01]  /*3fa0*/  IMAD.MOV.U32 R80, RZ, RZ, R40 ;  /* 0x000000ffff507224 */ /* 0x000fe200078e0028 */
[----:B------:R-:W-:Y:S03]  /*3fb0*/  BSSY B1, `(.L_x_318) ;  /* 0x00000f9000017945 */ /* 0x000fe60003800000 */
[----:B------:R-:W-:Y:S02]  /*3fc0*/  IMAD R41, R42, UR4, RZ ;  /* 0x000000042a297c24 */ /* 0x000fe4000f8e02ff */
[----:B------:R-:W-:-:S04]  /*3fd0*/  IMAD.WIDE.U32 R80, R152, UR4, R80 ;  /* 0x0000000498507c25 */ /* 0x000fc8000f8e0050 */
[----:B------:R-:W-:-:S04]  /*3fe0*/  IMAD R41, R152, UR5, R41 ;  /* 0x0000000598297c24 */ /* 0x000fc8000f8e0229 */
[----:B------:R-:W-:Y:S02]  /*3ff0*/  IMAD.IADD R99, R41, 0x1, R81 ;  /* 0x0000000129637824 */ /* 0x000fe400078e0251 */
[----:B--2---:R-:W-:Y:S01]  /*4000*/  IMAD.IADD R100, R98, 0x1, -R63 ;  /* 0x0000000162647824 */ /* 0x004fe200078e0a3f */
[----:B------:R-:W-:Y:S06]  /*4010*/  @!P4 BRA `(.L_x_319) ;  /* 0x0000000c00c8c947 */ /* 0x000fec0003800000 */
[----:B------:R-:W2:Y:S04]  /*4020*/  LDL R46, [R1] ;  /* 0x00000000012e7983 */ /* 0x000ea80000100800 */
[----:B------:R-:W3:Y:S04]  /*4030*/  LDL R45, [R1+0x50] ;  /* 0x00005000012d7983 */ /* 0x000ee80000100800 */
[----:B------:R-:W4:Y:S01]  /*4040*/  LDL R43, [R1+0x4] ;  /* 0x00000400012b7983 */ /* 0x000f220000100800 */
[----:B------:R-:W-:Y:S01]  /*4050*/  SEL R40, R63, R100, !P0 ;  /* 0x000000643f287207 */ /* 0x000fe20004000000 */
[----:B------:R-:W-:Y:S01]  /*4060*/  BSSY B2, `(.L_x_320) ;  /* 0x00000eb000027945 */ /* 0x000fe20003800000 */
[----:B------:R-:W-:-:S02]  /*4070*/  IADD3 R87, P4, P5, R60, R80, R20 ;  /* 0x000000503c577210 */ /* 0x000fc40007d9e014 */
[----:B------:R-:W-:Y:S02]  /*4080*/  SHF.R.S32.HI R41, RZ, 0x1f, R40 ;  /* 0x0000001fff297819 */ /* 0x000fe40000011428 */
[----:B------:R-:W-:Y:S02]  /*4090*/  IADD3.X R44, R82, R99, R4, P4, P5 ;  /* 0x00000063522c7210 */ /* 0x000fe400027ea404 */
[----:B------:R-:W-:-:S04]  /*40a0*/  LEA.HI R41, R41, R40, RZ, 0x5 ;  /* 0x0000002829297211 */ /* 0x000fc800078f28ff */
[----:B------:R-:W-:-:S04]  /*40b0*/  SHF.R.S32.HI R40, RZ, 0x5, R41 ;  /* 0x00000005ff287819 */ /* 0x000fc80000011429 */
[----:B------:R-:W-:-:S05]  /*40c0*/  LEA.HI.SX32 R40, R75, R40, 0x1c ;  /* 0x000000284b287211 */ /* 0x000fca00078fe2ff */
[C---:B------:R-:W-:Y:S01]  /*40d0*/  IMAD.SHL.U32 R41, R40.reuse, 0x10, RZ ;  /* 0x0000001028297824 */ /* 0x040fe200078e00ff */
[----:B------:R-:W-:-:S04]  /*40e0*/  LEA.HI R40, R40, R40, RZ, 0x1 ;  /* 0x0000002828287211 */ /* 0x000fc800078f08ff */
[----:B------:R-:W-:Y:S01]  /*40f0*/  ISETP.GE.AND P4, PT, R41, R98, PT ;  /* 0x000000622900720c */ /* 0x000fe20003f86270 */
[----:B------:R-:W-:-:S05]  /*4100*/  IMAD.SHL.U32 R40, R40, 0x800, RZ ;  /* 0x0000080028287824 */ /* 0x000fca00078e00ff */
[----:B------:R-:W-:-:S07]  /*4110*/  LOP3.LUT R40, R40, 0xfffff000, RZ, 0xc0, !PT ;  /* 0xfffff00028287812 */ /* 0x000fce00078ec0ff */
[--C-:B------:R-:W-:Y:S02]  /*4120*/  @!P4 SHF.R.S32.HI R42, RZ, 0x1f, R41.reuse ;  /* 0x0000001fff2ac819 */ /* 0x100fe40000011429 */
[----:B------:R-:W-:-:S04]  /*4130*/  @!P4 IADD3 R85, P5, P6, R60, R80, R41 ;  /* 0x000000503c55c210 */ /* 0x000fc80007ebe029 */
[----:B------:R-:W-:Y:S02]  /*4140*/  @!P4 IADD3.X R42, R82, R99, R42, P5, P6 ;  /* 0x00000063522ac210 */ /* 0x000fe40002fec42a */
[----:B------:R-:W-:-:S05]  /*4150*/  IADD3 R86, P5, R87, R78, RZ ;  /* 0x0000004e57567210 */ /* 0x000fca0007fbe0ff */
[----:B------:R-:W-:Y:S01]  /*4160*/  IMAD.X R87, R44, 0x1, R79, P5 ;  /* 0x000000012c577824 */ /* 0x000fe200028e064f */
[----:B------:R-:W-:-:S05]  /*4170*/  @!P4 IADD3 R84, P5, R85, R78, RZ ;  /* 0x0000004e5554c210 */ /* 0x000fca0007fbe0ff */
[----:B------:R-:W-:Y:S01]  /*4180*/  @!P4 IMAD.X R85, R42, 0x1, R79, P5 ;  /* 0x000000012a55c824 */ /* 0x000fe200028e064f */
[----:B------:R-:W-:Y:S02]  /*4190*/  ISETP.GE.AND P5, PT, R22, R93, PT ;  /* 0x0000005d1600720c */ /* 0x000fe40003fa6270 */
[----:B--2---:R-:W-:-:S04]  /*41a0*/  LOP3.LUT R41, R46, 0x10, R41, 0xf8, !PT ;  /* 0x000000102e297812 */ /* 0x004fc800078ef829 */
[----:B---3--:R-:W-:-:S04]  /*41b0*/  LOP3.LUT R41, R41, R45, RZ, 0x3c, !PT ;  /* 0x0000002d29297212 */ /* 0x008fc800078e3cff */
[----:B----4-:R-:W-:Y:S01]  /*41c0*/  IADD3 R40, R41, R40, R43 ;  /* 0x0000002829287210 */ /* 0x010fe20007ffe02b */
[----:B------:R-:W-:-:S04]  /*41d0*/  IMAD R41, R19, 0x3000, R73 ;  /* 0x0000300013297824 */ /* 0x000fc800078e0249 */
[----:B------:R-:W-:Y:S02]  /*41e0*/  IMAD R43, R19, 0x3000, R40 ;  /* 0x00003000132b7824 */ /* 0x000fe400078e0228 */
[C---:B------:R-:W-:Y:S02]  /*41f0*/  IMAD.IADD R41, R18.reuse, 0x1, R41 ;  /* 0x0000000112297824 */ /* 0x040fe400078e0229 */
[----:B------:R-:W-:-:S04]  /*4200*/  IMAD.IADD R44, R18, 0x1, R43 ;  /* 0x00000001122c7824 */ /* 0x000fc800078e022b */
[----:B------:R-:W0:Y:S04]  /*4210*/  LDS.128 R40, [R41+0x13800] ;  /* 0x0138000029287984 */ /* 0x000e280000000c00 */
[----:B------:R-:W2:Y:S01]  /*4220*/  LDS.128 R44, [R44+0x13800] ;  /* 0x013800002c2c7984 */ /* 0x000ea20000000c00 */
[----:B------:R-:W-:Y:S05]  /*4230*/  @P5 BRA `(.L_x_321) ;  /* 0x0000000c00345947 */ /* 0x000fea0003800000 */
[----:B------:R-:W-:Y:S02]  /*4240*/  SHF.R.U32.HI R38, RZ, 0x8, R15 ;  /* 0x00000008ff267819 */ /* 0x000fe4000001160f */
[----:B------:R-:W-:Y:S02]  /*4250*/  SHF.R.U32.HI R109, RZ, 0x8, R39 ;  /* 0x00000008ff6d7819 */ /* 0x000fe40000011627 */
[----:B------:R-:W-:Y:S01]  /*4260*/  SHF.R.U32.HI R108, RZ, 0x8, R13 ;  /* 0x00000008ff6c7819 */ /* 0x000fe2000001160d */
[----:B------:R-:W-:Y:S01]  /*4270*/  IMAD.SHL.U32 R107, R38, 0x100, RZ ;  /* 0x00000100266b7824 */ /* 0x000fe200078e00ff */
[----:B------:R-:W-:Y:S01]  /*4280*/  SHF.R.U32.HI R12, RZ, 0x10, R15 ;  /* 0x00000010ff0c7819 */ /* 0x000fe2000001160f */
[----:B------:R-:W-:Y:S01]  /*4290*/  IMAD.SHL.U32 R38, R109, 0x100, RZ ;  /* 0x000001006d267824 */ /* 0x000fe200078e00ff */
[----:B------:R-:W-:Y:S01]  /*42a0*/  LOP3.LUT R36, R15, 0xff0000ff, RZ, 0xc0, !PT ;  /* 0xff0000ff0f247812 */ /* 0x000fe200078ec0ff */
[----:B------:R-:W-:Y:S01]  /*42b0*/  IMAD.SHL.U32 R108, R108, 0x100, RZ ;  /* 0x000001006c6c7824 */ /* 0x000fe200078e00ff */
[----:B------:R-:W-:Y:S01]  /*42c0*/  SHF.R.U32.HI R14, RZ, 0x10, R13 ;  /* 0x00000010ff0e7819 */ /* 0x000fe2000001160d */
[----:B------:R-:W-:Y:S01]  /*42d0*/  IMAD.U32 R12, R12, 0x10000, RZ ;  /* 0x000100000c0c7824 */ /* 0x000fe200078e00ff */
[----:B------:R-:W-:-:S02]  /*42e0*/  SHF.R.U32.HI R15, RZ, 0x10, R39 ;  /* 0x00000010ff0f7819 */ /* 0x000fc40000011627 */
[--C-:B------:R-:W-:Y:S01]  /*42f0*/  SHF.R.U32.HI R106, RZ, 0x8, R37.reuse ;  /* 0x00000008ff6a7819 */ /* 0x100fe20000011625 */
[----:B------:R-:W-:Y:S01]  /*4300*/  IMAD.U32 R14, R14, 0x10000, RZ ;  /* 0x000100000e0e7824 */ /* 0x000fe200078e00ff */
[----:B------:R-:W-:Y:S01]  /*4310*/  LOP3.LUT R39, R39, 0xff0000ff, RZ, 0xc0, !PT ;  /* 0xff0000ff27277812 */ /* 0x000fe200078ec0ff */
[----:B------:R-:W-:Y:S01]  /*4320*/  IMAD.U32 R110, R15, 0x10000, RZ ;  /* 0x000100000f6e7824 */ /* 0x000fe200078e00ff */
[----:B------:R-:W-:Y:S01]  /*4330*/  LOP3.LUT R105, R13, 0xff0000ff, RZ, 0xc0, !PT ;  /* 0xff0000ff0d697812 */ /* 0x000fe200078ec0ff */
[----:B------:R-:W-:Y:S01]  /*4340*/  IMAD.SHL.U32 R106, R106, 0x100, RZ ;  /* 0x000001006a6a7824 */ /* 0x000fe200078e00ff */
[----:B------:R-:W-:Y:S02]  /*4350*/  LOP3.LUT R111, R39, 0xff00, R38, 0xf8, !PT ;  /* 0x0000ff00276f7812 */ /* 0x000fe400078ef826 */
[----:B------:R-:W-:Y:S02]  /*4360*/  SHF.R.U32.HI R13, RZ, 0x10, R37 ;  /* 0x00000010ff0d7819 */ /* 0x000fe40000011625 */
[----:B------:R-:W-:-:S02]  /*4370*/  LOP3.LUT R105, R105, 0xff00, R108, 0xf8, !PT ;  /* 0x0000ff0069697812 */ /* 0x000fc400078ef86c */
[----:B------:R-:W-:Y:S01]  /*4380*/  LOP3.LUT R107, R36, 0xff00, R107, 0xf8, !PT ;  /* 0x0000ff00246b7812 */ /* 0x000fe200078ef86b */
[----:B------:R-:W-:Y:S01]  /*4390*/  IMAD.U32 R13, R13, 0x10000, RZ ;  /* 0x000100000d0d7824 */ /* 0x000fe200078e00ff */
[----:B------:R-:W-:Y:S02]  /*43a0*/  F2FP.F16.E4M3.UNPACK_B R109, R103.H1 ;  /* 0x00000067ff6d723e */ /* 0x000fe400030006ff */
[----:B--2---:R-:W-:Y:S02]  /*43b0*/  F2FP.F16.E4M3.UNPACK_B R38, R44.H1 ;  /* 0x0000002cff26723e */ /* 0x004fe400030006ff */
[----:B------:R-:W-:Y:S02]  /*43c0*/  LOP3.LUT R37, R37, 0xff0000ff, RZ, 0xc0, !PT ;  /* 0xff0000ff25257812 */ /* 0x000fe400078ec0ff */
[----:B0-----:R-:W-:Y:S01]  /*43d0*/  F2FP.F16.E4M3.UNPACK_B R39, R40.H1 ;  /* 0x00000028ff27723e */ /* 0x001fe200030006ff */
[----:B------:R-:W-:Y:S01]  /*43e0*/  HADD2.F32 R36, -RZ, R38.H0_H0 ;  /* 0x20000026ff247230 */ /* 0x000fe20000004100 */
[----:B------:R-:W-:-:S02]  /*43f0*/  LOP3.LUT R14, R105, 0xff0000, R14, 0xf8, !PT ;  /* 0x00ff0000690e7812 */ /* 0x000fc400078ef80e */
[----:B------:R-:W-:Y:S01]  /*4400*/  LOP3.LUT R12, R107, 0xff0000, R12, 0xf8, !PT ;  /* 0x00ff00006b0c7812 */ /* 0x000fe200078ef80c */
[----:B------:R-:W-:Y:S01]  /*4410*/  HADD2.F32 R107, -RZ, R109.H0_H0 ;  /* 0x2000006dff6b7230 */ /* 0x000fe20000004100 */
[----:B------:R-:W-:Y:S01]  /*4420*/  LOP3.LUT R108, R37, 0xff00, R106, 0xf8, !PT ;  /* 0x0000ff00256c7812 */ /* 0x000fe200078ef86a */
[--C-:B------:R-:W-:Y:S01]  /*4430*/  HADD2.F32 R37, -RZ, R39.reuse.H0_H0 ;  /* 0x20000027ff257230 */ /* 0x100fe20000004100 */
[----:B------:R-:W-:Y:S01]  /*4440*/  F2FP.F16.E4M3.UNPACK_B R105, R104.H1 ;  /* 0x00000068ff69723e */ /* 0x000fe200030006ff */
[----:B------:R-:W-:Y:S02]  /*4450*/  HADD2.F32 R39, -RZ, R39.H1_H1 ;  /* 0x30000027ff277230 */ /* 0x000fe40000004100 */
[-C--:B------:R-:W-:Y:S01]  /*4460*/  FMUL.FTZ R112, R36, R107.reuse ;  /* 0x0000006b24707220 */ /* 0x080fe20000410000 */
[----:B------:R-:W-:Y:S01]  /*4470*/  LOP3.LUT R15, R108, 0xff0000, R13, 0xf8, !PT ;  /* 0x00ff00006c0f7812 */ /* 0x000fe200078ef80d */
[----:B------:R-:W-:Y:S01]  /*4480*/  FMUL.FTZ R107, R37, R107 ;  /* 0x0000006b256b7220 */ /* 0x000fe20000410000 */
[--C-:B------:R-:W-:Y:S01]  /*4490*/  HADD2.F32 R106, -RZ, R105.reuse.H0_H0 ;  /* 0x20000069ff6a7230 */ /* 0x100fe20000004100 */
[----:B------:R-:W-:Y:S01]  /*44a0*/  LOP3.LUT R13, R111, 0xff0000, R110, 0xf8, !PT ;  /* 0x00ff00006f0d7812 */ /* 0x000fe200078ef86e */
[----:B------:R-:W-:Y:S01]  /*44b0*/  HADD2.F32 R108, -RZ, R105.H1_H1 ;  /* 0x30000069ff6c7230 */ /* 0x000fe20000004100 */
[----:B------:R-:W-:Y:S01]  /*44c0*/  F2FP.F16.E4M3.UNPACK_B R105, R103 ;  /* 0x00000067ff69723e */ /* 0x000fe200020006ff */
[----:B------:R-:W-:-:S02]  /*44d0*/  HADD2.F32 R110, -RZ, R109.H1_H1 ;  /* 0x3000006dff6e7230 */ /* 0x000fc40000004100 */
[-C--:B------:R-:W-:Y:S01]  /*44e0*/  FFMA.FTZ R37, R37, R106.reuse, -R112 ;  /* 0x0000006a25257223 */ /* 0x080fe20000010870 */
[----:B------:R-:W-:Y:S01]  /*44f0*/  FFMA.FTZ R36, R36, R106, R107 ;  /* 0x0000006a24247223 */ /* 0x000fe2000001006b */
[----:B------:R-:W-:Y:S01]  /*4500*/  F2FP.F16.E4M3.UNPACK_B R103, R44 ;  /* 0x0000002cff67723e */ /* 0x000fe200020006ff */
[----:B------:R-:W-:Y:S01]  /*4510*/  HADD2.F32 R111, -RZ, R105.H0_H0 ;  /* 0x20000069ff6f7230 */ /* 0x000fe20000004100 */
[----:B------:R-:W-:Y:S01]  /*4520*/  F2FP.F16.E4M3.UNPACK_B R106, R40 ;  /* 0x00000028ff6a723e */ /* 0x000fe200020006ff */
[----:B------:R-:W-:Y:S01]  /*4530*/  FMUL.FTZ R115, R39, R110 ;  /* 0x0000006e27737220 */ /* 0x000fe20000410000 */
[----:B------:R-:W-:Y:S01]  /*4540*/  F2FP.F16.E4M3.UNPACK_B R107, R104 ;  /* 0x00000068ff6b723e */ /* 0x000fe200020006ff */
[----:B------:R-:W-:Y:S01]  /*4550*/  HADD2.F32 R44, -RZ, R103.H0_H0 ;  /* 0x20000067ff2c7230 */ /* 0x000fe20000004100 */
[----:B------:R-:W-:Y:S01]  /*4560*/  F2FP.F16.E4M3.UNPACK_B R112, R101.H1 ;  /* 0x00000065ff70723e */ /* 0x000fe200030006ff */
[----:B------:R-:W-:Y:S02]  /*4570*/  HADD2.F32 R104, -RZ, R38.H1_H1 ;  /* 0x30000026ff687230 */ /* 0x000fe40000004100 */
[----:B------:R-:W-:-:S02]  /*4580*/  HADD2.F32 R40, -RZ, R106.H0_H0 ;  /* 0x2000006aff287230 */ /* 0x000fc40000004100 */
[-C--:B------:R-:W-:Y:S01]  /*4590*/  FMUL.FTZ R113, R44, R111.reuse ;  /* 0x0000006f2c717220 */ /* 0x080fe20000410000 */
[----:B------:R-:W-:Y:S02]  /*45a0*/  HADD2.F32 R109, -RZ, R107.H0_H0 ;  /* 0x2000006bff6d7230 */ /* 0x000fe40000004100 */
[----:B------:R-:W-:Y:S01]  /*45b0*/  FMUL.FTZ R38, R104, R110 ;  /* 0x0000006e68267220 */ /* 0x000fe20000410000 */
[----:B------:R-:W-:Y:S02]  /*45c0*/  HADD2.F32 R105, -RZ, R105.H1_H1 ;  /* 0x30000069ff697230 */ /* 0x000fe40000004100 */
[C---:B------:R-:W-:Y:S01]  /*45d0*/  FMUL.FTZ R111, R40.reuse, R111 ;  /* 0x0000006f286f7220 */ /* 0x040fe20000410000 */
[----:B------:R-:W-:Y:S02]  /*45e0*/  HADD2.F32 R106, -RZ, R106.H1_H1 ;  /* 0x3000006aff6a7230 */ /* 0x000fe40000004100 */
[-C--:B------:R-:W-:Y:S01]  /*45f0*/  FFMA.FTZ R38, R39, R108.reuse, -R38 ;  /* 0x0000006c27267223 */ /* 0x080fe20000010826 */
[-C--:B------:R-:W-:Y:S01]  /*4600*/  FFMA.FTZ R40, R40, R109.reuse, -R113 ;  /* 0x0000006d28287223 */ /* 0x080fe20000010871 */
[----:B------:R-:W-:Y:S01]  /*4610*/  FFMA.FTZ R44, R44, R109, R111 ;  /* 0x0000006d2c2c7223 */ /* 0x000fe2000001006f */
[----:B------:R-:W-:Y:S01]  /*4620*/  FFMA.FTZ R39, R104, R108, R115 ;  /* 0x0000006c68277223 */ /* 0x000fe20000010073 */
[----:B------:R-:W-:Y:S01]  /*4630*/  HADD2.F32 R103, -RZ, R103.H1_H1 ;  /* 0x30000067ff677230 */ /* 0x000fe20000004100 */
[----:B------:R-:W-:Y:S01]  /*4640*/  F2FP.F16.E4M3.UNPACK_B R109, R46.H1 ;  /* 0x0000002eff6d723e */ /* 0x000fe200030006ff */
[----:B------:R-:W-:Y:S01]  /*4650*/  HADD2.F32 R111, -RZ, R107.H1_H1 ;  /* 0x3000006bff6f7230 */ /* 0x000fe20000004100 */
[----:B------:R-:W-:Y:S01]  /*4660*/  F2FP.F16.E4M3.UNPACK_B R108, R42.H1 ;  /* 0x0000002aff6c723e */ /* 0x000fe200030006ff */
[----:B------:R-:W-:Y:S01]  /*4670*/  HADD2.F32 R113, -RZ, R112.H0_H0 ;  /* 0x20000070ff717230 */ /* 0x000fe20000004100 */
[----:B------:R-:W-:Y:S01]  /*4680*/  F2FP.F16.E4M3.UNPACK_B R107, R102.H1 ;  /* 0x00000066ff6b723e */ /* 0x000fe200030006ff */
[-C--:B------:R-:W-:Y:S01]  /*4690*/  FMUL.FTZ R115, R103, R105.reuse ;  /* 0x0000006967737220 */ /* 0x080fe20000410000 */
[----:B------:R-:W-:Y:S01]  /*46a0*/  FMUL.FTZ R114, R106, R105 ;  /* 0x000000696a727220 */ /* 0x000fe20000410000 */
[----:B------:R-:W-:Y:S01]  /*46b0*/  HADD2.F32 R110, -RZ, R109.H0_H0 ;  /* 0x2000006dff6e7230 */ /* 0x000fe20000004100 */
[----:B------:R-:W-:Y:S01]  /*46c0*/  F2FP.F16.E4M3.UNPACK_B R42, R42 ;  /* 0x0000002aff2a723e */ /* 0x000fe200020006ff */
[----:B------:R-:W-:-:S02]  /*46d0*/  HADD2.F32 R104, -RZ, R108.H0_H0 ;  /* 0x2000006cff687230 */ /* 0x000fc40000004100 */
[-C--:B------:R-:W-:Y:S01]  /*46e0*/  FFMA.FTZ R105, R106, R111.reuse, -R115 ;  /* 0x0000006f6a697223 */ /* 0x080fe20000010873 */
[----:B------:R-:W-:Y:S01]  /*46f0*/  FFMA.FTZ R103, R103, R111, R114 ;  /* 0x0000006f67677223 */ /* 0x000fe20000010072 */
[----:B------:R-:W-:Y:S02]  /*4700*/  HADD2.F32 R111, -RZ, R107.H0_H0 ;  /* 0x2000006bff6f7230 */ /* 0x000fe40000004100 */
[-C--:B------:R-:W-:Y:S01]  /*4710*/  FMUL.FTZ R115, R110, R113.reuse ;  /* 0x000000716e737220 */ /* 0x080fe20000410000 */
[----:B------:R-:W-:Y:S01]  /*4720*/  FMUL.FTZ R113, R104, R113 ;  /* 0x0000007168717220 */ /* 0x000fe20000410000 */
[----:B------:R-:W-:Y:S01]  /*4730*/  HADD2.F32 R112, -RZ, R112.H1_H1 ;  /* 0x30000070ff707230 */ /* 0x000fe20000004100 */
[----:B------:R-:W-:Y:S01]  /*4740*/  F2FP.SATFINITE.E4M3.F32.PACK_AB_MERGE_C R37, R38, R37, RZ ;  /* 0x000000252625723e */ /* 0x000fe200048070ff */
[----:B------:R-:W-:Y:S02]  /*4750*/  HADD2.F32 R109, -RZ, R109.H1_H1 ;  /* 0x3000006dff6d7230 */ /* 0x000fe40000004100 */
[----:B------:R-:W-:Y:S01]  /*4760*/  FFMA.FTZ R106, R110, R111, R113 ;  /* 0x0000006f6e6a7223 */ /* 0x000fe20000010071 */
[----:B------:R-:W-:-:S02]  /*4770*/  HADD2.F32 R108, -RZ, R108.H1_H1 ;  /* 0x3000006cff6c7230 */ /* 0x000fc40000004100 */
[----:B------:R-:W-:Y:S01]  /*4780*/  FFMA.FTZ R104, R104, R111, -R115 ;  /* 0x0000006f68687223 */ /* 0x000fe20000010873 */
[----:B------:R-:W-:Y:S02]  /*4790*/  HADD2.F32 R107, -RZ, R107.H1_H1 ;  /* 0x3000006bff6b7230 */ /* 0x000fe40000004100 */
[CC--:B------:R-:W-:Y:S01]  /*47a0*/  FMUL.FTZ R113, R109.reuse, R112.reuse ;  /* 0x000000706d717220 */ /* 0x0c0fe20000410000 */
[----:B------:R-:W-:Y:S01]  /*47b0*/  F2FP.F16.E4M3.UNPACK_B R111, R101 ;  /* 0x00000065ff6f723e */ /* 0x000fe200020006ff */
[C---:B------:R-:W-:Y:S01]  /*47c0*/  FMUL.FTZ R112, R108.reuse, R112 ;  /* 0x000000706c707220 */ /* 0x040fe20000410000 */
[----:B------:R-:W-:Y:S01]  /*47d0*/  F2FP.F16.E4M3.UNPACK_B R110, R46 ;  /* 0x0000002eff6e723e */ /* 0x000fe200020006ff */
[-C--:B------:R-:W-:Y:S01]  /*47e0*/  FFMA.FTZ R101, R108, R107.reuse, -R113 ;  /* 0x0000006b6c657223 */ /* 0x080fe20000010871 */
[----:B------:R-:W-:Y:S01]  /*47f0*/  F2FP.F16.E4M3.UNPACK_B R108, R102 ;  /* 0x00000066ff6c723e */ /* 0x000fe200020006ff */
[--C-:B------:R-:W-:Y:S02]  /*4800*/  HADD2.F32 R113, -RZ, R111.reuse.H0_H0 ;  /* 0x2000006fff717230 */ /* 0x100fe40000004100 */
[----:B------:R-:W-:Y:S01]  /*4810*/  FFMA.FTZ R107, R109, R107, R112 ;  /* 0x0000006b6d6b7223 */ /* 0x000fe20000010070 */
[----:B------:R-:W-:Y:S01]  /*4820*/  HADD2.F32 R46, -RZ, R110.H0_H0 ;  /* 0x2000006eff2e7230 */ /* 0x000fe20000004100 */
[----:B------:R-:W-:Y:S01]  /*4830*/  F2FP.SATFINITE.E4M3.F32.PACK_AB_MERGE_C R40, R105, R40, R37 ;  /* 0x000000286928723e */ /* 0x000fe20004807025 */
[----:B------:R-:W-:Y:S01]  /*4840*/  HADD2.F32 R112, -RZ, R111.H1_H1 ;  /* 0x3000006fff707230 */ /* 0x000fe20000004100 */
[----:B------:R-:W-:Y:S01]  /*4850*/  F2FP.F16.E4M3.UNPACK_B R38, R45 ;  /* 0x0000002dff26723e */ /* 0x000fe200020006ff */
[----:B------:R-:W-:-:S02]  /*4860*/  HADD2.F32 R102, -RZ, R42.H0_H0 ;  /* 0x2000002aff667230 */ /* 0x000fc40000004100 */
[----:B------:R-:W-:Y:S01]  /*4870*/  FMUL.FTZ R115, R46, R113 ;  /* 0x000000712e737220 */ /* 0x000fe20000410000 */
[----:B------:R-:W-:Y:S01]  /*4880*/  HADD2.F32 R111, -RZ, R108.H0_H0 ;  /* 0x2000006cff6f7230 */ /* 0x000fe20000004100 */
[----:B------:R-:W-:Y:S01]  /*4890*/  F2FP.F16.E4M3.UNPACK_B R37, R41 ;  /* 0x00000029ff25723e */ /* 0x000fe200020006ff */
[----:B------:R-:W-:Y:S02]  /*48a0*/  HADD2.F32 R110, -RZ, R110.H1_H1 ;  /* 0x3000006eff6e7230 */ /* 0x000fe40000004100 */
[C---:B------:R-:W-:Y:S01]  /*48b0*/  FMUL.FTZ R113, R102.reuse, R113 ;  /* 0x0000007166717220 */ /* 0x040fe20000410000 */
[----:B------:R-:W-:Y:S02]  /*48c0*/  HADD2.F32 R109, -RZ, R42.H1_H1 ;  /* 0x3000002aff6d7230 */ /* 0x000fe40000004100 */
[-C--:B------:R-:W-:Y:S01]  /*48d0*/  FFMA.FTZ R42, R102, R111.reuse, -R115 ;  /* 0x0000006f662a7223 */ /* 0x080fe20000010873 */
[----:B------:R-:W-:Y:S02]  /*48e0*/  HADD2.F32 R108, -RZ, R108.H1_H1 ;  /* 0x3000006cff6c7230 */ /* 0x000fe40000004100 */
[-C--:B------:R-:W-:Y:S01]  /*48f0*/  FMUL.FTZ R102, R110, R112.reuse ;  /* 0x000000706e667220 */ /* 0x080fe20000410000 */
[----:B------:R-:W-:Y:S01]  /*4900*/  FFMA.FTZ R46, R46, R111, R113 ;  /* 0x0000006f2e2e7223 */ /* 0x000fe20000010071 */
[----:B------:R-:W-:Y:S01]  /*4910*/  FMUL.FTZ R115, R109, R112 ;  /* 0x000000706d737220 */ /* 0x000fe20000410000 */
[----:B------:R-:W-:Y:S01]  /*4920*/  F2FP.SATFINITE.E4M3.F32.PACK_AB_MERGE_C R106, R107, R106, RZ ;  /* 0x0000006a6b6a723e */ /* 0x000fe200048070ff */
[----:B------:R-:W-:Y:S01]  /*4930*/  FFMA.FTZ R109, R109, R108, -R102 ;  /* 0x0000006c6d6d7223 */ /* 0x000fe20000010866 */
[----:B------:R-:W-:Y:S01]  /*4940*/  F2FP.SATFINITE.E4M3.F32.PACK_AB_MERGE_C R102, R39, R36, RZ ;  /* 0x000000242766723e */ /* 0x000fe200048070ff */
[----:B------:R-:W-:Y:S01]  /*4950*/  FFMA.FTZ R115, R110, R108, R115 ;  /* 0x0000006c6e737223 */ /* 0x000fe20000010073 */
[----:B------:R-:W-:Y:S01]  /*4960*/  F2FP.SATFINITE.E4M3.F32.PACK_AB_MERGE_C R36, R101, R104, RZ ;  /* 0x000000686524723e */ /* 0x000fe200048070ff */
[--C-:B------:R-:W-:Y:S01]  /*4970*/  HADD2.F32 R101, -RZ, R38.reuse.H0_H0 ;  /* 0x20000026ff657230 */ /* 0x100fe20000004100 */
[----:B------:R-:W-:Y:S01]  /*4980*/  F2FP.F16.E4M3.UNPACK_B R39, R15 ;  /* 0x0000000fff27723e */ /* 0x000fe200020006ff */
[----:B------:R-:W-:Y:S01]  /*4990*/  HADD2.F32 R38, -RZ, R38.H1_H1 ;  /* 0x30000026ff267230 */ /* 0x000fe20000004100 */
[----:B------:R-:W-:Y:S01]  /*49a0*/  F2FP.SATFINITE.E4M3.F32.PACK_AB_MERGE_C R42, R109, R42, R36 ;  /* 0x0000002a6d2a723e */ /* 0x000fe20004807024 */
[----:B------:R-:W-:Y:S01]  /*49b0*/  HADD2.F32 R36, -RZ, R37.H0_H0 ;  /* 0x20000025ff247230 */ /* 0x000fe20000004100 */
[----:B------:R-:W-:Y:S01]  /*49c0*/  F2FP.SATFINITE.E4M3.F32.PACK_AB_MERGE_C R44, R103, R44, R102 ;  /* 0x0000002c672c723e */ /* 0x000fe20004807066 */
[----:B------:R-:W-:Y:S01]  /*49d0*/  HADD2.F32 R104, -RZ, R39.H0_H0 ;  /* 0x20000027ff687230 */ /* 0x000fe20000004100 */
[----:B------:R-:W-:-:S02]  /*49e0*/  F2FP.F16.E4M3.UNPACK_B R102, R14 ;  /* 0x0000000eff66723e */ /* 0x000fc400020006ff */
[----:B------:R-:W-:Y:S02]  /*49f0*/  F2FP.SATFINITE.E4M3.F32.PACK_AB_MERGE_C R46, R115, R46, R106 ;  /* 0x0000002e732e723e */ /* 0x000fe4000480706a */
[CC--:B------:R-:W-:Y:S01]  /*4a00*/  FMUL.FTZ R105, R101.reuse, R104.reuse ;  /* 0x0000006865697220 */ /* 0x0c0fe20000410000 */
[C---:B------:R-:W-:Y:S01]  /*4a10*/  FMUL.FTZ R106, R36.reuse, R104 ;  /* 0x00000068246a7220 */ /* 0x040fe20000410000 */
[--C-:B------:R-:W-:Y:S01]  /*4a20*/  HADD2.F32 R103, -RZ, R102.reuse.H0_H0 ;  /* 0x20000066ff677230 */ /* 0x100fe20000004100 */
[----:B------:R-:W-:Y:S01]  /*4a30*/  F2FP.F16.E4M3.UNPACK_B R45, R45.H1 ;  /* 0x0000002dff2d723e */ /* 0x000fe200030006ff */
[----:B------:R-:W-:Y:S01]  /*4a40*/  HADD2.F32 R104, -RZ, R39.H1_H1 ;  /* 0x30000027ff687230 */ /* 0x000fe20000004100 */
[----:B------:R-:W-:Y:S01]  /*4a50*/  F2FP.F16.E4M3.UNPACK_B R41, R41.H1 ;  /* 0x00000029ff29723e */ /* 0x000fe200030006ff */
[----:B------:R-:W-:Y:S02]  /*4a60*/  HADD2.F32 R39, -RZ, R37.H1_H1 ;  /* 0x30000025ff277230 */ /* 0x000fe40000004100 */
[-C--:B------:R-:W-:Y:S01]  /*4a70*/  FFMA.FTZ R36, R36, R103.reuse, -R105 ;  /* 0x0000006724247223 */ /* 0x080fe20000010869 */
[----:B------:R-:W-:Y:S01]  /*4a80*/  FFMA.FTZ R37, R101, R103, R106 ;  /* 0x0000006765257223 */ /* 0x000fe2000001006a */
[----:B------:R-:W-:-:S02]  /*4a90*/  HADD2.F32 R102, -RZ, R102.H1_H1 ;  /* 0x30000066ff667230 */ /* 0x000fc40000004100 */
[CC--:B------:R-:W-:Y:S01]  /*4aa0*/  FMUL.FTZ R106, R38.reuse, R104.reuse ;  /* 0x00000068266a7220 */ /* 0x0c0fe20000410000 */
[C---:B------:R-:W-:Y:S01]  /*4ab0*/  FMUL.FTZ R101, R39.reuse, R104 ;  /* 0x0000006827657220 */ /* 0x040fe20000410000 */
[----:B------:R-:W-:Y:S01]  /*4ac0*/  F2FP.F16.E4M3.UNPACK_B R103, R15.H1 ;  /* 0x0000000fff67723e */ /* 0x000fe200030006ff */
[----:B------:R-:W-:Y:S02]  /*4ad0*/  HADD2.F32 R15, -RZ, R41.H0_H0 ;  /* 0x20000029ff0f7230 */ /* 0x000fe40000004100 */
[-C--:B------:R-:W-:Y:S01]  /*4ae0*/  FFMA.FTZ R39, R39, R102.reuse, -R106 ;  /* 0x0000006627277223 */ /* 0x080fe2000001086a */
[----:B------:R-:W-:Y:S01]  /*4af0*/  FFMA.FTZ R38, R38, R102, R101 ;  /* 0x0000006626267223 */ /* 0x000fe20000010065 */
[----:B------:R-:W-:Y:S01]  /*4b00*/  F2FP.F16.E4M3.UNPACK_B R14, R14.H1 ;  /* 0x0000000eff0e723e */ /* 0x000fe200030006ff */
[----:B------:R-:W-:Y:S02]  /*4b10*/  HADD2.F32 R101, -RZ, R45.H0_H0 ;  /* 0x2000002dff657230 */ /* 0x000fe40000004100 */
[----:B------:R-:W-:-:S02]  /*4b20*/  HADD2.F32 R106, -RZ, R103.H0_H0 ;  /* 0x20000067ff6a7230 */ /* 0x000fc40000004100 */
[--C-:B------:R-:W-:Y:S02]  /*4b30*/  HADD2.F32 R104, -RZ, R14.reuse.H0_H0 ;  /* 0x2000000eff687230 */ /* 0x100fe40000004100 */
[----:B------:R-:W-:Y:S02]  /*4b40*/  HADD2.F32 R41, -RZ, R41.H1_H1 ;  /* 0x30000029ff297230 */ /* 0x000fe40000004100 */
[-C--:B------:R-:W-:Y:S01]  /*4b50*/  FMUL.FTZ R108, R101, R106.reuse ;  /* 0x0000006a656c7220 */ /* 0x080fe20000410000 */
[----:B------:R-:W-:Y:S02]  /*4b60*/  HADD2.F32 R102, -RZ, R45.H1_H1 ;  /* 0x3000002dff667230 */ /* 0x000fe40000004100 */
[----:B------:R-:W-:Y:S01]  /*4b70*/  FMUL.FTZ R106, R15, R106 ;  /* 0x0000006a0f6a7220 */ /* 0x000fe20000410000 */
[----:B------:R-:W-:Y:S01]  /*4b80*/  HADD2.F32 R103, -RZ, R103.H1_H1 ;  /* 0x30000067ff677230 */ /* 0x000fe20000004100 */
[----:B------:R-:W-:Y:S01]  /*4b90*/  F2FP.F16.E4M3.UNPACK_B R45, R47 ;  /* 0x0000002fff2d723e */ /* 0x000fe200020006ff */
[----:B------:R-:W-:-:S02]  /*4ba0*/  HADD2.F32 R105, -RZ, R14.H1_H1 ;  /* 0x3000000eff697230 */ /* 0x000fc40000004100 */
[-C--:B------:R-:W-:Y:S01]  /*4bb0*/  FFMA.FTZ R14, R15, R104.reuse, -R108 ;  /* 0x000000680f0e7223 */ /* 0x080fe2000001086c */
[----:B------:R-:W-:Y:S01]  /*4bc0*/  FFMA.FTZ R15, R101, R104, R106 ;  /* 0x00000068650f7223 */ /* 0x000fe2000001006a */
[CC--:B------:R-:W-:Y:S01]  /*4bd0*/  FMUL.FTZ R110, R102.reuse, R103.reuse ;  /* 0x00000067666e7220 */ /* 0x0c0fe20000410000 */
[C---:B------:R-:W-:Y:S01]  /*4be0*/  FMUL.FTZ R101, R41.reuse, R103 ;  /* 0x0000006729657220 */ /* 0x040fe20000410000 */
[----:B------:R-:W-:Y:S01]  /*4bf0*/  F2FP.F16.E4M3.UNPACK_B R103, R43 ;  /* 0x0000002bff67723e */ /* 0x000fe200020006ff */
[--C-:B------:R-:W-:Y:S02]  /*4c00*/  HADD2.F32 R104, -RZ, R45.reuse.H0_H0 ;  /* 0x2000002dff687230 */ /* 0x100fe40000004100 */
[-C--:B------:R-:W-:Y:S01]  /*4c10*/  FFMA.FTZ R41, R41, R105.reuse, -R110 ;  /* 0x0000006929297223 */ /* 0x080fe2000001086e */
[----:B------:R-:W-:Y:S01]  /*4c20*/  FFMA.FTZ R102, R102, R105, R101 ;  /* 0x0000006966667223 */ /* 0x000fe20000010065 */
[----:B------:R-:W-:Y:S01]  /*4c30*/  F2FP.F16.E4M3.UNPACK_B R101, R43.H1 ;  /* 0x0000002bff65723e */ /* 0x000fe200030006ff */
[----:B------:R-:W-:Y:S01]  /*4c40*/  HADD2.F32 R45, -RZ, R45.H1_H1 ;  /* 0x3000002dff2d7230 */ /* 0x000fe20000004100 */
[----:B------:R-:W-:Y:S01]  /*4c50*/  F2FP.F16.E4M3.UNPACK_B R105, R47.H1 ;  /* 0x0000002fff69723e */ /* 0x000fe200030006ff */
[----:B------:R-:W-:Y:S01]  /*4c60*/  HADD2.F32 R47, -RZ, R103.H0_H0 ;  /* 0x20000067ff2f7230 */ /* 0x000fe20000004100 */
[-C--:B------:R-:W-:Y:S01]  /*4c70*/  F2FP.F16.E4M3.UNPACK_B R106, R13.reuse.H1 ;  /* 0x0000000dff6a723e */ /* 0x080fe200030006ff */
[----:B------:R-:W-:Y:S01]  /*4c80*/  HADD2.F32 R107, -RZ, R101.H0_H0 ;  /* 0x20000065ff6b7230 */ /* 0x000fe20000004100 */
[----:B------:R-:W-:Y:S01]  /*4c90*/  F2FP.F16.E4M3.UNPACK_B R43, R13 ;  /* 0x0000000dff2b723e */ /* 0x000fe200020006ff */
[----:B------:R-:W-:Y:S01]  /*4ca0*/  HADD2.F32 R108, -RZ, R105.H0_H0 ;  /* 0x20000069ff6c7230 */ /* 0x000fe20000004100 */
[-C--:B------:R-:W-:Y:S01]  /*4cb0*/  F2FP.F16.E4M3.UNPACK_B R13, R12.reuse ;  /* 0x0000000cff0d723e */ /* 0x080fe200020006ff */
[----:B------:R-:W-:Y:S01]  /*4cc0*/  HADD2.F32 R112, -RZ, R106.H0_H0 ;  /* 0x2000006aff707230 */ /* 0x000fe20000004100 */
[----:B------:R-:W-:Y:S01]  /*4cd0*/  F2FP.F16.E4M3.UNPACK_B R12, R12.H1 ;  /* 0x0000000cff0c723e */ /* 0x000fe200030006ff */
[----:B------:R-:W-:Y:S01]  /*4ce0*/  HADD2.F32 R111, -RZ, R43.H0_H0 ;  /* 0x2000002bff6f7230 */ /* 0x000fe20000004100 */
[----:B------:R-:W-:Y:S01]  /*4cf0*/  F2FP.SATFINITE.E4M3.F32.PACK_AB_MERGE_C R15, R102, R15, RZ ;  /* 0x0000000f660f723e */ /* 0x000fe200048070ff */
[----:B------:R-:W-:-:S02]  /*4d00*/  HADD2.F32 R109, -RZ, R13.H0_H0 ;  /* 0x2000000dff6d7230 */ /* 0x000fc40000004100 */
[-C--:B------:R-:W-:Y:S01]  /*4d10*/  FMUL.FTZ R116, R108, R112.reuse ;  /* 0x000000706c747220 */ /* 0x080fe20000410000 */
[----:B------:R-:W-:Y:S02]  /*4d20*/  HADD2.F32 R110, -RZ, R12.H0_H0 ;  /* 0x2000000cff6e7230 */ /* 0x000fe40000004100 */
[----:B------:R-:W-:Y:S01]  /*4d30*/  FMUL.FTZ R113, R107, R112 ;  /* 0x000000706b717220 */ /* 0x000fe20000410000 */
[-C--:B------:R-:W-:Y:S01]  /*4d40*/  FMUL.FTZ R114, R104, R111.reuse ;  /* 0x0000006f68727220 */ /* 0x080fe20000410000 */
[----:B------:R-:W-:Y:S02]  /*4d50*/  HADD2.F32 R105, -RZ, R105.H1_H1 ;  /* 0x30000069ff697230 */ /* 0x000fe40000004100 */
[----:B------:R-:W-:Y:S01]  /*4d60*/  FMUL.FTZ R111, R47, R111 ;  /* 0x0000006f2f6f7220 */ /* 0x000fe20000410000 */
[----:B------:R-:W-:Y:S02]  /*4d70*/  HADD2.F32 R112, -RZ, R106.H1_H1 ;  /* 0x3000006aff707230 */ /* 0x000fe40000004100 */
[----:B------:R-:W-:Y:S01]  /*4d80*/  FFMA.FTZ R107, R107, R110, -R116 ;  /* 0x0000006e6b6b7223 */ /* 0x000fe20000010874 */
[----:B------:R-:W-:-:S02]  /*4d90*/  HADD2.F32 R101, -RZ, R101.H1_H1 ;  /* 0x30000065ff657230 */ /* 0x000fc40000004100 */
[----:B------:R-:W-:Y:S01]  /*4da0*/  FFMA.FTZ R108, R108, R110, R113 ;  /* 0x0000006e6c6c7223 */ /* 0x000fe20000010071 */
[----:B------:R-:W-:Y:S01]  /*4db0*/  FFMA.FTZ R47, R47, R109, -R114 ;  /* 0x0000006d2f2f7223 */ /* 0x000fe20000010872 */
[----:B------:R-:W-:Y:S02]  /*4dc0*/  HADD2.F32 R110, -RZ, R43.H1_H1 ;  /* 0x3000002bff6e7230 */ /* 0x000fe40000004100 */
[-C--:B------:R-:W-:Y:S01]  /*4dd0*/  FMUL.FTZ R114, R105, R112.reuse ;  /* 0x0000007069727220 */ /* 0x080fe20000410000 */
[----:B------:R-:W-:Y:S02]  /*4de0*/  HADD2.F32 R12, -RZ, R12.H1_H1 ;  /* 0x3000000cff0c7230 */ /* 0x000fe40000004100 */
[----:B------:R-:W-:Y:S01]  /*4df0*/  FMUL.FTZ R116, R101, R112 ;  /* 0x0000007065747220 */ /* 0x000fe20000410000 */
[----:B------:R-:W-:Y:S02]  /*4e00*/  HADD2.F32 R103, -RZ, R103.H1_H1 ;  /* 0x30000067ff677230 */ /* 0x000fe40000004100 */
[----:B------:R-:W-:Y:S01]  /*4e10*/  FMUL.FTZ R112, R45, R110 ;  /* 0x0000006e2d707220 */ /* 0x000fe20000410000 */
[----:B------:R-:W-:-:S02]  /*4e20*/  HADD2.F32 R106, -RZ, R13.H1_H1 ;  /* 0x3000000dff6a7230 */ /* 0x000fc40000004100 */
[-C--:B------:R-:W-:Y:S01]  /*4e30*/  FFMA.FTZ R114, R101, R12.reuse, -R114 ;  /* 0x0000000c65727223 */ /* 0x080fe20000010872 */
[----:B------:R-:W-:Y:S01]  /*4e40*/  FFMA.FTZ R105, R105, R12, R116 ;  /* 0x0000000c69697223 */ /* 0x000fe20000010074 */
[C---:B------:R-:W-:Y:S01]  /*4e50*/  FMUL.FTZ R110, R103.reuse, R110 ;  /* 0x0000006e676e7220 */ /* 0x040fe20000410000 */
[----:B------:R-:W-:Y:S01]  /*4e60*/  FFMA.FTZ R104, R104, R109, R111 ;  /* 0x0000006d68687223 */ /* 0x000fe2000001006f */
[-C--:B------:R-:W-:Y:S01]  /*4e70*/  FFMA.FTZ R112, R103, R106.reuse, -R112 ;  /* 0x0000006a67707223 */ /* 0x080fe20000010870 */
[----:B------:R-:W-:Y:S01]  /*4e80*/  F2FP.SATFINITE.E4M3.F32.PACK_AB_MERGE_C R107, R114, R107, RZ ;  /* 0x0000006b726b723e */ /* 0x000fe200048070ff */
[----:B------:R-:W-:Y:S01]  /*4e90*/  FFMA.FTZ R45, R45, R106, R110 ;  /* 0x0000006a2d2d7223 */ /* 0x000fe2000001006e */
[----:B------:R-:W-:Y:S02]  /*4ea0*/  F2FP.SATFINITE.E4M3.F32.PACK_AB_MERGE_C R105, R105, R108, RZ ;  /* 0x0000006c6969723e */ /* 0x000fe400048070ff */
[----:B------:R-:W-:Y:S02]  /*4eb0*/  F2FP.SATFINITE.E4M3.F32.PACK_AB_MERGE_C R15, R38, R37, R15 ;  /* 0x00000025260f723e */ /* 0x000fe4000480700f */
[----:B------:R-:W-:-:S02]  /*4ec0*/  F2FP.SATFINITE.E4M3.F32.PACK_AB_MERGE_C R14, R41, R14, RZ ;  /* 0x0000000e290e723e */ /* 0x000fc400048070ff */
[----:B------:R-:W-:Y:S02]  /*4ed0*/  F2FP.SATFINITE.E4M3.F32.PACK_AB_MERGE_C R43, R112, R47, R107 ;  /* 0x0000002f702b723e */ /* 0x000fe4000480706b */
[----:B------:R-:W-:Y:S01]  /*4ee0*/  F2FP.SATFINITE.E4M3.F32.PACK_AB_MERGE_C R47, R45, R104, R105 ;  /* 0x000000682d2f723e */ /* 0x000fe20004807069 */
[----:B------:R-:W-:Y:S01]  /*4ef0*/  IMAD.MOV.U32 R45, RZ, RZ, R15 ;  /* 0x000000ffff2d7224 */ /* 0x000fe200078e000f */
[----:B------:R-:W-:-:S07]  /*4f00*/  F2FP.SATFINITE.E4M3.F32.PACK_AB_MERGE_C R41, R39, R36, R14 ;  /* 0x000000242729723e */ /* 0x000fce000480700e */
.L_x_321:
[----:B------:R-:W-:Y:S05]  /*4f10*/  BSYNC B2 ;  /* 0x0000000000027941 */ /* 0x000fea0003800000 */
.L_x_320:
[----:B0-----:R0:W-:Y:S04]  /*4f20*/  STG.E.128 desc[UR40][R86.64], R40 ;  /* 0x0000002856007986 */ /* 0x0011e8000c101d28 */
[----:B--2---:R0:W-:Y:S02]  /*4f30*/  @!P4 STG.E.128 desc[UR40][R84.64], R44 ;  /* 0x0000002c5400c986 */ /* 0x0041e4000c101d28 */
.L_x_319:
[----:B------:R-:W-:Y:S05]  /*4f40*/  BSYNC B1 ;  /* 0x0000000000017941 */ /* 0x000fea0003800000 */
.L_x_318:
[----:B------:R-:W-:-:S13]  /*4f50*/  ISETP.NE.AND P4, PT, R31, RZ, PT ;  /* 0x000000ff1f00720c */ /* 0x000fda0003f85270 */
[----:B------:R-:W-:Y:S05]  /*4f60*/  @!P4 BRA `(.L_x_302) ;  /* 0x000000100028c947 */ /* 0x000fea0003800000 */
[----:B------:R-:W2:Y:S04]  /*4f70*/  LDL R36, [R1] ;  /* 0x0000000001247983 */ /* 0x000ea80000100800 */
[----:B------:R-:W3:Y:S04]  /*4f80*/  LDL R15, [R1+0x50] ;  /* 0x00005000010f7983 */ /* 0x000ee80000100800 */
[----:B------:R-:W4:Y:S01]  /*4f90*/  LDL R14, [R1+0x4] ;  /* 0x00000400010e7983 */ /* 0x000f220000100800 */
[----:B------:R-:W-:Y:S01]  /*4fa0*/  ISETP.NE.AND P5, PT, R83, RZ, PT ;  /* 0x000000ff5300720c */ /* 0x000fe20003fa5270 */
[----:B------:R-:W-:Y:S03]  /*4fb0*/  BSSY B1, `(.L_x_322) ;  /* 0x00000e6000017945 */ /* 0x000fe60003800000 */
[----:B------:R-:W-:-:S02]  /*4fc0*/  SEL R100, R63, R100, !P5 ;  /* 0x000000643f647207 */ /* 0x000fc40006800000 */
[----:B0-----:R-:W-:Y:S02]  /*4fd0*/  IADD3 R41, P4, P5, R60, R80, R7 ;  /* 0x000000503c297210 */ /* 0x001fe40007d9e007 */
[----:B------:R-:W-:Y:S02]  /*4fe0*/  SHF.R.S32.HI R13, RZ, 0x1f, R100 ;  /* 0x0000001fff0d7819 */ /* 0x000fe40000011464 */
[----:B------:R-:W-:Y:S02]  /*4ff0*/  IADD3.X R42, R82, R99, R3, P4, P5 ;  /* 0x00000063522a7210 */ /* 0x000fe400027ea403 */
[----:B------:R-:W-:Y:S02]  /*5000*/  LEA.HI R13, R13, R100, RZ, 0x5 ;  /* 0x000000640d0d7211 */ /* 0x000fe400078f28ff */
[----:B------:R-:W-:Y:S02]  /*5010*/  ISETP.GE.AND P5, PT, R156, R93, PT ;  /* 0x0000005d9c00720c */ /* 0x000fe40003fa6270 */
[----:B------:R-:W-:-:S02]  /*5020*/  SHF.R.S32.HI R13, RZ, 0x5, R13 ;  /* 0x00000005ff0d7819 */ /* 0x000fc4000001140d */
[----:B------:R-:W-:Y:S02]  /*5030*/  IADD3 R40, P4, R41, R78, RZ ;  /* 0x0000004e29287210 */ /* 0x000fe40007f9e0ff */
[----:B------:R-:W-:-:S03]  /*5040*/  LEA.HI.SX32 R13, R74, R13, 0x1c ;  /* 0x0000000d4a0d7211 */ /* 0x000fc600078fe2ff */
[----:B------:R-:W-:Y:S01]  /*5050*/  IMAD.X R41, R42, 0x1, R79, P4 ;  /* 0x000000012a297824 */ /* 0x000fe200020e064f */
[C---:B------:R-:W-:Y:S01]  /*5060*/  LEA.HI R12, R13.reuse, R13, RZ, 0x1 ;  /* 0x0000000d0d0c7211 */ /* 0x040fe200078f08ff */
[----:B------:R-:W-:-:S04]  /*5070*/  IMAD.SHL.U32 R43, R13, 0x10, RZ ;  /* 0x000000100d2b7824 */ /* 0x000fc800078e00ff */
[----:B------:R-:W-:-:S05]  /*5080*/  IMAD.SHL.U32 R13, R12, 0x800, RZ ;  /* 0x000008000c0d7824 */ /* 0x000fca00078e00ff */
[----:B------:R-:W-:Y:S02]  /*5090*/  LOP3.LUT R13, R13, 0xfffff000, RZ, 0xc0, !PT ;  /* 0xfffff0000d0d7812 */ /* 0x000fe400078ec0ff */
        /* <DEDUP_REMOVED lines=10> */
[--C-:B------:R-:W-:Y:S02]  /*5140*/  SHF.R.U32.HI R86, RZ, 0x8, R9.reuse ;  /* 0x00000008ff567819 */ /* 0x100fe40000011609 */
[----:B------:R-:W-:Y:S02]  /*5150*/  LOP3.LUT R8, R9, 0xff0000ff, RZ, 0xc0, !PT ;  /* 0xff0000ff09087812 */ /* 0x000fe400078ec0ff */
[----:B------:R-:W-:Y:S01]  /*5160*/  SHF.R.U32.HI R47, RZ, 0x10, R9 ;  /* 0x00000010ff2f7819 */ /* 0x000fe20000011609 */
[----:B------:R-:W-:Y:S01]  /*5170*/  IMAD.SHL.U32 R9, R86, 0x100, RZ ;  /* 0x0000010056097824 */ /* 0x000fe200078e00ff */
[----:B------:R-:W-:Y:S02]  /*5180*/  SHF.R.U32.HI R46, RZ, 0x8, R11 ;  /* 0x00000008ff2e7819 */ /* 0x000fe4000001160b */
[----:B------:R-:W-:Y:S02]  /*5190*/  SHF.R.U32.HI R45, RZ, 0x8, R35 ;  /* 0x00000008ff2d7819 */ /* 0x000fe40000011623 */
[----:B------:R-:W-:-:S02]  /*51a0*/  LOP3.LUT R10, R11, 0xff0000ff, RZ, 0xc0, !PT ;  /* 0xff0000ff0b0a7812 */ /* 0x000fc400078ec0ff */
[----:B------:R-:W-:Y:S01]  /*51b0*/  SHF.R.U32.HI R44, RZ, 0x10, R11 ;  /* 0x00000010ff2c7819 */ /* 0x000fe2000001160b */
[----:B------:R-:W-:Y:S01]  /*51c0*/  IMAD.SHL.U32 R11, R46, 0x100, RZ ;  /* 0x000001002e0b7824 */ /* 0x000fe200078e00ff */
[----:B------:R-:W-:Y:S01]  /*51d0*/  LOP3.LUT R8, R8, 0xff00, R9, 0xf8, !PT ;  /* 0x0000ff0008087812 */ /* 0x000fe200078ef809 */
[----:B------:R-:W-:Y:S01]  /*51e0*/  IMAD.U32 R9, R47, 0x10000, RZ ;  /* 0x000100002f097824 */ /* 0x000fe200078e00ff */
[--C-:B------:R-:W-:Y:S01]  /*51f0*/  SHF.R.U32.HI R42, RZ, 0x8, R33.reuse ;  /* 0x00000008ff2a7819 */ /* 0x100fe20000011621 */
[----:B------:R-:W-:Y:S01]  /*5200*/  IMAD.SHL.U32 R45, R45, 0x100, RZ ;  /* 0x000001002d2d7824 */ /* 0x000fe200078e00ff */
[----:B------:R-:W-:Y:S02]  /*5210*/  LOP3.LUT R32, R33, 0xff0000ff, RZ, 0xc0, !PT ;  /* 0xff0000ff21207812 */ /* 0x000fe400078ec0ff */
[----:B------:R-:W-:Y:S01]  /*5220*/  SHF.R.U32.HI R85, RZ, 0x10, R33 ;  /* 0x00000010ff557819 */ /* 0x000fe20000011621 */
[----:B0-----:R-:W-:Y:S01]  /*5230*/  IMAD.MOV.U32 R33, RZ, RZ, R12 ;  /* 0x000000ffff217224 */ /* 0x001fe200078e000c */
[----:B------:R-:W-:-:S02]  /*5240*/  LOP3.LUT R34, R35, 0xff0000ff, RZ, 0xc0, !PT ;  /* 0xff0000ff23227812 */ /* 0x000fc400078ec0ff */
[----:B------:R-:W-:Y:S01]  /*5250*/  SHF.R.U32.HI R84, RZ, 0x10, R35 ;  /* 0x00000010ff547819 */ /* 0x000fe20000011623 */
[----:B------:R-:W-:Y:S01]  /*5260*/  IMAD.SHL.U32 R35, R42, 0x100, RZ ;  /* 0x000001002a237824 */ /* 0x000fe200078e00ff */
[----:B------:R-:W-:Y:S02]  /*5270*/  LOP3.LUT R11, R10, 0xff00, R11, 0xf8, !PT ;  /* 0x0000ff000a0b7812 */ /* 0x000fe400078ef80b */
[----:B------:R-:W-:Y:S01]  /*5280*/  LOP3.LUT R10, R8, 0xff0000, R9, 0xf8, !PT ;  /* 0x00ff0000080a7812 */ /* 0x000fe200078ef809 */
[----:B------:R-:W-:Y:S01]  /*5290*/  IMAD.U32 R8, R44, 0x10000, RZ ;  /* 0x000100002c087824 */ /* 0x000fe200078e00ff */
[----:B------:R-:W-:Y:S01]  /*52a0*/  LOP3.LUT R47, R34, 0xff00, R45, 0xf8, !PT ;  /* 0x0000ff00222f7812 */ /* 0x000fe200078ef82d */
[----:B------:R-:W-:Y:S01]  /*52b0*/  IMAD.U32 R84, R84, 0x10000, RZ ;  /* 0x0001000054547824 */ /* 0x000fe200078e00ff */
[----:B------:R-:W-:Y:S02]  /*52c0*/  F2FP.F16.E4M3.UNPACK_B R44, R97.H1 ;  /* 0x00000061ff2c723e */ /* 0x000fe400030006ff */
[----:B--2---:R-:W-:-:S02]  /*52d0*/  F2FP.F16.E4M3.UNPACK_B R42, R36.H1 ;  /* 0x00000024ff2a723e */ /* 0x004fc400030006ff */
[----:B------:R-:W-:Y:S01]  /*52e0*/  F2FP.F16.E4M3.UNPACK_B R34, R33.H1 ;  /* 0x00000021ff22723e */ /* 0x000fe200030006ff */
[----:B------:R-:W-:Y:S01]  /*52f0*/  HADD2.F32 R9, -RZ, R44.H0_H0 ;  /* 0x2000002cff097230 */ /* 0x000fe20000004100 */
[----:B------:R-:W-:Y:S01]  /*5300*/  LOP3.LUT R46, R32, 0xff00, R35, 0xf8, !PT ;  /* 0x0000ff00202e7812 */ /* 0x000fe200078ef823 */
[----:B------:R-:W-:Y:S01]  /*5310*/  HADD2.F32 R32, -RZ, R42.H0_H0 ;  /* 0x2000002aff207230 */ /* 0x000fe20000004100 */
[----:B------:R-:W-:Y:S01]  /*5320*/  F2FP.F16.E4M3.UNPACK_B R35, R95.H1 ;  /* 0x0000005fff23723e */ /* 0x000fe200030006ff */
[----:B------:R-:W-:Y:S01]  /*5330*/  HADD2.F32 R12, -RZ, R34.H0_H0 ;  /* 0x20000022ff0c7230 */ /* 0x000fe20000004100 */
[----:B------:R-:W-:Y:S01]  /*5340*/  LOP3.LUT R8, R11, 0xff0000, R8, 0xf8, !PT ;  /* 0x00ff00000b087812 */ /* 0x000fe200078ef808 */
[----:B------:R-:W-:Y:S02]  /*5350*/  IMAD.U32 R11, R85, 0x10000, RZ ;  /* 0x00010000550b7824 */ /* 0x000fe400078e00ff */
[----:B------:R-:W-:Y:S01]  /*5360*/  FMUL.FTZ R85, R32, R9 ;  /* 0x0000000920557220 */ /* 0x000fe20000410000 */
[----:B------:R-:W-:-:S02]  /*5370*/  HADD2.F32 R45, -RZ, R35.H0_H0 ;  /* 0x20000023ff2d7230 */ /* 0x000fc40000004100 */
[----:B------:R-:W-:Y:S01]  /*5380*/  FMUL.FTZ R87, R12, R9 ;  /* 0x000000090c577220 */ /* 0x000fe20000410000 */
[----:B------:R-:W-:Y:S01]  /*5390*/  HADD2.F32 R44, -RZ, R44.H1_H1 ;  /* 0x3000002cff2c7230 */ /* 0x000fe20000004100 */
[----:B------:R-:W-:Y:S01]  /*53a0*/  LOP3.LUT R11, R46, 0xff0000, R11, 0xf8, !PT ;  /* 0x00ff00002e0b7812 */ /* 0x000fe200078ef80b */
[----:B------:R-:W-:Y:S02]  /*53b0*/  HADD2.F32 R46, -RZ, R35.H1_H1 ;  /* 0x30000023ff2e7230 */ /* 0x000fe40000004100 */
[-C--:B------:R-:W-:Y:S01]  /*53c0*/  FFMA.FTZ R12, R12, R45.reuse, -R85 ;  /* 0x0000002d0c0c7223 */ /* 0x080fe20000010855 */
[----:B------:R-:W-:Y:S01]  /*53d0*/  FFMA.FTZ R32, R32, R45, R87 ;  /* 0x0000002d20207223 */ /* 0x000fe20000010057 */
[----:B------:R-:W-:Y:S01]  /*53e0*/  HADD2.F32 R35, -RZ, R34.H1_H1 ;  /* 0x30000022ff237230 */ /* 0x000fe20000004100 */
[----:B------:R-:W-:Y:S01]  /*53f0*/  F2FP.F16.E4M3.UNPACK_B R97, R97 ;  /* 0x00000061ff61723e */ /* 0x000fe200020006ff */
[----:B------:R-:W-:Y:S01]  /*5400*/  HADD2.F32 R45, -RZ, R42.H1_H1 ;  /* 0x3000002aff2d7230 */ /* 0x000fe20000004100 */
[----:B------:R-:W-:-:S02]  /*5410*/  F2FP.F16.E4M3.UNPACK_B R36, R36 ;  /* 0x00000024ff24723e */ /* 0x000fc400020006ff */
[----:B------:R-:W-:Y:S01]  /*5420*/  F2FP.F16.E4M3.UNPACK_B R42, R33 ;  /* 0x00000021ff2a723e */ /* 0x000fe200020006ff */
[-C--:B------:R-:W-:Y:S01]  /*5430*/  FMUL.FTZ R86, R35, R44.reuse ;  /* 0x0000002c23567220 */ /* 0x080fe20000410000 */
[----:B------:R-:W-:Y:S01]  /*5440*/  LOP3.LUT R9, R47, 0xff0000, R84, 0xf8, !PT ;  /* 0x00ff00002f097812 */ /* 0x000fe200078ef854 */
[----:B------:R-:W-:Y:S01]  /*5450*/  FMUL.FTZ R84, R45, R44 ;  /* 0x0000002c2d547220 */ /* 0x000fe20000410000 */
[----:B------:R-:W-:Y:S01]  /*5460*/  F2FP.F16.E4M3.UNPACK_B R95, R95 ;  /* 0x0000005fff5f723e */ /* 0x000fe200020006ff */
[----:B------:R-:W-:Y:S02]  /*5470*/  HADD2.F32 R47, -RZ, R97.H0_H0 ;  /* 0x20000061ff2f7230 */ /* 0x000fe40000004100 */
[----:B------:R-:W-:Y:S02]  /*5480*/  HADD2.F32 R44, -RZ, R36.H0_H0 ;  /* 0x20000024ff2c7230 */ /* 0x000fe40000004100 */
[----:B------:R-:W-:Y:S01]  /*5490*/  FFMA.FTZ R33, R35, R46, -R84 ;  /* 0x0000002e23217223 */ /* 0x000fe20000010854 */
[----:B------:R-:W-:-:S02]  /*54a0*/  HADD2.F32 R34, -RZ, R42.H0_H0 ;  /* 0x2000002aff227230 */ /* 0x000fc40000004100 */
[----:B------:R-:W-:Y:S01]  /*54b0*/  FFMA.FTZ R35, R45, R46, R86 ;  /* 0x0000002e2d237223 */ /* 0x000fe20000010056 */
[----:B------:R-:W-:Y:S02]  /*54c0*/  HADD2.F32 R45, -RZ, R95.H0_H0 ;  /* 0x2000005fff2d7230 */ /* 0x000fe40000004100 */
[-C--:B------:R-:W-:Y:S01]  /*54d0*/  FMUL.FTZ R85, R44, R47.reuse ;  /* 0x0000002f2c557220 */ /* 0x080fe20000410000 */
[----:B------:R-:W-:Y:S02]  /*54e0*/  HADD2.F32 R97, -RZ, R97.H1_H1 ;  /* 0x30000061ff617230 */ /* 0x000fe40000004100 */
[C---:B------:R-:W-:Y:S01]  /*54f0*/  FMUL.FTZ R87, R34.reuse, R47 ;  /* 0x0000002f22577220 */ /* 0x040fe20000410000 */
[----:B------:R-:W-:Y:S02]  /*5500*/  HADD2.F32 R47, -RZ, R36.H1_H1 ;  /* 0x30000024ff2f7230 */ /* 0x000fe40000004100 */
[----:B------:R-:W-:Y:S01]  /*5510*/  FFMA.FTZ R34, R34, R45, -R85 ;  /* 0x0000002d22227223 */ /* 0x000fe20000010855 */
[----:B------:R-:W-:-:S02]  /*5520*/  HADD2.F32 R42, -RZ, R42.H1_H1 ;  /* 0x3000002aff2a7230 */ /* 0x000fc40000004100 */
[----:B------:R-:W-:Y:S01]  /*5530*/  FFMA.FTZ R36, R44, R45, R87 ;  /* 0x0000002d2c247223 */ /* 0x000fe20000010057 */
[----:B------:R-:W-:Y:S02]  /*5540*/  HADD2.F32 R95, -RZ, R95.H1_H1 ;  /* 0x3000005fff5f7230 */ /* 0x000fe40000004100 */
[-C--:B------:R-:W-:Y:S01]  /*5550*/  FMUL.FTZ R45, R47, R97.reuse ;  /* 0x000000612f2d7220 */ /* 0x080fe20000410000 */
[----:B------:R-:W-:Y:S01]  /*5560*/  F2FP.F16.E4M3.UNPACK_B R44, R96.H1 ;  /* 0x00000060ff2c723e */ /* 0x000fe200030006ff */
[C---:B------:R-:W-:Y:S01]  /*5570*/  FMUL.FTZ R100, R42.reuse, R97 ;  /* 0x000000612a647220 */ /* 0x040fe20000410000 */
[----:B------:R-:W-:Y:S01]  /*5580*/  F2FP.F16.E4M3.UNPACK_B R46, R38.H1 ;  /* 0x00000026ff2e723e */ /* 0x000fe200030006ff */
[----:B------:R-:W-:Y:S01]  /*5590*/  FFMA.FTZ R45, R42, R95, -R45 ;  /* 0x0000005f2a2d7223 */ /* 0x000fe2000001082d */
[----:B------:R-:W-:Y:S01]  /*55a0*/  F2FP.F16.E4M3.UNPACK_B R86, R94.H1 ;  /* 0x0000005eff56723e */ /* 0x000fe200030006ff */
[----:B------:R-:W-:Y:S01]  /*55b0*/  HADD2.F32 R93, -RZ, R44.H0_H0 ;  /* 0x2000002cff5d7230 */ /* 0x000fe20000004100 */
[----:B------:R-:W-:Y:S01]  /*55c0*/  F2FP.F16.E4M3.UNPACK_B R42, R14.H1 ;  /* 0x0000000eff2a723e */ /* 0x000fe200030006ff */
[----:B------:R-:W-:-:S02]  /*55d0*/  HADD2.F32 R84, -RZ, R46.H0_H0 ;  /* 0x2000002eff547230 */ /* 0x000fc40000004100 */
[----:B------:R-:W-:Y:S01]  /*55e0*/  FFMA.FTZ R47, R47, R95, R100 ;  /* 0x0000005f2f2f7223 */ /* 0x000fe20000010064 */
[----:B------:R-:W-:Y:S01]  /*55f0*/  HADD2.F32 R95, -RZ, R44.H1_H1 ;  /* 0x3000002cff5f7230 */ /* 0x000fe20000004100 */
[----:B------:R-:W-:Y:S01]  /*5600*/  F2FP.F16.E4M3.UNPACK_B R96, R96 ;  /* 0x00000060ff60723e */ /* 0x000fe200020006ff */
[----:B------:R-:W-:Y:S02]  /*5610*/  HADD2.F32 R44, -RZ, R42.H0_H0 ;  /* 0x2000002aff2c7230 */ /* 0x000fe40000004100 */
[-C--:B------:R-:W-:Y:S01]  /*5620*/  FMUL.FTZ R97, R84, R93.reuse ;  /* 0x0000005d54617220 */ /* 0x080fe20000410000 */
[----:B------:R-:W-:Y:S01]  /*5630*/  HADD2.F32 R87, -RZ, R86.H0_H0 ;  /* 0x20000056ff577230 */ /* 0x000fe20000004100 */
[----:B------:R-:W-:Y:S01]  /*5640*/  F2FP.F16.E4M3.UNPACK_B R14, R14 ;  /* 0x0000000eff0e723e */ /* 0x000fe200020006ff */
[----:B------:R-:W-:Y:S02]  /*5650*/  HADD2.F32 R85, -RZ, R46.H1_H1 ;  /* 0x3000002eff557230 */ /* 0x000fe40000004100 */
[----:B------:R-:W-:Y:S01]  /*5660*/  FMUL.FTZ R93, R44, R93 ;  /* 0x0000005d2c5d7220 */ /* 0x000fe20000410000 */
[----:B------:R-:W-:-:S02]  /*5670*/  HADD2.F32 R46, -RZ, R42.H1_H1 ;  /* 0x3000002aff2e7230 */ /* 0x000fc40000004100 */
[----:B------:R-:W-:Y:S01]  /*5680*/  FFMA.FTZ R42, R44, R87, -R97 ;  /* 0x000000572c2a7223 */ /* 0x000fe20000010861 */
[----:B------:R-:W-:Y:S02]  /*5690*/  HADD2.F32 R86, -RZ, R86.H1_H1 ;  /* 0x30000056ff567230 */ /* 0x000fe40000004100 */
[C---:B------:R-:W-:Y:S01]  /*56a0*/  FMUL.FTZ R97, R85.reuse, R95 ;  /* 0x0000005f55617220 */ /* 0x040fe20000410000 */
[----:B------:R-:W-:Y:S01]  /*56b0*/  FFMA.FTZ R84, R84, R87, R93 ;  /* 0x0000005754547223 */ /* 0x000fe2000001005d */
[C---:B------:R-:W-:Y:S01]  /*56c0*/  FMUL.FTZ R44, R46.reuse, R95 ;  /* 0x0000005f2e2c7220 */ /* 0x040fe20000410000 */
[----:B------:R-:W-:Y:S01]  /*56d0*/  F2FP.F16.E4M3.UNPACK_B R94, R94 ;  /* 0x0000005eff5e723e */ /* 0x000fe200020006ff */
[-C--:B------:R-:W-:Y:S01]  /*56e0*/  FFMA.FTZ R103, R46, R86.reuse, -R97 ;  /* 0x000000562e677223 */ /* 0x080fe20000010861 */
[----:B------:R-:W-:Y:S02]  /*56f0*/  HADD2.F32 R93, -RZ, R96.H0_H0 ;  /* 0x20000060ff5d7230 */ /* 0x000fe40000004100 */
[----:B------:R-:W-:Y:S01]  /*5700*/  FFMA.FTZ R105, R85, R86, R44 ;  /* 0x0000005655697223 */ /* 0x000fe2000001002c */
[----:B------:R-:W-:Y:S01]  /*5710*/  F2FP.F16.E4M3.UNPACK_B R44, R38 ;  /* 0x00000026ff2c723e */ /* 0x000fe200020006ff */
[----:B------:R-:W-:Y:S01]  /*5720*/  HADD2.F32 R38, -RZ, R14.H0_H0 ;  /* 0x2000000eff267230 */ /* 0x000fe20000004100 */
[----:B------:R-:W-:Y:S01]  /*5730*/  F2FP.SATFINITE.E4M3.F32.PACK_AB_MERGE_C R12, R33, R12, RZ ;  /* 0x0000000c210c723e */ /* 0x000fe200048070ff */
[----:B------:R-:W-:Y:S01]  /*5740*/  HADD2.F32 R95, -RZ, R96.H1_H1 ;  /* 0x30000060ff5f7230 */ /* 0x000fe20000004100 */
[----:B------:R-:W-:Y:S01]  /*5750*/  F2FP.SATFINITE.E4M3.F32.PACK_AB_MERGE_C R32, R35, R32, RZ ;  /* 0x000000202320723e */ /* 0x000fe200048070ff */
[--C-:B------:R-:W-:Y:S01]  /*5760*/  HADD2.F32 R46, -RZ, R44.reuse.H0_H0 ;  /* 0x2000002cff2e7230 */ /* 0x100fe20000004100 */
[----:B------:R-:W-:Y:S01]  /*5770*/  F2FP.SATFINITE.E4M3.F32.PACK_AB_MERGE_C R12, R45, R34, R12 ;  /* 0x000000222d0c723e */ /* 0x000fe2000480700c */
[----:B------:R-:W-:Y:S01]  /*5780*/  HADD2.F32 R44, -RZ, R44.H1_H1 ;  /* 0x3000002cff2c7230 */ /* 0x000fe20000004100 */
[----:B------:R-:W-:Y:S01]  /*5790*/  F2FP.F16.E4M3.UNPACK_B R35, R37 ;  /* 0x00000025ff23723e */ /* 0x000fe200020006ff */
[----:B------:R-:W-:-:S02]  /*57a0*/  HADD2.F32 R85, -RZ, R94.H0_H0 ;  /* 0x2000005eff557230 */ /* 0x000fc40000004100 */
[-C--:B------:R-:W-:Y:S01]  /*57b0*/  FMUL.FTZ R97, R46, R93.reuse ;  /* 0x0000005d2e617220 */ /* 0x080fe20000410000 */
[----:B------:R-:W-:Y:S02]  /*57c0*/  HADD2.F32 R14, -RZ, R14.H1_H1 ;  /* 0x3000000eff0e7230 */ /* 0x000fe40000004100 */
[----:B------:R-:W-:Y:S01]  /*57d0*/  FMUL.FTZ R93, R38, R93 ;  /* 0x0000005d265d7220 */ /* 0x000fe20000410000 */
[----:B------:R-:W-:Y:S01]  /*57e0*/  F2FP.F16.E4M3.UNPACK_B R34, R11 ;  /* 0x0000000bff22723e */ /* 0x000fe200020006ff */
[----:B------:R-:W-:Y:S01]  /*57f0*/  HADD2.F32 R87, -RZ, R94.H1_H1 ;  /* 0x3000005eff577230 */ /* 0x000fe20000004100 */
[----:B------:R-:W-:Y:S01]  /*5800*/  F2FP.F16.E4M3.UNPACK_B R33, R13 ;  /* 0x0000000dff21723e */ /* 0x000fe200020006ff */
[----:B------:R-:W-:Y:S01]  /*5810*/  FMUL.FTZ R101, R44, R95 ;  /* 0x0000005f2c657220 */ /* 0x000fe20000410000 */
[----:B------:R-:W-:Y:S01]  /*5820*/  FFMA.FTZ R97, R38, R85, -R97 ;  /* 0x0000005526617223 */ /* 0x000fe20000010861 */
[----:B------:R-:W-:Y:S01]  /*5830*/  FMUL.FTZ R95, R14, R95 ;  /* 0x0000005f0e5f7220 */ /* 0x000fe20000410000 */
[----:B------:R-:W-:Y:S01]  /*5840*/  FFMA.FTZ R38, R46, R85, R93 ;  /* 0x000000552e267223 */ /* 0x000fe2000001005d */
[----:B------:R-:W-:Y:S01]  /*5850*/  F2FP.SATFINITE.E4M3.F32.PACK_AB_MERGE_C R103, R103, R42, RZ ;  /* 0x0000002a6767723e */ /* 0x000fe200048070ff */
[----:B------:R-:W-:Y:S01]  /*5860*/  HADD2.F32 R42, -RZ, R35.H0_H0 ;  /* 0x20000023ff2a7230 */ /* 0x000fe20000004100 */
[----:B------:R-:W-:Y:S01]  /*5870*/  F2FP.SATFINITE.E4M3.F32.PACK_AB_MERGE_C R36, R47, R36, R32 ;  /* 0x000000242f24723e */ /* 0x000fe20004807020 */
[----:B------:R-:W-:Y:S01]  /*5880*/  HADD2.F32 R85, -RZ, R34.H0_H0 ;  /* 0x20000022ff557230 */ /* 0x000fe20000004100 */
[----:B------:R-:W-:Y:S01]  /*5890*/  F2FP.F16.E4M3.UNPACK_B R45, R10 ;  /* 0x0000000aff2d723e */ /* 0x000fe200020006ff */
[----:B------:R-:W-:-:S02]  /*58a0*/  HADD2.F32 R32, -RZ, R33.H0_H0 ;  /* 0x20000021ff207230 */ /* 0x000fc40000004100 */
[-C--:B------:R-:W-:Y:S01]  /*58b0*/  FFMA.FTZ R95, R44, R87.reuse, R95 ;  /* 0x000000572c5f7223 */ /* 0x080fe2000001005f */
[----:B------:R-:W-:Y:S01]  /*58c0*/  FFMA.FTZ R14, R14, R87, -R101 ;  /* 0x000000570e0e7223 */ /* 0x000fe20000010865 */
[----:B------:R-:W-:Y:S02]  /*58d0*/  HADD2.F32 R44, -RZ, R35.H1_H1 ;  /* 0x30000023ff2c7230 */ /* 0x000fe40000004100 */
[-C--:B------:R-:W-:Y:S01]  /*58e0*/  FMUL.FTZ R87, R42, R85.reuse ;  /* 0x000000552a577220 */ /* 0x080fe20000410000 */
[----:B------:R-:W-:Y:S02]  /*58f0*/  HADD2.F32 R47, -RZ, R45.H0_H0 ;  /* 0x2000002dff2f7230 */ /* 0x000fe40000004100 */
[----:B------:R-:W-:Y:S01]  /*5900*/  FMUL.FTZ R35, R32, R85 ;  /* 0x0000005520237220 */ /* 0x000fe20000410000 */
[----:B------:R-:W-:Y:S01]  /*5910*/  HADD2.F32 R85, -RZ, R34.H1_H1 ;  /* 0x30000022ff557230 */ /* 0x000fe20000004100 */
[----:B------:R-:W-:Y:S01]  /*5920*/  F2FP.F16.E4M3.UNPACK_B R37, R37.H1 ;  /* 0x00000025ff25723e */ /* 0x000fe200030006ff */
[----:B------:R-:W-:-:S02]  /*5930*/  HADD2.F32 R34, -RZ, R33.H1_H1 ;  /* 0x30000021ff227230 */ /* 0x000fc40000004100 */
[-C--:B------:R-:W-:Y:S01]  /*5940*/  FFMA.FTZ R32, R32, R47.reuse, -R87 ;  /* 0x0000002f20207223 */ /* 0x080fe20000010857 */
[----:B------:R-:W-:Y:S01]  /*5950*/  FFMA.FTZ R33, R42, R47, R35 ;  /* 0x0000002f2a217223 */ /* 0x000fe20000010023 */
[----:B------:R-:W-:Y:S02]  /*5960*/  HADD2.F32 R45, -RZ, R45.H1_H1 ;  /* 0x3000002dff2d7230 */ /* 0x000fe40000004100 */
[-C--:B------:R-:W-:Y:S01]  /*5970*/  FMUL.FTZ R47, R44, R85.reuse ;  /* 0x000000552c2f7220 */ /* 0x080fe20000410000 */
[C---:B------:R-:W-:Y:S01]  /*5980*/  FMUL.FTZ R85, R34.reuse, R85 ;  /* 0x0000005522557220 */ /* 0x040fe20000410000 */
[----:B------:R-:W-:Y:S01]  /*5990*/  F2FP.F16.E4M3.UNPACK_B R46, R11.H1 ;  /* 0x0000000bff2e723e */ /* 0x000fe200030006ff */
[----:B------:R-:W-:Y:S01]  /*59a0*/  HADD2.F32 R42, -RZ, R37.H0_H0 ;  /* 0x20000025ff2a7230 */ /* 0x000fe20000004100 */
[----:B------:R-:W-:Y:S01]  /*59b0*/  F2FP.F16.E4M3.UNPACK_B R35, R13.H1 ;  /* 0x0000000dff23723e */ /* 0x000fe200030006ff */
[-C--:B------:R-:W-:Y:S01]  /*59c0*/  FFMA.FTZ R13, R34, R45.reuse, -R47 ;  /* 0x0000002d220d7223 */ /* 0x080fe2000001082f */
[----:B------:R-:W-:Y:S01]  /*59d0*/  FFMA.FTZ R34, R44, R45, R85 ;  /* 0x0000002d2c227223 */ /* 0x000fe20000010055 */
[----:B------:R-:W-:Y:S01]  /*59e0*/  F2FP.F16.E4M3.UNPACK_B R10, R10.H1 ;  /* 0x0000000aff0a723e */ /* 0x000fe200030006ff */
[--C-:B------:R-:W-:Y:S01]  /*59f0*/  HADD2.F32 R45, -RZ, R46.reuse.H0_H0 ;  /* 0x2000002eff2d7230 */ /* 0x100fe20000004100 */
[----:B------:R-:W-:Y:S01]  /*5a00*/  F2FP.SATFINITE.E4M3.F32.PACK_AB_MERGE_C R84, R105, R84, RZ ;  /* 0x000000546954723e */ /* 0x000fe200048070ff */
[----:B------:R-:W-:Y:S01]  /*5a10*/  HADD2.F32 R11, -RZ, R35.H0_H0 ;  /* 0x20000023ff0b7230 */ /* 0x000fe20000004100 */
[----:B------:R-:W-:Y:S01]  /*5a20*/  F2FP.F16.E4M3.UNPACK_B R93, R9.H1 ;  /* 0x00000009ff5d723e */ /* 0x000fe200030006ff */
[----:B------:R-:W-:Y:S01]  /*5a30*/  HADD2.F32 R44, -RZ, R37.H1_H1 ;  /* 0x30000025ff2c7230 */ /* 0x000fe20000004100 */
[----:B------:R-:W-:Y:S01]  /*5a40*/  F2FP.SATFINITE.E4M3.F32.PACK_AB_MERGE_C R38, R95, R38, R84 ;  /* 0x000000265f26723e */ /* 0x000fe20004807054 */
[----:B------:R-:W-:-:S02]  /*5a50*/  HADD2.F32 R47, -RZ, R46.H1_H1 ;  /* 0x3000002eff2f7230 */ /* 0x000fc40000004100 */
[-C--:B------:R-:W-:Y:S01]  /*5a60*/  FMUL.FTZ R84, R42, R45.reuse ;  /* 0x0000002d2a547220 */ /* 0x080fe20000410000 */
[----:B------:R-:W-:Y:S02]  /*5a70*/  HADD2.F32 R35, -RZ, R35.H1_H1 ;  /* 0x30000023ff237230 */ /* 0x000fe40000004100 */
[----:B------:R-:W-:Y:S01]  /*5a80*/  FMUL.FTZ R45, R11, R45 ;  /* 0x0000002d0b2d7220 */ /* 0x000fe20000410000 */
[--C-:B------:R-:W-:Y:S02]  /*5a90*/  HADD2.F32 R37, -RZ, R10.reuse.H0_H0 ;  /* 0x2000000aff257230 */ /* 0x100fe40000004100 */
[-C--:B------:R-:W-:Y:S01]  /*5aa0*/  FMUL.FTZ R86, R44, R47.reuse ;  /* 0x0000002f2c567220 */ /* 0x080fe20000410000 */
[----:B------:R-:W-:Y:S02]  /*5ab0*/  HADD2.F32 R46, -RZ, R10.H1_H1 ;  /* 0x3000000aff2e7230 */ /* 0x000fe40000004100 */
[----:B------:R-:W-:Y:S01]  /*5ac0*/  FMUL.FTZ R47, R35, R47 ;  /* 0x0000002f232f7220 */ /* 0x000fe20000410000 */
[----:B------:R-:W-:Y:S01]  /*5ad0*/  F2FP.F16.E4M3.UNPACK_B R87, R9 ;  /* 0x00000009ff57723e */ /* 0x000fe200020006ff */
[-C--:B------:R-:W-:Y:S01]  /*5ae0*/  FFMA.FTZ R10, R11, R37.reuse, -R84 ;  /* 0x000000250b0a7223 */ /* 0x080fe20000010854 */
[----:B------:R-:W-:Y:S01]  /*5af0*/  FFMA.FTZ R11, R42, R37, R45 ;  /* 0x000000252a0b7223 */ /* 0x000fe2000001002d */
[-C--:B------:R-:W-:Y:S01]  /*5b00*/  FFMA.FTZ R35, R35, R46.reuse, -R86 ;  /* 0x0000002e23237223 */ /* 0x080fe20000010856 */
[----:B------:R-:W-:Y:S01]  /*5b10*/  FFMA.FTZ R42, R44, R46, R47 ;  /* 0x0000002e2c2a7223 */ /* 0x000fe2000001002f */
[----:B------:R-:W-:Y:S01]  /*5b20*/  F2FP.F16.E4M3.UNPACK_B R46, R39.H1 ;  /* 0x00000027ff2e723e */ /* 0x000fe200030006ff */
[----:B------:R-:W-:Y:S01]  /*5b30*/  HADD2.F32 R95, -RZ, R93.H0_H0 ;  /* 0x2000005dff5f7230 */ /* 0x000fe20000004100 */
[----:B------:R-:W-:Y:S01]  /*5b40*/  F2FP.F16.E4M3.UNPACK_B R37, R15 ;  /* 0x0000000fff25723e */ /* 0x000fe200020006ff */
[----:B------:R-:W-:Y:S01]  /*5b50*/  HADD2.F32 R94, -RZ, R87.H0_H0 ;  /* 0x20000057ff5e7230 */ /* 0x000fe20000004100 */
[----:B------:R-:W-:Y:S01]  /*5b60*/  F2FP.F16.E4M3.UNPACK_B R45, R39 ;  /* 0x00000027ff2d723e */ /* 0x000fe200020006ff */
[----:B------:R-:W-:Y:S01]  /*5b70*/  HADD2.F32 R93, -RZ, R93.H1_H1 ;  /* 0x3000005dff5d7230 */ /* 0x000fe20000004100 */
[----:B------:R-:W-:Y:S01]  /*5b80*/  F2FP.F16.E4M3.UNPACK_B R15, R15.H1 ;  /* 0x0000000fff0f723e */ /* 0x000fe200030006ff */
[----:B------:R-:W-:Y:S01]  /*5b90*/  HADD2.F32 R39, -RZ, R37.H0_H0 ;  /* 0x20000025ff277230 */ /* 0x000fe20000004100 */
[-C--:B------:R-:W-:Y:S01]  /*5ba0*/  F2FP.F16.E4M3.UNPACK_B R9, R8.reuse ;  /* 0x00000008ff09723e */ /* 0x080fe200020006ff */
[----:B------:R-:W-:Y:S01]  /*5bb0*/  HADD2.F32 R47, -RZ, R45.H0_H0 ;  /* 0x2000002dff2f7230 */ /* 0x000fe20000004100 */
[----:B------:R-:W-:Y:S01]  /*5bc0*/  F2FP.F16.E4M3.UNPACK_B R84, R8.H1 ;  /* 0x00000008ff54723e */ /* 0x000fe200030006ff */
[----:B------:R-:W-:Y:S01]  /*5bd0*/  HADD2.F32 R8, -RZ, R46.H0_H0 ;  /* 0x2000002eff087230 */ /* 0x000fe20000004100 */
[----:B------:R-:W-:Y:S01]  /*5be0*/  F2FP.SATFINITE.E4M3.F32.PACK_AB_MERGE_C R14, R14, R97, R103 ;  /* 0x000000610e0e723e */ /* 0x000fe20004807067 */
[----:B------:R-:W-:-:S02]  /*5bf0*/  HADD2.F32 R44, -RZ, R15.H0_H0 ;  /* 0x2000000fff2c7230 */ /* 0x000fc40000004100 */
[----:B------:R-:W-:Y:S01]  /*5c00*/  FMUL.FTZ R96, R47, R94 ;  /* 0x0000005e2f607220 */ /* 0x000fe20000410000 */
[----:B------:R-:W-:Y:S02]  /*5c10*/  HADD2.F32 R85, -RZ, R84.H0_H0 ;  /* 0x20000054ff557230 */ /* 0x000fe40000004100 */
[-C--:B------:R-:W-:Y:S01]  /*5c20*/  FMUL.FTZ R97, R8, R95.reuse ;  /* 0x0000005f08617220 */ /* 0x080fe20000410000 */
[----:B------:R-:W-:Y:S02]  /*5c30*/  HADD2.F32 R46, -RZ, R46.H1_H1 ;  /* 0x3000002eff2e7230 */ /* 0x000fe40000004100 */
[C---:B------:R-:W-:Y:S01]  /*5c40*/  FMUL.FTZ R95, R44.reuse, R95 ;  /* 0x0000005f2c5f7220 */ /* 0x040fe20000410000 */
[----:B------:R-:W-:Y:S02]  /*5c50*/  HADD2.F32 R15, -RZ, R15.H1_H1 ;  /* 0x3000000fff0f7230 */ /* 0x000fe40000004100 */
[----:B------:R-:W-:Y:S01]  /*5c60*/  FFMA.FTZ R97, R44, R85, -R97 ;  /* 0x000000552c617223 */ /* 0x000fe20000010861 */
[----:B------:R-:W-:-:S02]  /*5c70*/  HADD2.F32 R86, -RZ, R9.H0_H0 ;  /* 0x20000009ff567230 */ /* 0x000fc40000004100 */
[----:B------:R-:W-:Y:S01]  /*5c80*/  FMUL.FTZ R94, R39, R94 ;  /* 0x0000005e275e7220 */ /* 0x000fe20000410000 */
[----:B------:R-:W-:Y:S02]  /*5c90*/  HADD2.F32 R45, -RZ, R45.H1_H1 ;  /* 0x3000002dff2d7230 */ /* 0x000fe40000004100 */
[-C--:B------:R-:W-:Y:S01]  /*5ca0*/  FMUL.FTZ R100, R46, R93.reuse ;  /* 0x0000005d2e647220 */ /* 0x080fe20000410000 */
[----:B------:R-:W-:Y:S02]  /*5cb0*/  HADD2.F32 R44, -RZ, R87.H1_H1 ;  /* 0x30000057ff2c7230 */ /* 0x000fe40000004100 */
[----:B------:R-:W-:Y:S01]  /*5cc0*/  FMUL.FTZ R93, R15, R93 ;  /* 0x0000005d0f5d7220 */ /* 0x000fe20000410000 */
[----:B------:R-:W-:Y:S02]  /*5cd0*/  HADD2.F32 R84, -RZ, R84.H1_H1 ;  /* 0x30000054ff547230 */ /* 0x000fe40000004100 */
[----:B------:R-:W-:Y:S01]  /*5ce0*/  FFMA.FTZ R95, R8, R85, R95 ;  /* 0x00000055085f7223 */ /* 0x000fe2000001005f */
[----:B------:R-:W-:-:S02]  /*5cf0*/  HADD2.F32 R37, -RZ, R37.H1_H1 ;  /* 0x30000025ff257230 */ /* 0x000fc40000004100 */
[-C--:B------:R-:W-:Y:S01]  /*5d00*/  FFMA.FTZ R96, R39, R86.reuse, -R96 ;  /* 0x0000005627607223 */ /* 0x080fe20000010860 */
[----:B------:R-:W-:Y:S01]  /*5d10*/  FFMA.FTZ R94, R47, R86, R94 ;  /* 0x000000562f5e7223 */ /* 0x000fe2000001005e */
[----:B------:R-:W-:Y:S02]  /*5d20*/  HADD2.F32 R8, -RZ, R9.H1_H1 ;  /* 0x30000009ff087230 */ /* 0x000fe40000004100 */
[----:B------:R-:W-:Y:S01]  /*5d30*/  FMUL.FTZ R86, R45, R44 ;  /* 0x0000002c2d567220 */ /* 0x000fe20000410000 */
[----:B------:R-:W-:Y:S01]  /*5d40*/  FFMA.FTZ R100, R15, R84, -R100 ;  /* 0x000000540f647223 */ /* 0x000fe20000010864 */
[C---:B------:R-:W-:Y:S01]  /*5d50*/  FMUL.FTZ R44, R37.reuse, R44 ;  /* 0x0000002c252c7220 */ /* 0x040fe20000410000 */
[----:B------:R-:W-:Y:S01]  /*5d60*/  FFMA.FTZ R46, R46, R84, R93 ;  /* 0x000000542e2e7223 */ /* 0x000fe2000001005d */
[----:B------:R-:W-:Y:S01]  /*5d70*/  FFMA.FTZ R37, R37, R8, -R86 ;  /* 0x0000000825257223 */ /* 0x000fe20000010856 */
[----:B------:R-:W-:Y:S01]  /*5d80*/  F2FP.SATFINITE.E4M3.F32.PACK_AB_MERGE_C R10, R35, R10, RZ ;  /* 0x0000000a230a723e */ /* 0x000fe200048070ff */
[----:B------:R-:W-:Y:S01]  /*5d90*/  FFMA.FTZ R45, R45, R8, R44 ;  /* 0x000000082d2d7223 */ /* 0x000fe2000001002c */
[----:B------:R-:W-:-:S02]  /*5da0*/  F2FP.SATFINITE.E4M3.F32.PACK_AB_MERGE_C R97, R100, R97, RZ ;  /* 0x000000616461723e */ /* 0x000fc400048070ff */
[----:B------:R-:W-:Y:S02]  /*5db0*/  F2FP.SATFINITE.E4M3.F32.PACK_AB_MERGE_C R11, R42, R11, RZ ;  /* 0x0000000b2a0b723e */ /* 0x000fe400048070ff */
[----:B------:R-:W-:Y:S02]  /*5dc0*/  F2FP.SATFINITE.E4M3.F32.PACK_AB_MERGE_C R46, R46, R95, RZ ;  /* 0x0000005f2e2e723e */ /* 0x000fe400048070ff */
[----:B------:R-:W-:Y:S02]  /*5dd0*/  F2FP.SATFINITE.E4M3.F32.PACK_AB_MERGE_C R15, R37, R96, R97 ;  /* 0x00000060250f723e */ /* 0x000fe40004807061 */
[----:B------:R-:W-:Y:S02]  /*5de0*/  F2FP.SATFINITE.E4M3.F32.PACK_AB_MERGE_C R13, R13, R32, R10 ;  /* 0x000000200d0d723e */ /* 0x000fe4000480700a */
[----:B------:R-:W-:Y:S02]  /*5df0*/  F2FP.SATFINITE.E4M3.F32.PACK_AB_MERGE_C R37, R34, R33, R11 ;  /* 0x000000212225723e */ /* 0x000fe4000480700b */
[----:B------:R-:W-:-:S07]  /*5e00*/  F2FP.SATFINITE.E4M3.F32.PACK_AB_MERGE_C R39, R45, R94, R46 ;  /* 0x0000005e2d27723e */ /* 0x000fce000480702e */
.L_x_323:
[----:B------:R-:W-:Y:S05]  /*5e10*/  BSYNC B1 ;  /* 0x0000000000017941 */ /* 0x000fea0003800000 */
.L_x_322:
[----:B0-----:R4:W-:Y:S01]  /*5e20*/  STG.E.128 desc[UR40][R40.64], R12 ;  /* 0x0000000c28007986 */ /* 0x0019e2000c101d28 */
[----:B------:R-:W-:-:S13]  /*5e30*/  ISETP.GE.AND P4, PT, R43, R98, PT ;  /* 0x000000622b00720c */ /* 0x000fda0003f86270 */
[----:B------:R-:W-:Y:S05]  /*5e40*/  @P4 BRA `(.L_x_302) ;  /* 0x0000000000704947 */ /* 0x000fea0003800000 */
[--C-:B------:R-:W-:Y:S02]  /*5e50*/  IADD3 R81, P4, P5, R60, R80, R43.reuse ;  /* 0x000000503c517210 */ /* 0x100fe40007d9e02b */
[----:B------:R-:W-:-:S04]  /*5e60*/  SHF.R.S32.HI R43, RZ, 0x1f, R43 ;  /* 0x0000001fff2b7819 */ /* 0x000fc8000001142b */
[----:B------:R-:W-:Y:S02]  /*5e70*/  IADD3.X R8, R82, R99, R43, P4, P5 ;  /* 0x0000006352087210 */ /* 0x000fe400027ea42b */
[----:B------:R-:W-:-:S05]  /*5e80*/  IADD3 R78, P4, R81, R78, RZ ;  /* 0x0000004e514e7210 */ /* 0x000fca0007f9e0ff */
[----:B------:R-:W-:-:S05]  /*5e90*/  IMAD.X R79, R8, 0x1, R79, P4 ;  /* 0x00000001084f7824 */ /* 0x000fca00020e064f */
[----:B--2---:R0:W-:Y:S01]  /*5ea0*/  STG.E.128 desc[UR40][R78.64], R36 ;  /* 0x000000244e007986 */ /* 0x0041e2000c101d28 */
[----:B------:R-:W-:Y:S05]  /*5eb0*/  BRA `(.L_x_302) ;  /* 0x0000000000547947 */ /* 0x000fea0003800000 */
.L_x_295:
[----:B------:R-:W-:-:S13]  /*5ec0*/  ISETP.NE.AND P3, PT, R155, 0x3, PT ;  /* 0x000000039b00780c */ /* 0x000fda0003f65270 */
[----:B------:R-:W-:Y:S05]  /*5ed0*/  @!P3 BRA `(.L_x_324) ;  /* 0x000000000004b947 */ /* 0x000fea0003800000 */
[----:B------:R-:W-:Y:S01]  /*5ee0*/  BPT.TRAP 0x1 ;  /* 0x000000040000795c */ /* 0x000fe20000300000 */
.L_x_324:
[----:B------:R-:W-:Y:S01]  /*5ef0*/  IMAD R89, R19, 0x8, R18 ;  /* 0x0000000813597824 */ /* 0x000fe200078e0212 */
[----:B------:R-:W-:Y:S01]  /*5f00*/  SHF.L.U32 R92, R153, 0x1f, RZ ;  /* 0x0000001f995c7819 */ /* 0x000fe200000006ff */
[----:B------:R-:W-:Y:S01]  /*5f10*/  IMAD R91, R2, -0x80, R27 ;  /* 0xffffff80025b7824 */ /* 0x000fe200078e021b */
[----:B------:R-:W-:Y:S02]  /*5f20*/  BSSY B1, `(.L_x_325) ;  /* 0x0000005000017945 */ /* 0x000fe40003800000 */
[----:B------:R-:W0:Y:S02]  /*5f30*/  SYNCS.PHASECHK.TRANS64.TRYWAIT P5, [R89+URZ+0x19c90], R92 ;  /* 0x019c905c590075a7 */ /* 0x000e2400080a017f */
[----:B------:R-:W-:-:S04]  /*5f40*/  VIMNMX R91, R91, 0x80, PT ;  /* 0x000000805b5b7848 */ /* 0x000fc80003fe0100 */
[----:B------:R-:W-:Y:S01]  /*5f50*/  ISETP.GE.AND P4, PT, R152, R91, PT ;  /* 0x0000005b9800720c */ /* 0x000fe20003f86270 */
[----:B0-----:R-:W-:-:S12]  /*5f60*/  @!P5 BRA `(.L_x_326) ;  /* 0x0000011400dcd947 */ /* 0x001fd80003800000 */
.L_x_542:
[----:B------:R-:W-:Y:S05]  /*5f70*/  BSYNC B1 ;  /* 0x0000000000017941 */ /* 0x000fea0003800000 */
.L_x_325:
[----:B------:R-:W-:Y:S05]  /*5f80*/  @P4 BRA `(.L_x_302) ;  /* 0x0000000000204947 */ /* 0x000fea0003800000 */
[----:B------:R-:W-:Y:S01]  /*5f90*/  ISETP.NE.AND P4, PT, R62, RZ, PT ;  /* 0x000000ff3e00720c */ /* 0x000fe20003f85270 */
[----:B------:R-:W1:Y:S01]  /*5fa0*/  @!P1 LDS.128 R8, [R90+0x15800] ;  /* 0x015800005a089984 */ /* 0x000e620000000c00 */
[----:B------:R-:W-:-:S11]  /*5fb0*/  ISETP.NE.AND P5, PT, R31, RZ, PT ;  /* 0x000000ff1f00720c */ /* 0x000fd60003fa5270 */
[----:B------:R-:W2:Y:S04]  /*5fc0*/  @P4 LDS.128 R12, [R90+0x13800] ;  /* 0x013800005a0c4984 */ /* 0x000ea80000000c00 */
[----:B------:R-:W3:Y:S04]  /*5fd0*/  @P5 LDS.128 R32, [R90+0x14800] ;  /* 0x014800005a205984 */ /* 0x000ee80000000c00 */
[----:B-1----:R1:W-:Y:S04]  /*5fe0*/  @!P1 STG.E.128 desc[UR40][R36.64+0x40], R8 ;  /* 0x0000400824009986 */ /* 0x0023e8000c101d28 */
[----:B--2---:R1:W-:Y:S04]  /*5ff0*/  @P4 STG.E.128 desc[UR40][R36.64], R12 ;  /* 0x0000000c24004986 */ /* 0x0043e8000c101d28 */
[----:B---3--:R1:W-:Y:S02]  /*6000*/  @P5 STG.E.128 desc[UR40][R36.64+0x20], R32 ;  /* 0x0000202024005986 */ /* 0x0083e4000c101d28 */
.L_x_302:
[----:B------:R-:W-:Y:S05]  /*6010*/  BSYNC B0 ;  /* 0x0000000000007941 */ /* 0x000fea0003800000 */
.L_x_294:
[----:B-123--:R-:W1:Y:S01]  /*6020*/  S2R R8, SR_TID.X ;  /* 0x0000000000087919 */ /* 0x00ee620000002100 */
[----:B------:R-:W-:Y:S01]  /*6030*/  @!PT LDS RZ, [RZ] ;  /* 0x00000000fffff984 */ /* 0x000fe20000000800 */
[----:B------:R-:W-:Y:S01]  /*6040*/  @!PT LDS RZ, [RZ] ;  /* 0x00000000fffff984 */ /* 0x000fe20000000800 */
[----:B------:R-:W-:Y:S01]  /*6050*/  @!PT LDS RZ, [RZ] ;  /* 0x00000000fffff984 */ /* 0x000fe20000000800 */
[----:B------:R-:W-:Y:S01]  /*6060*/  @!PT LDS RZ, [RZ] ;  /* 0x00000000fffff984 */ /* 0x000fe20000000800 */
[----:B------:R2:W-:Y:S06]  /*6070*/  MEMBAR.ALL.CTA ;  /* 0x0000000000007992 */ /* 0x0005ec0000008000 */
[----:B--2---:R-:W2:Y:S01]  /*6080*/  FENCE.VIEW.ASYNC.S ;  /* 0x00000000000073c6 */ /* 0x004ea20000000000 */
[----:B------:R-:W-:Y:S05]  /*6090*/  WARPSYNC.ALL ;  /* 0x0000000000007948 */ /* 0x000fea0003800000 */
[----:B------:R-:W-:Y:S01]  /*60a0*/  BSSY B0, `(.L_x_327) ;  /* 0x0000009000007945 */ /* 0x000fe20003800000 */
[----:B-1----:R-:W-:Y:S01]  /*60b0*/  LOP3.LUT R8, R8, 0x7f, RZ, 0xc0, !PT ;  /* 0x0000007f08087812 */ /* 0x002fe200078ec0ff */
[----:B--2---:R1:W-:Y:S03]  /*60c0*/  BAR.SYNC.DEFER_BLOCKING R64, 0x80 ;  /* 0x000200400000751d */ /* 0x0043e60000010000 */
[----:B------:R-:W-:-:S13]  /*60d0*/  ISETP.NE.AND P4, PT, R8, RZ, PT ;  /* 0x000000ff0800720c */ /* 0x000fda0003f85270 */
[----:B------:R-:W-:-:S05]  /*60e0*/  @!P4 VIADD R8, R89, 0x19ca0 ;  /* 0x00019ca05908c836 */ /* 0x000fca0000000000 */
[----:B------:R-:W-:-:S04]  /*60f0*/  @!P4 PRMT R8, RZ, 0x654, R8 ;  /* 0x00000654ff08c816 */ /* 0x000fc80000000008 */
[----:B------:R1:W-:Y:S01]  /*6100*/  @!P4 SYNCS.ARRIVE.TRANS64.RED.A1T0 RZ, [R8+URZ], RZ ;  /* 0x000000ff08ffc9a7 */ /* 0x0003e2000810043f */
[----:B------:R-:W-:Y:S05]  /*6110*/  @!P3 BRA `(.L_x_328) ;  /* 0x000000000004b947 */ /* 0x000fea0003800000 */
[----:B------:R-:W-:Y:S01]  /*6120*/  BPT.TRAP 0x1 ;  /* 0x000000040000795c */ /* 0x000fe20000300000 */
.L_x_328:
[----:B------:R-:W-:Y:S05]  /*6130*/  BSYNC B0 ;  /* 0x0000000000007941 */ /* 0x000fea0003800000 */
.L_x_327:
[----:B------:R-:W2:Y:S01]  /*6140*/  SYNCS.PHASECHK.TRANS64.TRYWAIT P5, [R89+URZ+0x19cb0], R92 ;  /* 0x019cb05c590075a7 */ /* 0x000ea200080a017f */
[----:B------:R-:W-:Y:S01]  /*6150*/  BSSY B0, `(.L_x_329) ;  /* 0x0000003000007945 */ /* 0x000fe20003800000 */
[----:B------:R-:W-:-:S03]  /*6160*/  ISETP.GE.AND P3, PT, R152, R91, PT ;  /* 0x0000005b9800720c */ /* 0x000fc60003f66270 */
[----:B--2---:R-:W-:Y:S10]  /*6170*/  @!P5 BRA `(.L_x_330) ;  /* 0x00000114006cd947 */ /* 0x004ff40003800000 */
.L_x_543:
[----:B------:R-:W-:Y:S05]  /*6180*/  BSYNC B0 ;  /* 0x0000000000007941 */ /* 0x000fea0003800000 */
.L_x_329:
[----:B------:R-:W-:Y:S04]  /*6190*/  BSSY B0, `(.L_x_331) ;  /* 0x0000016000007945 */ /* 0x000fe80003800000 */
[----:B------:R-:W-:Y:S05]  /*61a0*/  @P3 BRA `(.L_x_332) ;  /* 0x0000000000503947 */ /* 0x000fea0003800000 */
[----:B------:R-:W-:Y:S01]  /*61b0*/  ULDC UR8, c[0x0][0x2e4] ;  /* 0x0000b90000087ab9 */ /* 0x000fe20000000800 */
[----:B----4-:R-:W-:Y:S01]  /*61c0*/  IMAD.WIDE R12, R2, 0x80, R48 ;  /* 0x00000080020c7825 */ /* 0x010fe200078e0230 */
[----:B------:R-:W-:Y:S01]  /*61d0*/  ISETP.GE.AND P5, PT, R22, UR8, PT ;  /* 0x0000000816007c0c */ /* 0x000fe2000bfa6270 */
[----:B------:R-:W-:Y:S01]  /*61e0*/  ULDC.64 UR4, c[0x0][0x318] ;  /* 0x0000c60000047ab9 */ /* 0x000fe20000000a00 */
[----:B------:R-:W-:Y:S01]  /*61f0*/  ULDC.64 UR6, c[0x0][0x308] ;  /* 0x0000c20000067ab9 */ /* 0x000fe20000000a00 */
[----:B------:R-:W-:Y:S02]  /*6200*/  IMAD.MOV.U32 R14, RZ, RZ, R58 ;  /* 0x000000ffff0e7224 */ /* 0x000fe400078e003a */
[----:B------:R-:W-:Y:S02]  /*6210*/  IMAD.MOV.U32 R15, RZ, RZ, R0 ;  /* 0x000000ffff0f7224 */ /* 0x000fe400078e0000 */
[----:B------:R-:W-:Y:S02]  /*6220*/  IMAD R13, R13, UR4, RZ ;  /* 0x000000040d0d7c24 */ /* 0x000fe4000f8e02ff */
[----:B------:R-:W-:-:S04]  /*6230*/  IMAD.WIDE.U32 R14, R12, UR4, R14 ;  /* 0x000000040c0e7c25 */ /* 0x000fc8000f8e000e */
[----:B-1----:R-:W1:Y:S01]  /*6240*/  @!P5 LDS.128 R8, [R90+0x9000] ;  /* 0x009000005a08d984 */ /* 0x002e620000000c00 */
[----:B------:R-:W-:Y:S01]  /*6250*/  IMAD R13, R12, UR5, R13 ;  /* 0x000000050c0d7c24 */ /* 0x000fe2000f8e020d */
[----:B------:R-:W-:-:S04]  /*6260*/  IADD3 R32, P3, R14, UR6, RZ ;  /* 0x000000060e207c10 */ /* 0x000fc8000ff7e0ff */
[----:B------:R-:W-:Y:S02]  /*6270*/  IADD3.X R33, R15, UR7, R13, P3, !PT ;  /* 0x000000070f217c10 */ /* 0x000fe40009ffe40d */
[----:B------:R-:W-:-:S03]  /*6280*/  ISETP.GE.AND P3, PT, R156, UR8, PT ;  /* 0x000000089c007c0c */ /* 0x000fc6000bf66270 */
[----:B-1----:R-:W-:Y:S01]  /*6290*/  @!P5 STG.E.128 desc[UR40][R32.64], R8 ;  /* 0x000000082000d986 */ /* 0x002fe2000c101d28 */
[----:B------:R-:W-:-:S09]  /*62a0*/  ISETP.GE.AND P5, PT, R67, UR8, PT ;  /* 0x0000000843007c0c */ /* 0x000fd2000bfa6270 */
[----:B------:R-:W1:Y:S04]  /*62b0*/  @!P3 LDS.128 R8, [R90+0xa000] ;  /* 0x00a000005a08b984 */ /* 0x000e680000000c00 */
[----:B------:R-:W3:Y:S04]  /*62c0*/  @!P5 LDS.128 R12, [R90+0xb000] ;  /* 0x00b000005a0cd984 */ /* 0x000ee80000000c00 */
[----:B-1----:R1:W-:Y:S04]  /*62d0*/  @!P3 STG.E.128 desc[UR40][R32.64+0x20], R8 ;  /* 0x000020082000b986 */ /* 0x0023e8000c101d28 */
[----:B---3--:R1:W-:Y:S02]  /*62e0*/  @!P5 STG.E.128 desc[UR40][R32.64+0x40], R12 ;  /* 0x0000400c2000d986 */ /* 0x0083e4000c101d28 */
.L_x_332:
[----:B------:R-:W-:Y:S05]  /*62f0*/  BSYNC B0 ;  /* 0x0000000000007941 */ /* 0x000fea0003800000 */
.L_x_331:
[----:B------:R-:W-:Y:S01]  /*6300*/  @!PT LDS RZ, [RZ] ;  /* 0x00000000fffff984 */ /* 0x000fe20000000800 */
[----:B------:R-:W-:Y:S01]  /*6310*/  @!PT LDS RZ, [RZ] ;  /* 0x00000000fffff984 */ /* 0x000fe20000000800 */
[----:B------:R-:W-:Y:S01]  /*6320*/  @!PT LDS RZ, [RZ] ;  /* 0x00000000fffff984 */ /* 0x000fe20000000800 */
[----:B------:R-:W-:Y:S01]  /*6330*/  @!PT LDS RZ, [RZ] ;  /* 0x00000000fffff984 */ /* 0x000fe20000000800 */
[----:B------:R3:W-:Y:S06]  /*6340*/  MEMBAR.ALL.CTA ;  /* 0x0000000000007992 */ /* 0x0007ec0000008000 */
[----:B---3--:R-:W3:Y:S01]  /*6350*/  FENCE.VIEW.ASYNC.S ;  /* 0x00000000000073c6 */ /* 0x008ee20000000000 */
[----:B0-2---:R-:W-:Y:S01]  /*6360*/  @!P4 VIADD R89, R89, 0x19cc0 ;  /* 0x00019cc05959c836 */ /* 0x005fe20000000000 */
[----:B---3--:R0:W-:Y:S04]  /*6370*/  BAR.SYNC.DEFER_BLOCKING R64, 0x80 ;  /* 0x000200400000751d */ /* 0x0081e80000010000 */
[----:B------:R-:W-:Y:S01]  /*6380*/  @!P4 PRMT R89, RZ, 0x654, R89 ;  /* 0x00000654ff59c816 */ /* 0x000fe20000000059 */
[----:B------:R-:W-:Y:S01]  /*6390*/  VIADD R19, R19, 0x1 ;  /* 0x0000000113137836 */ /* 0x000fe20000000000 */
[----:B------:R-:W-:-:S02]  /*63a0*/  PLOP3.LUT P3, PT, PT, PT, PT, 0x8, 0x0 ;  /* 0x000000000000781c */ /* 0x000fc40003f6e170 */
[----:B------:R0:W-:Y:S02]  /*63b0*/  @!P4 SYNCS.ARRIVE.TRANS64.RED.A1T0 RZ, [R89+URZ], RZ ;  /* 0x000000ff59ffc9a7 */ /* 0x0001e4000810043f */
[----:B------:R-:W-:-:S04]  /*63c0*/  ISETP.NE.AND P4, PT, R19, 0x2, PT ;  /* 0x000000021300780c */ /* 0x000fc80003f85270 */
[----:B-1----:R-:W-:Y:S02]  /*63d0*/  SEL R8, RZ, 0x1, P4 ;  /* 0x00000001ff087807 */ /* 0x002fe40002000000 */
[----:B------:R-:W-:Y:S02]  /*63e0*/  SEL R19, R19, RZ, P4 ;  /* 0x000000ff13137207 */ /* 0x000fe40002000000 */
[----:B------:R-:W-:Y:S01]  /*63f0*/  LOP3.LUT R153, R153, R8, RZ, 0x3c, !PT ;  /* 0x0000000899997212 */ /* 0x000fe200078e3cff */
[----:B0-----:R-:W-:Y:S06]  /*6400*/  @P2 BRA `(.L_x_333) ;  /* 0xffffffbc00902947 */ /* 0x001fec000383ffff */
.L_x_289:
[----:B------:R-:W0:Y:S01]  /*6410*/  LDC R0, c[0x0][0x428] ;  /* 0x00010a00ff007b82 */ /* 0x000e220000000800 */
[----:B------:R-:W-:Y:S04]  /*6420*/  BSSY B0, `(.L_x_334) ;  /* 0x0000004000007945 */ /* 0x000fe80003800000 */
[----:B------:R-:W-:Y:S05]  /*6430*/  @P3 BRA `(.L_x_335) ;  /* 0x0000000000083947 */ /* 0x000fea0003800000 */
[----:B------:R-:W1:Y:S02]  /*6440*/  FENCE.VIEW.ASYNC.G ;  /* 0x00000000000073c6 */ /* 0x000e640000000100 */
[----:B-1----:R-:W-:Y:S06]  /*6450*/  BAR.ARV 0xc, 0x200 ;  /* 0x0308000000007b1d */ /* 0x002fec0000002000 */
.L_x_335:
[----:B------:R-:W-:Y:S05]  /*6460*/  BSYNC B0 ;  /* 0x0000000000007941 */ /* 0x000fea0003800000 */
.L_x_334:
[----:B------:R-:W2:Y:S01]  /*6470*/  LDL R4, [R1+0x3c] ;  /* 0x00003c0001047983 */ /* 0x000ea20000100800 */
[----:B------:R-:W-:-:S03]  /*6480*/  ULDC.64 UR4, c[0x0][0x990] ;  /* 0x0002640000047ab9 */ /* 0x000fc60000000a00 */
[----:B------:R-:W3:Y:S01]  /*6490*/  LDL R5, [R1+0x28] ;  /* 0x0000280001057983 */ /* 0x000ee20000100800 */
[----:B------:R-:W-:Y:S01]  /*64a0*/  ISETP.NE.U32.AND P0, PT, RZ, UR4, PT ;  /* 0x00000004ff007c0c */ /* 0x000fe2000bf05070 */
[----:B------:R-:W-:Y:S01]  /*64b0*/  ULDC.64 UR6, c[0x0][0x998] ;  /* 0x0002660000067ab9 */ /* 0x000fe20000000a00 */
[----:B0-----:R-:W-:Y:S01]  /*64c0*/  ISETP.NE.AND P4, PT, R0, 0x1, PT ;  /* 0x000000010000780c */ /* 0x001fe20003f85270 */
[----:B------:R-:W-:Y:S01]  /*64d0*/  IMAD.MOV.U32 R7, RZ, RZ, R30 ;  /* 0x000000ffff077224 */ /* 0x000fe200078e001e */
[----:B------:R-:W-:Y:S02]  /*64e0*/  ISETP.NE.AND.EX P0, PT, RZ, UR5, PT, P0 ;  /* 0x00000005ff007c0c */ /* 0x000fe4000bf05300 */
[----:B------:R-:W-:-:S04]  /*64f0*/  ISETP.NE.U32.AND P1, PT, RZ, UR6, PT ;  /* 0x00000006ff007c0c */ /* 0x000fc8000bf25070 */
[----:B------:R-:W-:-:S05]  /*6500*/  ISETP.NE.AND.EX P1, PT, RZ, UR7, PT, P1 ;  /* 0x00000007ff007c0c */ /* 0x000fca000bf25310 */
[----:B------:R-:W0:Y:S08]  /*6510*/  @P4 LDC R3, c[0x0][0x42c] ;  /* 0x00010b00ff034b82 */ /* 0x000e300000000800 */
[----:B------:R-:W2:Y:S08]  /*6520*/  @P0 LDC.64 R10, c[0x0][0x9a8] ;  /* 0x00026a00ff0a0b82 */ /* 0x000eb00000000a00 */
[----:B------:R-:W1:Y:S08]  /*6530*/  @P4 LDC R2, c[0x0][0x430] ;  /* 0x00010c00ff024b82 */ /* 0x000e700000000800 */
[----:B----4-:R-:W4:Y:S01]  /*6540*/  @P1 LDC.64 R12, c[0x0][0x9b8] ;  /* 0x00026e00ff0c1b82 */ /* 0x010f220000000a00 */
[----:B0-----:R-:W-:-:S07]  /*6550*/  @P4 IMAD.HI.U32 R3, R30, R3, RZ ;  /* 0x000000031e034227 */ /* 0x001fce00078e00ff */
[----:B------:R-:W0:Y:S08]  /*6560*/  @P0 LDC.64 R14, c[0x0][0x9b0] ;  /* 0x00026c00ff0e0b82 */ /* 0x000e300000000a00 */
[----:B------:R-:W0:Y:S01]  /*6570*/  @P1 LDC.64 R20, c[0x0][0x9c0] ;  /* 0x00027000ff141b82 */ /* 0x000e220000000a00 */
[----:B-1----:R-:W-:-:S04]  /*6580*/  @P4 SHF.R.U32.HI R7, RZ, R2, R3 ;  /* 0x00000002ff074219 */ /* 0x002fc80000011603 */
[----:B------:R-:W-:Y:S01]  /*6590*/  @P0 SHF.R.S32.HI R9, RZ, 0x1f, R7 ;  /* 0x0000001fff090819 */ /* 0x000fe20000011407 */
[C---:B--2---:R-:W-:Y:S02]  /*65a0*/  @P0 IMAD R0, R4.reuse, R10, RZ ;  /* 0x0000000a04000224 */ /* 0x044fe400078e02ff */
[----:B----4-:R-:W-:Y:S02]  /*65b0*/  @P1 IMAD R4, R4, R12, RZ ;  /* 0x0000000c04041224 */ /* 0x010fe400078e02ff */
[C---:B---3--:R-:W-:Y:S02]  /*65c0*/  @P0 IMAD R11, R5.reuse, R11, R0 ;  /* 0x0000000b050b0224 */ /* 0x048fe400078e0200 */
[----:B------:R-:W-:-:S04]  /*65d0*/  @P0 IMAD.WIDE.U32 R2, R5, R10, RZ ;  /* 0x0000000a05020225 */ /* 0x000fc800078e00ff */
[----:B------:R-:W-:Y:S01]  /*65e0*/  @P0 IMAD.IADD R3, R3, 0x1, R11 ;  /* 0x0000000103030824 */ /* 0x000fe200078e020b */
[----:B------:R-:W-:Y:S01]  /*65f0*/  @P1 SHF.R.S32.HI R11, RZ, 0x1f, R7 ;  /* 0x0000001fff0b1819 */ /* 0x000fe20000011407 */
[C---:B------:R-:W-:Y:S02]  /*6600*/  @P1 IMAD R13, R5.reuse, R13, R4 ;  /* 0x0000000d050d1224 */ /* 0x040fe400078e0204 */
[----:B------:R-:W-:-:S04]  /*6610*/  @P1 IMAD.WIDE.U32 R4, R5, R12, RZ ;  /* 0x0000000c05041225 */ /* 0x000fc800078e00ff */
[----:B0-----:R-:W-:Y:S02]  /*6620*/  @P0 IMAD R0, R9, R14, RZ ;  /* 0x0000000e09000224 */ /* 0x001fe400078e02ff */
[----:B------:R-:W-:Y:S02]  /*6630*/  @P1 IMAD R6, R11, R20, RZ ;  /* 0x000000140b061224 */ /* 0x000fe400078e02ff */
[----:B------:R-:W-:Y:S02]  /*6640*/  @P1 IMAD.IADD R5, R5, 0x1, R13 ;  /* 0x0000000105051824 */ /* 0x000fe400078e020d */
[C---:B------:R-:W-:Y:S02]  /*6650*/  @P0 IMAD R9, R7.reuse, R15, R0 ;  /* 0x0000000f07090224 */ /* 0x040fe400078e0200 */
[----:B------:R-:W-:-:S04]  /*6660*/  @P0 IMAD.WIDE.U32 R2, R7, R14, R2 ;  /* 0x0000000e07020225 */ /* 0x000fc800078e0002 */
[C---:B------:R-:W-:Y:S02]  /*6670*/  @P1 IMAD R11, R7.reuse, R21, R6 ;  /* 0x00000015070b1224 */ /* 0x040fe400078e0206 */
[----:B------:R-:W-:Y:S01]  /*6680*/  @P1 IMAD.WIDE.U32 R6, R7, R20, R4 ;  /* 0x0000001407061225 */ /* 0x000fe200078e0004 */
[----:B------:R-:W-:Y:S01]  /*6690*/  @P0 LEA R4, P2, R2, UR4, 0x2 ;  /* 0x0000000402040c11 */ /* 0x000fe2000f8410ff */
[----:B------:R-:W-:Y:S02]  /*66a0*/  ULDC UR4, c[0x0][0x988] ;  /* 0x0002620000047ab9 */ /* 0x000fe40000000800 */
[----:B------:R-:W-:Y:S01]  /*66b0*/  @P0 IMAD.IADD R5, R3, 0x1, R9 ;  /* 0x0000000103050824 */ /* 0x000fe200078e0209 */
[----:B------:R-:W-:Y:S01]  /*66c0*/  @P1 LEA R8, P3, R6, UR6, 0x2 ;  /* 0x0000000606081c11 */ /* 0x000fe2000f8610ff */
[----:B------:R-:W-:Y:S02]  /*66d0*/  @P1 IMAD.IADD R3, R7, 0x1, R11 ;  /* 0x0000000107031824 */ /* 0x000fe400078e020b */
[----:B------:R-:W-:Y:S01]  /*66e0*/  IMAD.MOV.U32 R0, RZ, RZ, 0x3f800000 ;  /* 0x3f800000ff007424 */ /* 0x000fe200078e00ff */
[----:B------:R-:W-:Y:S01]  /*66f0*/  @P0 LEA.HI.X R5, R2, UR5, R5, 0x2, P2 ;  /* 0x0000000502050c11 */ /* 0x000fe200090f1405 */
[----:B------:R-:W0:Y:S01]  /*6700*/  @P4 LDC R7, c[0x0][0x42c] ;  /* 0x00010b00ff074b82 */ /* 0x000e220000000800 */
[----:B------:R-:W-:Y:S01]  /*6710*/  @P1 LEA.HI.X R9, R6, UR7, R3, 0x2, P3 ;  /* 0x0000000706091c11 */ /* 0x000fe200098f1403 */
[----:B------:R-:W-:-:S04]  /*6720*/  IMAD.MOV.U32 R3, RZ, RZ, 0x3f800000 ;  /* 0x3f800000ff037424 */ /* 0x000fc800078e00ff */
[----:B------:R1:W2:Y:S02]  /*6730*/  @P1 LDG.E R0, desc[UR40][R8.64] ;  /* 0x0000002808001981 */ /* 0x0002a4000c1e1900 */
[----:B------:R-:W3:Y:S02]  /*6740*/  @P4 LDC R2, c[0x0][0x430] ;  /* 0x00010c00ff024b82 */ /* 0x000ee40000000800 */
[----:B------:R-:W2:Y:S01]  /*6750*/  @P0 LDG.E R3, desc[UR40][R4.64] ;  /* 0x0000002804030981 */ /* 0x000ea2000c1e1900 */
[----:B------:R-:W-:Y:S01]  /*6760*/  ISETP.GE.AND P1, PT, R88, 0x1, PT ;  /* 0x000000015800780c */ /* 0x000fe20003f26270 */
[----:B------:R-:W-:Y:S02]  /*6770*/  IMAD.MOV.U32 R10, RZ, RZ, R30 ;  /* 0x000000ffff0a7224 */ /* 0x000fe400078e001e */
[----:B0-----:R-:W-:-:S05]  /*6780*/  @P4 IMAD.HI.U32 R7, R30, R7, RZ ;  /* 0x000000071e074227 */ /* 0x001fca00078e00ff */
[----:B---3--:R-:W-:Y:S02]  /*6790*/  @P4 SHF.R.U32.HI R10, RZ, R2, R7 ;  /* 0x00000002ff0a4219 */ /* 0x008fe40000011607 */
[----:B------:R-:W-:Y:S02]  /*67a0*/  CS2R R20, SRZ ;  /* 0x0000000000147805 */ /* 0x000fe4000001ff00 */
[----:B------:R-:W-:Y:S01]  /*67b0*/  PLOP3.LUT P0, PT, PT, PT, PT, 0x80, 0x0 ;  /* 0x000000000000781c */ /* 0x000fe20003f0f070 */
[----:B------:R-:W-:Y:S01]  /*67c0*/  IMAD.MOV.U32 R135, RZ, RZ, RZ ;  /* 0x000000ffff877224 */ /* 0x000fe200078e00ff */
[----:B------:R-:W-:Y:S01]  /*67d0*/  CS2R R36, SRZ ;  /* 0x0000000000247805 */ /* 0x000fe2000001ff00 */
[----:B------:R0:W-:Y:S01]  /*67e0*/  STL [R1+0x44], R10 ;  /* 0x0000440a01007387 */ /* 0x0001e20000100800 */
        /* <DEDUP_REMOVED lines=14> */
[----:B0-----:R-:W-:Y:S02]  /*68d0*/  CS2R R10, SRZ ;  /* 0x00000000000a7805 */ /* 0x001fe4000001ff00 */
[----:B------:R-:W-:Y:S02]  /*68e0*/  CS2R R54, SRZ ;  /* 0x0000000000367805 */ /* 0x000fe4000001ff00 */
[----:B------:R-:W-:Y:S02]  /*68f0*/  CS2R R56, SRZ ;  /* 0x0000000000387805 */ /* 0x000fe4000001ff00 */
[----:B------:R-:W-:Y:S02]  /*6900*/  CS2R R58, SRZ ;  /* 0x00000000003a7805 */ /* 0x000fe4000001ff00 */
[----:B------:R-:W-:Y:S02]  /*6910*/  CS2R R60, SRZ ;  /* 0x00000000003c7805 */ /* 0x000fe4000001ff00 */
[----:B-1----:R-:W-:-:S02]  /*6920*/  CS2R R8, SRZ ;  /* 0x0000000000087805 */ /* 0x002fc4000001ff00 */
[----:B------:R-:W-:Y:S01]  /*6930*/  CS2R R62, SRZ ;  /* 0x00000000003e7805 */ /* 0x000fe2000001ff00 */
[----:B------:R-:W-:Y:S02]  /*6940*/  IMAD.MOV.U32 R64, RZ, RZ, RZ ;  /* 0x000000ffff407224 */ /* 0x000fe400078e00ff */
[----:B--2---:R-:W-:Y:S01]  /*6950*/  FMUL.FTZ R2, R3, R0 ;  /* 0x0000000003027220 */ /* 0x004fe20000410000 */
[----:B------:R-:W-:-:S03]  /*6960*/  IMAD.MOV.U32 R3, RZ, RZ, RZ ;  /* 0x000000ffff037224 */ /* 0x000fc600078e00ff */
[----:B------:R-:W-:Y:S01]  /*6970*/  FMUL.FTZ R2, R2, UR4 ;  /* 0x0000000402027c20 */ /* 0x000fe20008410000 */
[----:B------:R-:W-:Y:S01]  /*6980*/  IMAD.MOV.U32 R0, RZ, RZ, RZ ;  /* 0x000000ffff007224 */ /* 0x000fe200078e00ff */
[----:B------:R-:W-:Y:S06]  /*6990*/  @!P1 BRA `(.L_x_336) ;  /* 0x0000008c00789947 */ /* 0x000fec0003800000 */
[----:B------:R-:W0:Y:S01]  /*69a0*/  S2R R4, SR_TID.X ;  /* 0x0000000000047919 */ /* 0x000e220000002100 */
[----:B------:R-:W-:Y:S01]  /*69b0*/  VIADD R26, R18, 0xf000 ;  /* 0x0000f000121a7836 */ /* 0x000fe20000000000 */
[----:B------:R-:W-:Y:S04]  /*69c0*/  BSSY B6, `(.L_x_337) ;  /* 0x000001e000067945 */ /* 0x000fe80003800000 */
[----:B------:R-:W-:Y:S01]  /*69d0*/  LOP3.LUT P0, RZ, R26, 0x3ff, RZ, 0xc0, !PT ;  /* 0x000003ff1aff7812 */ /* 0x000fe2000780c0ff */
[----:B0-----:R-:W-:-:S05]  /*69e0*/  VIADD R28, R4, 0xffffff80 ;  /* 0xffffff80041c7836 */ /* 0x001fca0000000000 */
[----:B------:R-:W-:-:S04]  /*69f0*/  SHF.R.S32.HI R4, RZ, 0x1f, R28 ;  /* 0x0000001fff047819 */ /* 0x000fc8000001141c */
[----:B------:R-:W-:-:S04]  /*6a00*/  LEA.HI R4, R4, R28, RZ, 0x7 ;  /* 0x0000001c04047211 */ /* 0x000fc800078f38ff */
[----:B------:R-:W-:-:S05]  /*6a10*/  SHF.R.S32.HI R4, RZ, 0x7, R4 ;  /* 0x00000007ff047819 */ /* 0x000fca0000011404 */
[----:B------:R-:W0:Y:S02]  /*6a20*/  SHFL.IDX PT, R0, R4, RZ, 0x1f ;  /* 0x00001fff04007589 */ /* 0x000e2400000e0000 */
[----:B0-----:R-:W-:-:S05]  /*6a30*/  IMAD.HI R3, R0, 0x55555556, RZ ;  /* 0x5555555600037827 */ /* 0x001fca00078e02ff */
[----:B------:R-:W-:-:S05]  /*6a40*/  LEA.HI R3, R3, R3, RZ, 0x1 ;  /* 0x0000000303037211 */ /* 0x000fca00078f08ff */
[----:B------:R-:W-:-:S04]  /*6a50*/  IMAD R3, R3, -0x3, R0 ;  /* 0xfffffffd03037824 */ /* 0x000fc800078e0200 */
[----:B------:R-:W-:-:S05]  /*6a60*/  IMAD R3, R3, 0x800, R26 ;  /* 0x0000080003037824 */ /* 0x000fca00078e021a */
[----:B------:R-:W-:-:S04]  /*6a70*/  SHF.R.U32.HI R3, RZ, 0x4, R3 ;  /* 0x00000004ff037819 */ /* 0x000fc80000011603 */
[----:B------:R-:W-:Y:S01]  /*6a80*/  LOP3.LUT R46, R3, 0x3fff, RZ, 0xc0, !PT ;  /* 0x00003fff032e7812 */ /* 0x000fe200078ec0ff */
[----:B------:R-:W-:Y:S06]  /*6a90*/  @!P0 BRA `(.L_x_338) ;  /* 0x0000000000408947 */ /* 0x000fec0003800000 */
        /* <DEDUP_REMOVED lines=16> */
.L_x_338:
[----:B------:R-:W-:Y:S05]  /*6ba0*/  BSYNC B6 ;  /* 0x0000000000067941 */ /* 0x000fea0003800000 */
.L_x_337:
[----:B------:R-:W-:Y:S02]  /*6bb0*/  ULDC UR4, c[0x0][0x3d4] ;  /* 0x0000f50000047ab9 */ /* 0x000fe40000000800 */
[----:B------:R-:W-:-:S13]  /*6bc0*/  ISETP.LT.AND P0, PT, RZ, UR4, PT ;  /* 0x00000004ff007c0c */ /* 0x000fda000bf01270 */
[----:B------:R-:W-:Y:S05]  /*6bd0*/  @P0 BRA `(.L_x_339) ;  /* 0x0000000000400947 */ /* 0x000fea0003800000 */
[----:B------:R-:W2:Y:S02]  /*6be0*/  LDL R20, [R1+0x38] ;  /* 0x0000380001147983 */ /* 0x000ea40000100800 */
[----:B--2---:R-:W-:-:S04]  /*6bf0*/  LEA.HI R0, R20, R20, RZ, 0x1 ;  /* 0x0000001414007211 */ /* 0x004fc800078f08ff */
[----:B------:R-:W-:-:S05]  /*6c00*/  LOP3.LUT R0, R0, 0xfffffffe, RZ, 0xc0, !PT ;  /* 0xfffffffe00007812 */ /* 0x000fca00078ec0ff */
[----:B------:R-:W-:-:S05]  /*6c10*/  IMAD.IADD R0, R20, 0x1, -R0 ;  /* 0x0000000114007824 */ /* 0x000fca00078e0a00 */
[----:B------:R-:W-:-:S04]  /*6c20*/  SHF.L.U32 R3, R0, 0x1f, RZ ;  /* 0x0000001f00037819 */ /* 0x000fc800000006ff */
[----:B------:R0:W1:Y:S03]  /*6c30*/  SYNCS.PHASECHK.TRANS64.TRYWAIT P0, [R18+URZ+0x19c00], R3 ;  /* 0x019c0003120075a7 */ /* 0x000066000800017f */
[----:B-1----:R-:W-:Y:S05]  /*6c40*/  @!P0 NANOSLEEP.SYNCS 0x989680 ;  /* 0x009896800000895d */ /* 0x002fea0003900000 */
[----:B------:R-:W1:Y:S01]  /*6c50*/  @!P0 SYNCS.PHASECHK.TRANS64 P0, [R18+URZ+0x19c00], R3 ;  /* 0x019c0003120085a7 */ /* 0x000e62000800007f */
[----:B------:R-:W-:Y:S04]  /*6c60*/  BSSY B0, `(.L_x_340) ;  /* 0x0000006000007945 */ /* 0x000fe80003800000 */
[----:B-1----:R-:W-:Y:S05]  /*6c70*/  @P0 BRA `(.L_x_341) ;  /* 0x0000000000100947 */ /* 0x002fea0003800000 */
.L_x_342:
[----:B-1----:R1:W2:Y:S02]  /*6c80*/  SYNCS.PHASECHK.TRANS64.TRYWAIT P0, [R18+URZ+0x19c00], R3 ;  /* 0x019c0003120075a7 */ /* 0x0022a4000800017f */
[----:B--2---:R-:W-:Y:S05]  /*6c90*/  @!P0 NANOSLEEP.SYNCS 0x989680 ;  /* 0x009896800000895d */ /* 0x004fea0003900000 */
[----:B------:R-:W2:Y:S02]  /*6ca0*/  @!P0 SYNCS.PHASECHK.TRANS64 P0, [R18+URZ+0x19c00], R3 ;  /* 0x019c0003120085a7 */ /* 0x000ea4000800007f */
[----:B--2---:R-:W-:Y:S05]  /*6cb0*/  @!P0 BRA `(.L_x_342) ;  /* 0xfffffffc00f08947 */ /* 0x004fea000383ffff */
.L_x_341:
[----:B------:R-:W-:Y:S05]  /*6cc0*/  BSYNC B0 ;  /* 0x0000000000007941 */ /* 0x000fea0003800000 */
.L_x_340:
[----:B------:R-:W-:Y:S05]  /*6cd0*/  BRA `(.L_x_343) ;  /* 0x0000004000507947 */ /* 0x000fea0003800000 */
.L_x_339:
[----:B------:R-:W0:Y:S01]  /*6ce0*/  LDC.64 R36, c[0x0][0x3c8] ;  /* 0x0000f200ff247b82 */ /* 0x000e220000000a00 */
[----:B-----5:R-:W-:Y:S01]  /*6cf0*/  SHF.R.S32.HI R0, RZ, 0x1f, R24 ;  /* 0x0000001fff007819 */ /* 0x020fe20000011418 */
[--C-:B------:R-:W-:Y:S01]  /*6d00*/  IMAD.MOV.U32 R8, RZ, RZ, R16.reuse ;  /* 0x000000ffff087224 */ /* 0x100fe200078e0010 */
[----:B------:R-:W-:Y:S01]  /*6d10*/  SHF.R.S32.HI R9, RZ, 0x1f, R16 ;  /* 0x0000001fff097819 */ /* 0x000fe20000011410 */
[----:B------:R-:W-:Y:S01]  /*6d20*/  ULDC.64 UR4, c[0x0][0x3d8] ;  /* 0x0000f60000047ab9 */ /* 0x000fe20000000a00 */
[----:B------:R-:W-:Y:S01]  /*6d30*/  ULDC.64 UR8, c[0x0][0x3c8] ;  /* 0x0000f20000087ab9 */ /* 0x000fe20000000a00 */
[----:B------:R-:W-:Y:S01]  /*6d40*/  IMAD R3, R0, UR4, RZ ;  /* 0x0000000400037c24 */ /* 0x000fe2000f8e02ff */
[----:B------:R-:W-:Y:S01]  /*6d50*/  SHF.R.S32.HI R11, RZ, 0x1f, R22 ;  /* 0x0000001fff0b7819 */ /* 0x000fe20000011416 */
[----:B------:R-:W1:Y:S01]  /*6d60*/  LDC.64 R38, c[0x0][0x3e0] ;  /* 0x0000f800ff267b82 */ /* 0x000e620000000a00 */
[----:B------:R-:W-:Y:S01]  /*6d70*/  IMAD.WIDE.U32 R4, R24, UR4, R8 ;  /* 0x0000000418047c25 */ /* 0x000fe2000f8e0008 */
[----:B------:R-:W-:Y:S01]  /*6d80*/  LOP3.LUT P0, RZ, R26, 0x9f, RZ, 0xc0, !PT ;  /* 0x0000009f1aff7812 */ /* 0x000fe2000780c0ff */
[----:B------:R-:W-:Y:S01]  /*6d90*/  ULDC.64 UR6, c[0x0][0x3e8] ;  /* 0x0000fa0000067ab9 */ /* 0x000fe20000000a00 */
[----:B------:R-:W-:Y:S01]  /*6da0*/  BSSY B6, `(.L_x_344) ;  /* 0x0000026000067945 */ /* 0x000fe20003800000 */
[----:B------:R-:W-:Y:S01]  /*6db0*/  IMAD R3, R24, UR5, R3 ;  /* 0x0000000518037c24 */ /* 0x000fe2000f8e0203 */
[----:B------:R-:W-:Y:S01]  /*6dc0*/  IADD3 R30, P1, R4, UR8, RZ ;  /* 0x00000008041e7c10 */ /* 0x000fe2000ff3e0ff */
[----:B------:R-:W-:-:S02]  /*6dd0*/  IMAD.MOV.U32 R10, RZ, RZ, R22 ;  /* 0x000000ffff0a7224 */ /* 0x000fc400078e0016 */
[----:B------:R-:W-:Y:S01]  /*6de0*/  IMAD R13, R0, UR6, RZ ;  /* 0x00000006000d7c24 */ /* 0x000fe2000f8e02ff */
[----:B------:R-:W-:Y:S01]  /*6df0*/  IADD3.X R31, R3, UR9, R5, P1, !PT ;  /* 0x00000009031f7c10 */ /* 0x000fe20008ffe405 */
[----:B------:R-:W-:-:S04]  /*6e00*/  IMAD.WIDE.U32 R4, R24, UR6, R8 ;  /* 0x0000000618047c25 */ /* 0x000fc8000f8e0008 */
[----:B------:R-:W-:-:S04]  /*6e10*/  IMAD.WIDE.U32 R6, R24, UR4, R10 ;  /* 0x0000000418067c25 */ /* 0x000fc8000f8e000a */
[----:B------:R-:W-:Y:S01]  /*6e20*/  IMAD.WIDE.U32 R8, R24, UR6, R10 ;  /* 0x0000000618087c25 */ /* 0x000fe2000f8e000a */
[----:B------:R-:W-:-:S03]  /*6e30*/  IADD3 R42, P2, R6, UR8, RZ ;  /* 0x00000008062a7c10 */ /* 0x000fc6000ff5e0ff */
[C---:B0-----:R-:W-:Y:S01]  /*6e40*/  IMAD.WIDE.U32 R36, R24.reuse, UR4, R36 ;  /* 0x0000000418247c25 */ /* 0x041fe2000f8e0024 */
[----:B------:R-:W-:Y:S01]  /*6e50*/  ULDC.64 UR4, c[0x0][0x3e0] ;  /* 0x0000f80000047ab9 */ /* 0x000fe20000000a00 */
[----:B------:R-:W-:Y:S02]  /*6e60*/  IADD3.X R43, R3, UR9, R7, P2, !PT ;  /* 0x00000009032b7c10 */ /* 0x000fe400097fe407 */
[----:B------:R-:W-:Y:S01]  /*6e70*/  IMAD R13, R24, UR7, R13 ;  /* 0x00000007180d7c24 */ /* 0x000fe2000f8e020d */
[----:B------:R-:W-:Y:S01]  /*6e80*/  IADD3 R26, P1, R4, UR4, RZ ;  /* 0x00000004041a7c10 */ /* 0x000fe2000ff3e0ff */
[----:B-1----:R-:W-:Y:S01]  /*6e90*/  IMAD.WIDE.U32 R38, R24, UR6, R38 ;  /* 0x0000000618267c25 */ /* 0x002fe2000f8e0026 */
[----:B------:R-:W-:Y:S02]  /*6ea0*/  IADD3 R44, P3, R8, UR4, RZ ;  /* 0x00000004082c7c10 */ /* 0x000fe4000ff7e0ff */
[----:B------:R-:W-:Y:S01]  /*6eb0*/  IADD3.X R27, R13, UR5, R5, P1, !PT ;  /* 0x000000050d1b7c10 */ /* 0x000fe20008ffe405 */
[----:B------:R-:W-:Y:S01]  /*6ec0*/  IMAD.IADD R40, R3, 0x1, R37 ;  /* 0x0000000103287824 */ /* 0x000fe200078e0225 */
[C---:B------:R-:W-:Y:S01]  /*6ed0*/  IADD3.X R45, R13.reuse, UR5, R9, P3, !PT ;  /* 0x000000050d2d7c10 */ /* 0x040fe20009ffe409 */
[----:B------:R-:W-:Y:S01]  /*6ee0*/  IMAD.IADD R41, R13, 0x1, R39 ;  /* 0x000000010d297824 */ /* 0x000fe200078e0227 */
[----:B------:R-:W-:Y:S07]  /*6ef0*/  @!P0 BRA `(.L_x_345) ;  /* 0x0000000000408947 */ /* 0x000fee0003800000 */
        /* <DEDUP_REMOVED lines=16> */
.L_x_345:
[----:B------:R-:W-:Y:S05]  /*7000*/  BSYNC B6 ;  /* 0x0000000000067941 */ /* 0x000fea0003800000 */
.L_x_344:
[----:B------:R-:W2:Y:S01]  /*7010*/  LDL R20, [R1+0x1c] ;  /* 0x00001c0001147983 */ /* 0x000ea20000100800 */
[----:B------:R-:W-:Y:S01]  /*7020*/  ULDC.U8 UR4, c[0x0][0x3f0] ;  /* 0x0000fc0000047ab9 */ /* 0x000fe20000000000 */
[----:B------:R-:W-:Y:S01]  /*7030*/  IMAD R25, R29, -0xc0, R25 ;  /* 0xffffff401d197824 */ /* 0x000fe200078e0219 */
[----:B------:R-:W-:Y:S01]  /*7040*/  ISETP.NE.AND P0, PT, RZ, UR4, PT ;  /* 0x00000004ff007c0c */ /* 0x000fe2000bf05270 */
[----:B------:R-:W-:Y:S03]  /*7050*/  BSSY B0, `(.L_x_346) ;  /* 0x00003d4000007945 */ /* 0x000fe60003800000 */
[----:B------:R-:W-:Y:S01]  /*7060*/  VIMNMX R25, R25, 0xc0, PT ;  /* 0x000000c019197848 */ /* 0x000fe20003fe0100 */
[----:B--2---:R-:W-:-:S08]  /*7070*/  IMAD.IADD R0, R18, 0x1, R20 ;  /* 0x0000000112007824 */ /* 0x004fd000078e0214 */
[----:B------:R-:W-:Y:S05]  /*7080*/  @!P0 BRA `(.L_x_347) ;  /* 0x0000001800888947 */ /* 0x000fea0003800000 */
[----:B------:R-:W2:Y:S01]  /*7090*/  LDL R20, [R1+0x38] ;  /* 0x0000380001147983 */ /* 0x000ea20000100800 */
[----:B------:R-:W-:Y:S01]  /*70a0*/  ISETP.GE.AND P1, PT, R152, R25, PT ;  /* 0x000000199800720c */ /* 0x000fe20003f26270 */
[----:B------:R-:W-:Y:S01]  /*70b0*/  BSSY B1, `(.L_x_348) ;  /* 0x000001d000017945 */ /* 0x000fe20003800000 */
[----:B------:R-:W-:Y:S02]  /*70c0*/  CS2R R32, SRZ ;  /* 0x0000000000207805 */ /* 0x000fe4000001ff00 */
[----:B------:R-:W-:Y:S02]  /*70d0*/  CS2R R24, SRZ ;  /* 0x0000000000187805 */ /* 0x000fe4000001ff00 */
[----:B------:R-:W-:Y:S02]  /*70e0*/  CS2R R8, SRZ ;  /* 0x0000000000087805 */ /* 0x000fe4000001ff00 */
[----:B------:R-:W-:Y:S02]  /*70f0*/  CS2R R34, SRZ ;  /* 0x0000000000227805 */ /* 0x000fe4000001ff00 */
[----:B------:R-:W-:-:S02]  /*7100*/  CS2R R28, SRZ ;  /* 0x00000000001c7805 */ /* 0x000fc4000001ff00 */
[----:B--2---:R-:W-:-:S04]  /*7110*/  LEA.HI R3, R20, R20, RZ, 0x1 ;  /* 0x0000001414037211 */ /* 0x004fc800078f08ff */
[----:B------:R-:W-:-:S05]  /*7120*/  LOP3.LUT R3, R3, 0xfffffffe, RZ, 0xc0, !PT ;  /* 0xfffffffe03037812 */ /* 0x000fca00078ec0ff */
[----:B------:R-:W-:Y:S01]  /*7130*/  IMAD.IADD R3, R20, 0x1, -R3 ;  /* 0x0000000114037824 */ /* 0x000fe200078e0a03 */
[----:B------:R-:W-:Y:S01]  /*7140*/  CS2R R20, SRZ ;  /* 0x0000000000147805 */ /* 0x000fe2000001ff00 */
[----:B------:R-:W-:Y:S06]  /*7150*/  @P1 BRA `(.L_x_349) ;  /* 0x0000000000481947 */ /* 0x000fec0003800000 */
[C---:B------:R-:W-:Y:S01]  /*7160*/  VIADD R4, R16.reuse, 0x10 ;  /* 0x0000001010047836 */ /* 0x040fe20000000000 */
[----:B------:R-:W-:Y:S01]  /*7170*/  ULDC UR4, c[0x0][0x3d4] ;  /* 0x0000f50000047ab9 */ /* 0x000fe20000000800 */
[C---:B------:R-:W-:Y:S01]  /*7180*/  VIADD R5, R16.reuse, 0x20 ;  /* 0x0000002010057836 */ /* 0x040fe20000000000 */
[----:B------:R-:W-:Y:S02]  /*7190*/  ISETP.GE.AND P0, PT, R16, UR4, PT ;  /* 0x0000000410007c0c */ /* 0x000fe4000bf06270 */
[----:B------:R-:W-:Y:S02]  /*71a0*/  CS2R R34, SRZ ;  /* 0x0000000000227805 */ /* 0x000fe4000001ff00 */
[----:B------:R-:W-:Y:S02]  /*71b0*/  ISETP.GE.AND P2, PT, R4, UR4, PT ;  /* 0x0000000404007c0c */ /* 0x000fe4000bf46270 */
[----:B------:R-:W-:Y:S02]  /*71c0*/  CS2R R28, SRZ ;  /* 0x00000000001c7805 */ /* 0x000fe4000001ff00 */
[----:B------:R-:W-:-:S02]  /*71d0*/  ISETP.GE.AND P3, PT, R5, UR4, PT ;  /* 0x0000000405007c0c */ /* 0x000fc4000bf66270 */
[----:B------:R-:W-:Y:S02]  /*71e0*/  CS2R R20, SRZ ;  /* 0x0000000000147805 */ /* 0x000fe4000001ff00 */
[----:B------:R-:W-:Y:S02]  /*71f0*/  CS2R R32, SRZ ;  /* 0x0000000000207805 */ /* 0x000fe4000001ff00 */
[----:B------:R-:W-:Y:S02]  /*7200*/  CS2R R24, SRZ ;  /* 0x0000000000187805 */ /* 0x000fe4000001ff00 */
[----:B------:R-:W-:Y:S01]  /*7210*/  CS2R R8, SRZ ;  /* 0x0000000000087805 */ /* 0x000fe2000001ff00 */
[----:B------:R0:W5:Y:S04]  /*7220*/  @!P0 LDG.E.64 R34, desc[UR40][R30.64] ;  /* 0x000000281e228981 */ /* 0x000168000c1e1b00 */
[----:B------:R0:W5:Y:S04]  /*7230*/  @!P2 LDG.E.64 R28, desc[UR40][R30.64+0x10] ;  /* 0x000010281e1ca981 */ /* 0x000168000c1e1b00 */
[----:B------:R0:W5:Y:S04]  /*7240*/  @!P3 LDG.E.64 R20, desc[UR40][R30.64+0x20] ;  /* 0x000020281e14b981 */ /* 0x000168000c1e1b00 */
[----:B------:R0:W5:Y:S04]  /*7250*/  @!P0 LDG.E.64 R32, desc[UR40][R26.64] ;  /* 0x000000281a208981 */ /* 0x000168000c1e1b00 */
[----:B------:R0:W5:Y:S04]  /*7260*/  @!P2 LDG.E.64 R24, desc[UR40][R26.64+0x10] ;  /* 0x000010281a18a981 */ /* 0x000168000c1e1b00 */
[----:B------:R0:W5:Y:S02]  /*7270*/  @!P3 LDG.E.64 R8, desc[UR40][R26.64+0x20] ;  /* 0x000020281a08b981 */ /* 0x000164000c1e1b00 */
.L_x_349:
[----:B------:R-:W-:Y:S05]  /*7280*/  BSYNC B1 ;  /* 0x0000000000017941 */ /* 0x000fea0003800000 */
.L_x_348:
[----:B------:R-:W-:Y:S01]  /*7290*/  UMOV UR4, 0xffffffff ;  /* 0xffffffff00047882 */ /* 0x000fe20000000000 */
[----:B------:R-:W-:Y:S02]  /*72a0*/  SHF.L.U32 R3, R3, 0x1f, RZ ;  /* 0x0000001f03037819 */ /* 0x000fe400000006ff */
[----:B------:R-:W-:Y:S05]  /*72b0*/  BRA.DIV UR4, `(.L_x_350) ;  /* 0x0000010604307947 */ /* 0x000fea000b800000 */
.L_x_546:
[----:B------:R-:W-:-:S03]  /*72c0*/  UMOV UR4, 0xffffffff ;  /* 0xffffffff00047882 */ /* 0x000fc60000000000 */
[----:B------:R-:W-:Y:S05]  /*72d0*/  BRA.DIV UR4, `(.L_x_351) ;  /* 0x0000010604507947 */ /* 0x000fea000b800000 */
.L_x_549:
[----:B------:R-:W-:-:S03]  /*72e0*/  UMOV UR4, 0xffffffff ;  /* 0xffffffff00047882 */ /* 0x000fc60000000000 */
[----:B------:R-:W-:Y:S05]  /*72f0*/  BRA.DIV UR4, `(.L_x_352) ;  /* 0x0000010604707947 */ /* 0x000fea000b800000 */
.L_x_552:
[----:B------:R-:W-:-:S03]  /*7300*/  UMOV UR4, 0xffffffff ;  /* 0xffffffff00047882 */ /* 0x000fc60000000000 */
[----:B------:R-:W-:Y:S05]  /*7310*/  BRA.DIV UR4, `(.L_x_353) ;  /* 0x0000010604907947 */ /* 0x000fea000b800000 */
.L_x_555:
[----:B------:R-:W1:Y:S01]  /*7320*/  SYNCS.PHASECHK.TRANS64.TRYWAIT P0, [R18+URZ+0x19c00], R3 ;  /* 0x019c0003120075a7 */ /* 0x000e62000800017f */
[----:B------:R-:W-:Y:S04]  /*7330*/  BSSY B1, `(.L_x_354) ;  /* 0x0000002000017945 */ /* 0x000fe80003800000 */
[----:B-1----:R-:W-:Y:S05]  /*7340*/  @!P0 BRA `(.L_x_355) ;  /* 0x0000010400ac8947 */ /* 0x002fea0003800000 */
.L_x_556:
[----:B------:R-:W-:Y:S05]  /*7350*/  BSYNC B1 ;  /* 0x0000000000017941 */ /* 0x000fea0003800000 */
.L_x_354:
[----:B------:R-:W-:Y:S05]  /*7360*/  @P1 BRA `(.L_x_356) ;  /* 0x0000003800881947 */ /* 0x000fea0003800000 */
[----:B-1----:R-:W1:Y:S01]  /*7370*/  LDC R3, c[0x0][0x3d4] ;  /* 0x0000f500ff037b82 */ /* 0x002e620000000800 */
[C---:B------:R-:W-:Y:S01]  /*7380*/  VIADD R4, R16.reuse, 0x10 ;  /* 0x0000001010047836 */ /* 0x040fe20000000000 */
[----:B------:R-:W-:Y:S01]  /*7390*/  BSSY B1, `(.L_x_357) ;  /* 0x000007c000017945 */ /* 0x000fe20003800000 */
[C---:B------:R-:W-:Y:S01]  /*73a0*/  VIADD R6, R16.reuse, 0x20 ;  /* 0x0000002010067836 */ /* 0x040fe20000000000 */
[-C--:B-1----:R-:W-:Y:S02]  /*73b0*/  ISETP.GE.AND P0, PT, R16, R3.reuse, PT ;  /* 0x000000031000720c */ /* 0x082fe40003f06270 */
[-C--:B------:R-:W-:Y:S02]  /*73c0*/  ISETP.GE.AND P1, PT, R4, R3.reuse, PT ;  /* 0x000000030400720c */ /* 0x080fe40003f26270 */
[----:B------:R-:W-:-:S09]  /*73d0*/  ISETP.GE.AND P2, PT, R6, R3, PT ;  /* 0x000000030600720c */ /* 0x000fd20003f46270 */
[----:B------:R-:W-:Y:S05]  /*73e0*/  @P0 BRA `(.L_x_358) ;  /* 0x0000000400d80947 */ /* 0x000fea0003800000 */
[----:B------:R-:W1:Y:S01]  /*73f0*/  LDS.128 R4, [R0+0xf000] ;  /* 0x00f0000000047984 */ /* 0x000e620000000c00 */
[----:B-----5:R-:W-:Y:S02]  /*7400*/  SHF.R.U32.HI R10, RZ, 0x8, R34 ;  /* 0x00000008ff0a7819 */ /* 0x020fe40000011622 */
[----:B------:R-:W-:Y:S02]  /*7410*/  LOP3.LUT R3, R34, 0xff, RZ, 0xc0, !PT ;  /* 0x000000ff22037812 */ /* 0x000fe400078ec0ff */
[----:B------:R-:W-:Y:S02]  /*7420*/  LOP3.LUT R10, R10, 0xff, RZ, 0xc0, !PT ;  /* 0x000000ff0a0a7812 */ /* 0x000fe400078ec0ff */
[----:B------:R-:W-:Y:S02]  /*7430*/  SHF.R.U32.HI R12, RZ, 0x8, R35 ;  /* 0x00000008ff0c7819 */ /* 0x000fe40000011623 */
[----:B------:R-:W-:Y:S02]  /*7440*/  PRMT R3, R10, 0x7604, R3 ;  /* 0x000076040a037816 */ /* 0x000fe40000000003 */
[----:B------:R-:W-:-:S02]  /*7450*/  LOP3.LUT R11, R35, 0xff, RZ, 0xc0, !PT ;  /* 0x000000ff230b7812 */ /* 0x000fc400078ec0ff */
[----:B------:R-:W-:Y:S02]  /*7460*/  LOP3.LUT R12, R12, 0xff, RZ, 0xc0, !PT ;  /* 0x000000ff0c0c7812 */ /* 0x000fe400078ec0ff */
[----:B0-----:R-:W-:Y:S02]  /*7470*/  SHF.R.U32.HI R26, RZ, 0x10, R35 ;  /* 0x00000010ff1a7819 */ /* 0x001fe40000011623 */
[--C-:B------:R-:W-:Y:S02]  /*7480*/  SHF.R.U32.HI R15, RZ, 0x8, R33.reuse ;  /* 0x00000008ff0f7819 */ /* 0x100fe40000011621 */
[----:B------:R-:W-:Y:S02]  /*7490*/  SHF.R.U32.HI R10, RZ, 0x8, R32 ;  /* 0x00000008ff0a7819 */ /* 0x000fe40000011620 */
[----:B------:R-:W-:Y:S02]  /*74a0*/  SHF.R.U32.HI R27, RZ, 0x10, R33 ;  /* 0x00000010ff1b7819 */ /* 0x000fe40000011621 */
[----:B------:R-:W-:-:S02]  /*74b0*/  PRMT R11, R12, 0x7604, R11 ;  /* 0x000076040c0b7816 */ /* 0x000fc4000000000b */
[----:B------:R-:W-:Y:S01]  /*74c0*/  LOP3.LUT R14, R33, 0xff, RZ, 0xc0, !PT ;  /* 0x000000ff210e7812 */ /* 0x000fe200078ec0ff */
[----:B------:R-:W-:Y:S01]  /*74d0*/  IMAD.U32 R27, R27, 0x10000, RZ ;  /* 0x000100001b1b7824 */ /* 0x000fe200078e00ff */
[----:B------:R-:W-:Y:S02]  /*74e0*/  LOP3.LUT R15, R15, 0xff, RZ, 0xc0, !PT ;  /* 0x000000ff0f0f7812 */ /* 0x000fe400078ec0ff */
[----:B------:R-:W-:Y:S01]  /*74f0*/  LOP3.LUT R13, R10, 0xff, RZ, 0xc0, !PT ;  /* 0x000000ff0a0d7812 */ /* 0x000fe200078ec0ff */
[----:B------:R-:W-:Y:S01]  /*7500*/  IMAD.U32 R10, R26, 0x10000, RZ ;  /* 0x000100001a0a7824 */ /* 0x000fe200078e00ff */
[----:B------:R-:W-:Y:S02]  /*7510*/  LOP3.LUT R12, R32, 0xff, RZ, 0xc0, !PT ;  /* 0x000000ff200c7812 */ /* 0x000fe400078ec0ff */
[----:B------:R-:W-:Y:S02]  /*7520*/  PRMT R14, R15, 0x7604, R14 ;  /* 0x000076040f0e7816 */ /* 0x000fe4000000000e */
[----:B------:R-:W-:-:S02]  /*7530*/  PRMT R15, R13, 0x7604, R12 ;  /* 0x000076040d0f7816 */ /* 0x000fc4000000000c */
[----:B------:R-:W-:Y:S02]  /*7540*/  LOP3.LUT R13, R11, 0xff0000, R10, 0xf8, !PT ;  /* 0x00ff00000b0d7812 */ /* 0x000fe400078ef80a */
[----:B------:R-:W-:Y:S02]  /*7550*/  LOP3.LUT R11, R3, 0xff0000, R34, 0xf8, !PT ;  /* 0x00ff0000030b7812 */ /* 0x000fe400078ef822 */
[----:B------:R-:W-:Y:S02]  /*7560*/  LOP3.LUT R27, R14, 0xff0000, R27, 0xf8, !PT ;  /* 0x00ff00000e1b7812 */ /* 0x000fe400078ef81b */
[----:B------:R-:W-:Y:S02]  /*7570*/  LOP3.LUT R15, R15, 0xff0000, R32, 0xf8, !PT ;  /* 0x00ff00000f0f7812 */ /* 0x000fe400078ef820 */
[----:B------:R-:W-:Y:S02]  /*7580*/  LOP3.LUT R14, R11, 0xff000000, R34, 0xf8, !PT ;  /* 0xff0000000b0e7812 */ /* 0x000fe400078ef822 */
[----:B------:R-:W-:-:S02]  /*7590*/  LOP3.LUT R27, R27, 0xff000000, R33, 0xf8, !PT ;  /* 0xff0000001b1b7812 */ /* 0x000fc400078ef821 */
[----:B------:R-:W-:Y:S02]  /*75a0*/  LOP3.LUT R34, R13, 0xff000000, R35, 0xf8, !PT ;  /* 0xff0000000d227812 */ /* 0x000fe400078ef823 */
[----:B------:R-:W-:Y:S02]  /*75b0*/  LOP3.LUT R32, R15, 0xff000000, R32, 0xf8, !PT ;  /* 0xff0000000f207812 */ /* 0x000fe400078ef820 */
[----:B-1----:R-:W-:Y:S02]  /*75c0*/  F2FP.F16.E4M3.UNPACK_B R3, R6.H1 ;  /* 0x00000006ff03723e */ /* 0x002fe400030006ff */
[----:B------:R-:W-:Y:S02]  /*75d0*/  F2FP.F16.E4M3.UNPACK_B R30, R27 ;  /* 0x0000001bff1e723e */ /* 0x000fe400020006ff */
[----:B------:R-:W-:Y:S01]  /*75e0*/  F2FP.F16.E4M3.UNPACK_B R15, R34 ;  /* 0x00000022ff0f723e */ /* 0x000fe200020006ff */
[----:B------:R-:W-:Y:S01]  /*75f0*/  HADD2.F32 R10, -RZ, R3.H1_H1 ;  /* 0x30000003ff0a7230 */ /* 0x000fe20000004100 */
[----:B------:R-:W-:Y:S01]  /*7600*/  F2FP.F16.E4M3.UNPACK_B R6, R6 ;  /* 0x00000006ff06723e */ /* 0x000fe200020006ff */
[----:B------:R-:W-:Y:S01]  /*7610*/  HADD2.F32 R31, -RZ, R30.H1_H1 ;  /* 0x3000001eff1f7230 */ /* 0x000fe20000004100 */
[-C--:B------:R-:W-:Y:S01]  /*7620*/  F2FP.F16.E4M3.UNPACK_B R12, R7.reuse ;  /* 0x00000007ff0c723e */ /* 0x080fe200020006ff */
[----:B------:R-:W-:Y:S01]  /*7630*/  HADD2.F32 R26, -RZ, R15.H1_H1 ;  /* 0x3000000fff1a7230 */ /* 0x000fe20000004100 */
[----:B------:R-:W-:Y:S01]  /*7640*/  F2FP.F16.E4M3.UNPACK_B R13, R7.H1 ;  /* 0x00000007ff0d723e */ /* 0x000fe200030006ff */
[----:B------:R-:W-:-:S02]  /*7650*/  HADD2.F32 R11, -RZ, R3.H0_H0 ;  /* 0x20000003ff0b7230 */ /* 0x000fc40000004100 */
[C---:B------:R-:W-:Y:S01]  /*7660*/  FMUL.FTZ R36, R10.reuse, R31 ;  /* 0x0000001f0a247220 */ /* 0x040fe20000410000 */
[-C--:B------:R-:W-:Y:S01]  /*7670*/  F2FP.F16.E4M3.UNPACK_B R7, R5.reuse ;  /* 0x00000005ff07723e */ /* 0x080fe200020006ff */
[-C--:B------:R-:W-:Y:S01]  /*7680*/  FMUL.FTZ R38, R10, R26.reuse ;  /* 0x0000001a0a267220 */ /* 0x080fe20000410000 */
[----:B------:R-:W-:Y:S01]  /*7690*/  F2FP.F16.E4M3.UNPACK_B R10, R5.H1 ;  /* 0x00000005ff0a723e */ /* 0x000fe200030006ff */
[----:B------:R-:W-:Y:S02]  /*76a0*/  HADD2.F32 R30, -RZ, R30.H0_H0 ;  /* 0x2000001eff1e7230 */ /* 0x000fe40000004100 */
[C---:B------:R-:W-:Y:S01]  /*76b0*/  FFMA.FTZ R35, R11.reuse, R26, -R36 ;  /* 0x0000001a0b237223 */ /* 0x040fe20000010824 */
[--C-:B------:R-:W-:Y:S02]  /*76c0*/  HADD2.F32 R5, -RZ, R6.reuse.H1_H1 ;  /* 0x30000006ff057230 */ /* 0x100fe40000004100 */
[----:B------:R-:W-:Y:S01]  /*76d0*/  FFMA.FTZ R38, R11, R31, R38 ;  /* 0x0000001f0b267223 */ /* 0x000fe20000010026 */
[----:B------:R-:W-:Y:S01]  /*76e0*/  HADD2.F32 R15, -RZ, R15.H0_H0 ;  /* 0x2000000fff0f7230 */ /* 0x000fe20000004100 */
[----:B------:R-:W-:Y:S01]  /*76f0*/  F2FP.F16.E4M3.UNPACK_B R27, R27.H1 ;  /* 0x0000001bff1b723e */ /* 0x000fe200030006ff */
[----:B------:R-:W-:Y:S01]  /*7700*/  HADD2.F32 R6, -RZ, R6.H0_H0 ;  /* 0x20000006ff067230 */ /* 0x000fe20000004100 */
[----:B------:R-:W-:Y:S01]  /*7710*/  F2FP.F16.E4M3.UNPACK_B R34, R34.H1 ;  /* 0x00000022ff22723e */ /* 0x000fe200030006ff */
[C---:B------:R-:W-:Y:S01]  /*7720*/  FMUL.FTZ R11, R5.reuse, R30 ;  /* 0x0000001e050b7220 */ /* 0x040fe20000410000 */
[----:B------:R-:W-:Y:S01]  /*7730*/  FMUL.FTZ R33, R5, R15 ;  /* 0x0000000f05217220 */ /* 0x000fe20000410000 */
[----:B------:R-:W-:Y:S01]  /*7740*/  HADD2.F32 R5, -RZ, R12.H1_H1 ;  /* 0x3000000cff057230 */ /* 0x000fe20000004100 */
[----:B------:R-:W-:Y:S01]  /*7750*/  F2FP.F16.E4M3.UNPACK_B R3, R4 ;  /* 0x00000004ff03723e */ /* 0x000fe200020006ff */
[----:B------:R-:W-:-:S02]  /*7760*/  HADD2.F32 R26, -RZ, R27.H0_H0 ;  /* 0x2000001bff1a7230 */ /* 0x000fc40000004100 */
[C---:B------:R-:W-:Y:S01]  /*7770*/  FFMA.FTZ R31, R6.reuse, R15, -R11 ;  /* 0x0000000f061f7223 */ /* 0x040fe2000001080b */
[----:B------:R-:W-:Y:S02]  /*7780*/  HADD2.F32 R11, -RZ, R34.H0_H0 ;  /* 0x20000022ff0b7230 */ /* 0x000fe40000004100 */
[----:B------:R-:W-:Y:S01]  /*7790*/  FFMA.FTZ R36, R6, R30, R33 ;  /* 0x0000001e06247223 */ /* 0x000fe20000010021 */
[----:B------:R-:W-:Y:S02]  /*77a0*/  HADD2.F32 R12, -RZ, R12.H0_H0 ;  /* 0x2000000cff0c7230 */ /* 0x000fe40000004100 */
[C---:B------:R-:W-:Y:S01]  /*77b0*/  FMUL.FTZ R15, R5.reuse, R26 ;  /* 0x0000001a050f7220 */ /* 0x040fe20000410000 */
[----:B------:R-:W-:Y:S02]  /*77c0*/  HADD2.F32 R27, -RZ, R27.H1_H1 ;  /* 0x3000001bff1b7230 */ /* 0x000fe40000004100 */
[----:B------:R-:W-:Y:S01]  /*77d0*/  FMUL.FTZ R5, R5, R11 ;  /* 0x0000000b05057220 */ /* 0x000fe20000410000 */
[----:B------:R-:W-:-:S02]  /*77e0*/  HADD2.F32 R6, -RZ, R13.H1_H1 ;  /* 0x3000000dff067230 */ /* 0x000fc40000004100 */
[C---:B------:R-:W-:Y:S01]  /*77f0*/  FFMA.FTZ R33, R12.reuse, R11, -R15 ;  /* 0x0000000b0c217223 */ /* 0x040fe2000001080f */
[----:B------:R-:W-:Y:S02]  /*7800*/  HADD2.F32 R34, -RZ, R34.H1_H1 ;  /* 0x30000022ff227230 */ /* 0x000fe40000004100 */
[----:B------:R-:W-:Y:S01]  /*7810*/  FFMA.FTZ R40, R12, R26, R5 ;  /* 0x0000001a0c287223 */ /* 0x000fe20000010005 */
[----:B------:R-:W-:Y:S02]  /*7820*/  HADD2.F32 R13, -RZ, R13.H0_H0 ;  /* 0x2000000dff0d7230 */ /* 0x000fe40000004100 */
[CC--:B------:R-:W-:Y:S01]  /*7830*/  FMUL.FTZ R30, R6.reuse, R27.reuse ;  /* 0x0000001b061e7220 */ /* 0x0c0fe20000410000 */
[----:B------:R-:W-:Y:S01]  /*7840*/  F2FP.F16.E4M3.UNPACK_B R5, R32 ;  /* 0x00000020ff05723e */ /* 0x000fe200020006ff */
[----:B------:R-:W-:Y:S01]  /*7850*/  FMUL.FTZ R12, R6, R34 ;  /* 0x00000022060c7220 */ /* 0x000fe20000410000 */
[----:B------:R-:W-:Y:S01]  /*7860*/  F2FP.F16.E4M3.UNPACK_B R4, R4.H1 ;  /* 0x00000004ff04723e */ /* 0x000fe200030006ff */
[C---:B------:R-:W-:Y:S01]  /*7870*/  FFMA.FTZ R34, R13.reuse, R34, -R30 ;  /* 0x000000220d227223 */ /* 0x040fe2000001081e */
[-C--:B------:R-:W-:Y:S01]  /*7880*/  F2FP.F16.E4M3.UNPACK_B R11, R14.reuse ;  /* 0x0000000eff0b723e */ /* 0x080fe200020006ff */
[----:B------:R-:W-:Y:S01]  /*7890*/  FFMA.FTZ R37, R13, R27, R12 ;  /* 0x0000001b0d257223 */ /* 0x000fe2000001000c */
[--C-:B------:R-:W-:Y:S01]  /*78a0*/  HADD2.F32 R15, -RZ, R5.reuse.H1_H1 ;  /* 0x30000005ff0f7230 */ /* 0x100fe20000004100 */
[----:B------:R-:W-:Y:S01]  /*78b0*/  F2FP.F16.E4M3.UNPACK_B R14, R14.H1 ;  /* 0x0000000eff0e723e */ /* 0x000fe200030006ff */
[----:B------:R-:W-:Y:S01]  /*78c0*/  HADD2.F32 R13, -RZ, R5.H0_H0 ;  /* 0x20000005ff0d7230 */ /* 0x000fe20000004100 */
[----:B------:R-:W-:Y:S01]  /*78d0*/  F2FP.F16.E4M3.UNPACK_B R32, R32.H1 ;  /* 0x00000020ff20723e */ /* 0x000fe200030006ff */
[----:B------:R-:W-:Y:S01]  /*78e0*/  HADD2.F32 R6, -RZ, R4.H1_H1 ;  /* 0x30000004ff067230 */ /* 0x000fe20000004100 */
[----:B------:R-:W-:Y:S01]  /*78f0*/  F2FP.SATFINITE.E4M3.F32.PACK_AB_MERGE_C R35, R38, R35, RZ ;  /* 0x000000232623723e */ /* 0x000fe200048070ff */
[----:B------:R-:W-:-:S02]  /*7900*/  HADD2.F32 R12, -RZ, R11.H1_H1 ;  /* 0x3000000bff0c7230 */ /* 0x000fc40000004100 */
[----:B------:R-:W-:Y:S02]  /*7910*/  HADD2.F32 R5, -RZ, R4.H0_H0 ;  /* 0x20000004ff057230 */ /* 0x000fe40000004100 */
[C---:B------:R-:W-:Y:S01]  /*7920*/  FMUL.FTZ R26, R6.reuse, R15 ;  /* 0x0000000f061a7220 */ /* 0x040fe20000410000 */
[----:B------:R-:W-:Y:S02]  /*7930*/  HADD2.F32 R4, -RZ, R3.H1_H1 ;  /* 0x30000003ff047230 */ /* 0x000fe40000004100 */
[-C--:B------:R-:W-:Y:S01]  /*7940*/  FMUL.FTZ R30, R6, R12.reuse ;  /* 0x0000000c061e7220 */ /* 0x080fe20000410000 */
[----:B------:R-:W-:Y:S02]  /*7950*/  HADD2.F32 R11, -RZ, R11.H0_H0 ;  /* 0x2000000bff0b7230 */ /* 0x000fe40000004100 */
[C---:B------:R-:W-:Y:S01]  /*7960*/  FFMA.FTZ R26, R5.reuse, R12, -R26 ;  /* 0x0000000c051a7223 */ /* 0x040fe2000001081a */
[----:B------:R-:W-:Y:S02]  /*7970*/  HADD2.F32 R3, -RZ, R3.H0_H0 ;  /* 0x20000003ff037230 */ /* 0x000fe40000004100 */
[C---:B------:R-:W-:Y:S01]  /*7980*/  FMUL.FTZ R6, R4.reuse, R13 ;  /* 0x0000000d04067220 */ /* 0x040fe20000410000 */
[----:B------:R-:W-:Y:S01]  /*7990*/  FFMA.FTZ R15, R5, R15, R30 ;  /* 0x0000000f050f7223 */ /* 0x000fe2000001001e */
[----:B------:R-:W-:Y:S01]  /*79a0*/  FMUL.FTZ R4, R4, R11 ;  /* 0x0000000b04047220 */ /* 0x000fe20000410000 */
[----:B------:R-:W-:-:S02]  /*79b0*/  HADD2.F32 R5, -RZ, R14.H1_H1 ;  /* 0x3000000eff057230 */ /* 0x000fc40000004100 */
[C---:B------:R-:W-:Y:S01]  /*79c0*/  FFMA.FTZ R12, R3.reuse, R11, -R6 ;  /* 0x0000000b030c7223 */ /* 0x040fe20000010806 */
[----:B------:R-:W-:Y:S02]  /*79d0*/  HADD2.F32 R11, -RZ, R32.H1_H1 ;  /* 0x30000020ff0b7230 */ /* 0x000fe40000004100 */
[----:B------:R-:W-:Y:S01]  /*79e0*/  FFMA.FTZ R13, R3, R13, R4 ;  /* 0x0000000d030d7223 */ /* 0x000fe20000010004 */
[----:B------:R-:W-:Y:S02]  /*79f0*/  HADD2.F32 R4, -RZ, R10.H1_H1 ;  /* 0x3000000aff047230 */ /* 0x000fe40000004100 */
[----:B------:R-:W-:Y:S02]  /*7a00*/  HADD2.F32 R32, -RZ, R32.H0_H0 ;  /* 0x20000020ff207230 */ /* 0x000fe40000004100 */
[----:B------:R-:W-:Y:S02]  /*7a10*/  HADD2.F32 R3, -RZ, R7.H1_H1 ;  /* 0x30000007ff037230 */ /* 0x000fe40000004100 */
[----:B------:R-:W-:Y:S01]  /*7a20*/  FMUL.FTZ R27, R4, R11 ;  /* 0x0000000b041b7220 */ /* 0x000fe20000410000 */
[----:B------:R-:W-:-:S02]  /*7a30*/  HADD2.F32 R14, -RZ, R14.H0_H0 ;  /* 0x2000000eff0e7230 */ /* 0x000fc40000004100 */
[-C--:B------:R-:W-:Y:S01]  /*7a40*/  FMUL.FTZ R6, R4, R5.reuse ;  /* 0x0000000504067220 */ /* 0x080fe20000410000 */
[----:B------:R-:W-:Y:S02]  /*7a50*/  HADD2.F32 R10, -RZ, R10.H0_H0 ;  /* 0x2000000aff0a7230 */ /* 0x000fe40000004100 */
[C---:B------:R-:W-:Y:S01]  /*7a60*/  FMUL.FTZ R4, R3.reuse, R32 ;  /* 0x0000002003047220 */ /* 0x040fe20000410000 */
[----:B------:R-:W-:Y:S02]  /*7a70*/  HADD2.F32 R7, -RZ, R7.H0_H0 ;  /* 0x20000007ff077230 */ /* 0x000fe40000004100 */
[-C--:B------:R-:W-:Y:S01]  /*7a80*/  FMUL.FTZ R3, R3, R14.reuse ;  /* 0x0000000e03037220 */ /* 0x080fe20000410000 */
[C---:B------:R-:W-:Y:S01]  /*7a90*/  FFMA.FTZ R27, R10.reuse, R5, -R27 ;  /* 0x000000050a1b7223 */ /* 0x040fe2000001081b */
[----:B------:R-:W-:Y:S01]  /*7aa0*/  FFMA.FTZ R6, R10, R11, R6 ;  /* 0x0000000b0a067223 */ /* 0x000fe20000010006 */
[C---:B------:R-:W-:Y:S01]  /*7ab0*/  FFMA.FTZ R5, R7.reuse, R14, -R4 ;  /* 0x0000000e07057223 */ /* 0x040fe20000010804 */
[----:B------:R-:W-:Y:S01]  /*7ac0*/  FFMA.FTZ R32, R7, R32, R3 ;  /* 0x0000002007207223 */ /* 0x000fe20000010003 */
[----:B------:R-:W-:-:S02]  /*7ad0*/  F2FP.SATFINITE.E4M3.F32.PACK_AB_MERGE_C R7, R37, R34, RZ ;  /* 0x000000222507723e */ /* 0x000fc400048070ff */
[----:B------:R-:W-:Y:S02]  /*7ae0*/  F2FP.SATFINITE.E4M3.F32.PACK_AB_MERGE_C R4, R15, R26, RZ ;  /* 0x0000001a0f04723e */ /* 0x000fe400048070ff */
[----:B------:R-:W-:Y:S02]  /*7af0*/  F2FP.SATFINITE.E4M3.F32.PACK_AB_MERGE_C R27, R6, R27, RZ ;  /* 0x0000001b061b723e */ /* 0x000fe400048070ff */
[----:B------:R-:W-:Y:S02]  /*7b00*/  F2FP.SATFINITE.E4M3.F32.PACK_AB_MERGE_C R6, R36, R31, R35 ;  /* 0x0000001f2406723e */ /* 0x000fe40004807023 */
[----:B------:R-:W-:Y:S02]  /*7b10*/  F2FP.SATFINITE.E4M3.F32.PACK_AB_MERGE_C R7, R40, R33, R7 ;  /* 0x000000212807723e */ /* 0x000fe40004807007 */
[----:B------:R-:W-:Y:S02]  /*7b20*/  F2FP.SATFINITE.E4M3.F32.PACK_AB_MERGE_C R4, R13, R12, R4 ;  /* 0x0000000c0d04723e */ /* 0x000fe40004807004 */
[----:B------:R-:W-:-:S05]  /*7b30*/  F2FP.SATFINITE.E4M3.F32.PACK_AB_MERGE_C R5, R32, R5, R27 ;  /* 0x000000052005723e */ /* 0x000fca000480701b */
[----:B------:R1:W-:Y:S02]  /*7b40*/  STS.128 [R0+0xf000], R4 ;  /* 0x00f0000400007388 */ /* 0x0003e40000000c00 */
.L_x_358:
[----:B------:R-:W-:Y:S05]  /*7b50*/  BSYNC B1 ;  /* 0x0000000000017941 */ /* 0x000fea0003800000 */
.L_x_357:
[----:B------:R-:W-:Y:S04]  /*7b60*/  BSSY B1, `(.L_x_359) ;  /* 0x000007c000017945 */ /* 0x000fe80003800000 */
[----:B------:R-:W-:Y:S05]  /*7b70*/  @P1 BRA `(.L_x_360) ;  /* 0x0000000400e81947 */ /* 0x000fea0003800000 */
[----:B-1----:R-:W1:Y:S01]  /*7b80*/  LDS.128 R4, [R0+0x10800] ;  /* 0x0108000000047984 */ /* 0x002e620000000c00 */
[----:B-----5:R-:W-:Y:S02]  /*7b90*/  SHF.R.U32.HI R3, RZ, 0x8, R28 ;  /* 0x00000008ff037819 */ /* 0x020fe4000001161c */
[----:B------:R-:W-:Y:S02]  /*7ba0*/  SHF.R.U32.HI R11, RZ, 0x8, R29 ;  /* 0x00000008ff0b7819 */ /* 0x000fe4000001161d */
[----:B0-----:R-:W-:Y:S02]  /*7bb0*/  SHF.R.U32.HI R26, RZ, 0x8, R25 ;  /* 0x00000008ff1a7819 */ /* 0x001fe40000011619 */
[----:B------:R-:W-:Y:S02]  /*7bc0*/  LOP3.LUT R10, R28, 0xff, RZ, 0xc0, !PT ;  /* 0x000000ff1c0a7812 */ /* 0x000fe400078ec0ff */
[----:B------:R-:W-:Y:S02]  /*7bd0*/  SHF.R.U32.HI R13, RZ, 0x8, R24 ;  /* 0x00000008ff0d7819 */ /* 0x000fe40000011618 */
[----:B------:R-:W-:-:S02]  /*7be0*/  LOP3.LUT R3, R3, 0xff, RZ, 0xc0, !PT ;  /* 0x000000ff03037812 */ /* 0x000fc400078ec0ff */
[----:B------:R-:W-:Y:S02]  /*7bf0*/  LOP3.LUT R12, R29, 0xff, RZ, 0xc0, !PT ;  /* 0x000000ff1d0c7812 */ /* 0x000fe400078ec0ff */
[----:B------:R-:W-:Y:S02]  /*7c00*/  LOP3.LUT R27, R25, 0xff, RZ, 0xc0, !PT ;  /* 0x000000ff191b7812 */ /* 0x000fe400078ec0ff */
[----:B------:R-:W-:Y:S02]  /*7c10*/  LOP3.LUT R11, R11, 0xff, RZ, 0xc0, !PT ;  /* 0x000000ff0b0b7812 */ /* 0x000fe400078ec0ff */
[----:B------:R-:W-:Y:S02]  /*7c20*/  LOP3.LUT R26, R26, 0xff, RZ, 0xc0, !PT ;  /* 0x000000ff1a1a7812 */ /* 0x000fe400078ec0ff */
[----:B------:R-:W-:Y:S02]  /*7c30*/  LOP3.LUT R14, R13, 0xff, RZ, 0xc0, !PT ;  /* 0x000000ff0d0e7812 */ /* 0x000fe400078ec0ff */
[----:B------:R-:W-:-:S02]  /*7c40*/  PRMT R10, R3, 0x7604, R10 ;  /* 0x00007604030a7816 */ /* 0x000fc4000000000a */
[----:B------:R-:W-:Y:S02]  /*7c50*/  PRMT R13, R11, 0x7604, R12 ;  /* 0x000076040b0d7816 */ /* 0x000fe4000000000c */
[----:B------:R-:W-:Y:S02]  /*7c60*/  PRMT R27, R26, 0x7604, R27 ;  /* 0x000076041a1b7816 */ /* 0x000fe4000000001b */
[----:B------:R-:W-:Y:S02]  /*7c70*/  SHF.R.U32.HI R3, RZ, 0x10, R28 ;  /* 0x00000010ff037819 */ /* 0x000fe4000001161c */
[----:B------:R-:W-:Y:S02]  /*7c80*/  SHF.R.U32.HI R12, RZ, 0x10, R29 ;  /* 0x00000010ff0c7819 */ /* 0x000fe4000001161d */
[----:B------:R-:W-:Y:S02]  /*7c90*/  SHF.R.U32.HI R26, RZ, 0x10, R25 ;  /* 0x00000010ff1a7819 */ /* 0x000fe40000011619 */
[----:B------:R-:W-:-:S02]  /*7ca0*/  LOP3.LUT R15, R24, 0xff, RZ, 0xc0, !PT ;  /* 0x000000ff180f7812 */ /* 0x000fc400078ec0ff */
[----:B------:R-:W-:Y:S02]  /*7cb0*/  SHF.R.U32.HI R11, RZ, 0x10, R24 ;  /* 0x00000010ff0b7819 */ /* 0x000fe40000011618 */
[----:B------:R-:W-:Y:S02]  /*7cc0*/  LOP3.LUT R3, R3, 0xff, RZ, 0xc0, !PT ;  /* 0x000000ff03037812 */ /* 0x000fe400078ec0ff */
[----:B------:R-:W-:Y:S02]  /*7cd0*/  LOP3.LUT R12, R12, 0xff, RZ, 0xc0, !PT ;  /* 0x000000ff0c0c7812 */ /* 0x000fe400078ec0ff */
[----:B------:R-:W-:Y:S02]  /*7ce0*/  LOP3.LUT R26, R26, 0xff, RZ, 0xc0, !PT ;  /* 0x000000ff1a1a7812 */ /* 0x000fe400078ec0ff */
[----:B------:R-:W-:Y:S02]  /*7cf0*/  PRMT R15, R14, 0x7604, R15 ;  /* 0x000076040e0f7816 */ /* 0x000fe4000000000f */
[----:B------:R-:W-:-:S02]  /*7d00*/  LOP3.LUT R14, R11, 0xff, RZ, 0xc0, !PT ;  /* 0x000000ff0b0e7812 */ /* 0x000fc400078ec0ff */
[----:B------:R-:W-:Y:S02]  /*7d10*/  PRMT R11, R3, 0x7054, R10 ;  /* 0x00007054030b7816 */ /* 0x000fe4000000000a */
[----:B------:R-:W-:Y:S02]  /*7d20*/  PRMT R13, R12, 0x7054, R13 ;  /* 0x000070540c0d7816 */ /* 0x000fe4000000000d */
[----:B------:R-:W-:Y:S02]  /*7d30*/  PRMT R27, R26, 0x7054, R27 ;  /* 0x000070541a1b7816 */ /* 0x000fe4000000001b */
[----:B------:R-:W-:Y:S02]  /*7d40*/  PRMT R15, R14, 0x7054, R15 ;  /* 0x000070540e0f7816 */ /* 0x000fe4000000000f */
        /* <DEDUP_REMOVED lines=43> */
[C---:B------:R-:W-:Y:S01]  /*8000*/  FMUL.FTZ R26, R6.reuse, R27 ;  /* 0x0000001b061a7220 */ /* 0x040fe20000410000 */
        /* <DEDUP_REMOVED lines=10> */
[----:B------:R-:W-:-:S02]  /*80b0*/  HADD2.F32 R6, -RZ, R4.H1_H1 ;  /* 0x30000004ff067230 */ /* 0x000fc40000004100 */
[----:B------:R-:W-:Y:S02]  /*80c0*/  HADD2.F32 R12, -RZ, R11.H1_H1 ;  /* 0x3000000bff0c7230 */ /* 0x000fe40000004100 */
[----:B------:R-:W-:Y:S02]  /*80d0*/  HADD2.F32 R5, -RZ, R4.H0_H0 ;  /* 0x20000004ff057230 */ /* 0x000fe40000004100 */
[C---:B------:R-:W-:Y:S01]  /*80e0*/  FMUL.FTZ R24, R6.reuse, R15 ;  /* 0x0000000f06187220 */ /* 0x040fe20000410000 */
[----:B------:R-:W-:Y:S02]  /*80f0*/  HADD2.F32 R4, -RZ, R3.H1_H1 ;  /* 0x30000003ff047230 */ /* 0x000fe40000004100 */
[-C--:B------:R-:W-:Y:S01]  /*8100*/  FMUL.FTZ R26, R6, R12.reuse ;  /* 0x0000000c061a7220 */ /* 0x080fe20000410000 */
[----:B------:R-:W-:Y:S02]  /*8110*/  HADD2.F32 R11, -RZ, R11.H0_H0 ;  /* 0x2000000bff0b7230 */ /* 0x000fe40000004100 */
[----:B------:R-:W-:Y:S01]  /*8120*/  FFMA.FTZ R24, R5, R12, -R24 ;  /* 0x0000000c05187223 */ /* 0x000fe20000010818 */
[----:B------:R-:W-:-:S02]  /*8130*/  HADD2.F32 R3, -RZ, R3.H0_H0 ;  /* 0x20000003ff037230 */ /* 0x000fc40000004100 */
[C---:B------:R-:W-:Y:S01]  /*8140*/  FMUL.FTZ R6, R4.reuse, R13 ;  /* 0x0000000d04067220 */ /* 0x040fe20000410000 */
[----:B------:R-:W-:Y:S01]  /*8150*/  FFMA.FTZ R15, R5, R15, R26 ;  /* 0x0000000f050f7223 */ /* 0x000fe2000001001a */
[-C--:B------:R-:W-:Y:S01]  /*8160*/  FMUL.FTZ R4, R4, R11.reuse ;  /* 0x0000000b04047220 */ /* 0x080fe20000410000 */
[----:B------:R-:W-:Y:S02]  /*8170*/  HADD2.F32 R5, -RZ, R14.H1_H1 ;  /* 0x3000000eff057230 */ /* 0x000fe40000004100 */
[C---:B------:R-:W-:Y:S01]  /*8180*/  FFMA.FTZ R12, R3.reuse, R11, -R6 ;  /* 0x0000000b030c7223 */ /* 0x040fe20000010806 */
[--C-:B------:R-:W-:Y:S02]  /*8190*/  HADD2.F32 R11, -RZ, R25.reuse.H1_H1 ;  /* 0x30000019ff0b7230 */ /* 0x100fe40000004100 */
[----:B------:R-:W-:Y:S01]  /*81a0*/  FFMA.FTZ R13, R3, R13, R4 ;  /* 0x0000000d030d7223 */ /* 0x000fe20000010004 */
[----:B------:R-:W-:Y:S02]  /*81b0*/  HADD2.F32 R4, -RZ, R10.H1_H1 ;  /* 0x3000000aff047230 */ /* 0x000fe40000004100 */
[----:B------:R-:W-:-:S02]  /*81c0*/  HADD2.F32 R6, -RZ, R25.H0_H0 ;  /* 0x20000019ff067230 */ /* 0x000fc40000004100 */
[--C-:B------:R-:W-:Y:S02]  /*81d0*/  HADD2.F32 R3, -RZ, R7.reuse.H1_H1 ;  /* 0x30000007ff037230 */ /* 0x100fe40000004100 */
[C---:B------:R-:W-:Y:S01]  /*81e0*/  FMUL.FTZ R25, R4.reuse, R11 ;  /* 0x0000000b04197220 */ /* 0x040fe20000410000 */
[----:B------:R-:W-:Y:S02]  /*81f0*/  HADD2.F32 R14, -RZ, R14.H0_H0 ;  /* 0x2000000eff0e7230 */ /* 0x000fe40000004100 */
        /* <DEDUP_REMOVED lines=12> */
[----:B------:R-:W-:Y:S02]  /*82c0*/  F2FP.SATFINITE.E4M3.F32.PACK_AB_MERGE_C R25, R26, R25, RZ ;  /* 0x000000191a19723e */ /* 0x000fe400048070ff */
[----:B------:R-:W-:Y:S02]  /*82d0*/  F2FP.SATFINITE.E4M3.F32.PACK_AB_MERGE_C R6, R30, R29, R6 ;  /* 0x0000001d1e06723e */ /* 0x000fe40004807006 */
[----:B------:R-:W-:Y:S02]  /*82e0*/  F2FP.SATFINITE.E4M3.F32.PACK_AB_MERGE_C R7, R34, R31, R7 ;  /* 0x0000001f2207723e */ /* 0x000fe40004807007 */
[----:B------:R-:W-:-:S02]  /*82f0*/  F2FP.SATFINITE.E4M3.F32.PACK_AB_MERGE_C R4, R13, R12, R4 ;  /* 0x0000000c0d04723e */ /* 0x000fc40004807004 */
[----:B------:R-:W-:-:S05]  /*8300*/  F2FP.SATFINITE.E4M3.F32.PACK_AB_MERGE_C R5, R10, R5, R25 ;  /* 0x000000050a05723e */ /* 0x000fca0004807019 */
[----:B------:R2:W-:Y:S02]  /*8310*/  STS.128 [R0+0x10800], R4 ;  /* 0x0108000400007388 */ /* 0x0005e40000000c00 */
.L_x_360:
[----:B------:R-:W-:Y:S05]  /*8320*/  BSYNC B1 ;  /* 0x0000000000017941 */ /* 0x000fea0003800000 */
.L_x_359:
[----:B------:R-:W-:Y:S05]  /*8330*/  @P2 BRA `(.L_x_356) ;  /* 0x0000002800942947 */ /* 0x000fea0003800000 */
[----:B-12---:R-:W1:Y:S01]  /*8340*/  LDS.128 R4, [R0+0x12000] ;  /* 0x0120000000047984 */ /* 0x006e620000000c00 */
[----:B-----5:R-:W-:Y:S02]  /*8350*/  SHF.R.U32.HI R10, RZ, 0x8, R20 ;  /* 0x00000008ff0a7819 */ /* 0x020fe40000011614 */
[----:B------:R-:W-:Y:S02]  /*8360*/  LOP3.LUT R3, R20, 0xff, RZ, 0xc0, !PT ;  /* 0x000000ff14037812 */ /* 0x000fe400078ec0ff */
[----:B------:R-:W-:Y:S02]  /*8370*/  LOP3.LUT R10, R10, 0xff, RZ, 0xc0, !PT ;  /* 0x000000ff0a0a7812 */ /* 0x000fe400078ec0ff */
[----:B------:R-:W-:Y:S02]  /*8380*/  SHF.R.U32.HI R12, RZ, 0x8, R21 ;  /* 0x00000008ff0c7819 */ /* 0x000fe40000011615 */
[----:B------:R-:W-:Y:S02]  /*8390*/  SHF.R.U32.HI R15, RZ, 0x8, R9 ;  /* 0x00000008ff0f7819 */ /* 0x000fe40000011609 */
[----:B------:R-:W-:-:S02]  /*83a0*/  PRMT R3, R10, 0x7604, R3 ;  /* 0x000076040a037816 */ /* 0x000fc40000000003 */
[----:B------:R-:W-:Y:S02]  /*83b0*/  LOP3.LUT R11, R21, 0xff, RZ, 0xc0, !PT ;  /* 0x000000ff150b7812 */ /* 0x000fe400078ec0ff */
[----:B------:R-:W-:Y:S02]  /*83c0*/  LOP3.LUT R12, R12, 0xff, RZ, 0xc0, !PT ;  /* 0x000000ff0c0c7812 */ /* 0x000fe400078ec0ff */
[----:B------:R-:W-:Y:S02]  /*83d0*/  SHF.R.U32.HI R24, RZ, 0x10, R21 ;  /* 0x00000010ff187819 */ /* 0x000fe40000011615 */
[----:B------:R-:W-:Y:S02]  /*83e0*/  SHF.R.U32.HI R10, RZ, 0x8, R8 ;  /* 0x00000008ff0a7819 */ /* 0x000fe40000011608 */
[----:B------:R-:W-:Y:S02]  /*83f0*/  SHF.R.U32.HI R25, RZ, 0x10, R9 ;  /* 0x00000010ff197819 */ /* 0x000fe40000011609 */
[----:B------:R-:W-:-:S02]  /*8400*/  LOP3.LUT R14, R9, 0xff, RZ, 0xc0, !PT ;  /* 0x000000ff090e7812 */ /* 0x000fc400078ec0ff */
[----:B------:R-:W-:Y:S01]  /*8410*/  LOP3.LUT R15, R15, 0xff, RZ, 0xc0, !PT ;  /* 0x000000ff0f0f7812 */ /* 0x000fe200078ec0ff */
[----:B------:R-:W-:Y:S01]  /*8420*/  IMAD.U32 R25, R25, 0x10000, RZ ;  /* 0x0001000019197824 */ /* 0x000fe200078e00ff */
[----:B------:R-:W-:Y:S02]  /*8430*/  PRMT R11, R12, 0x7604, R11 ;  /* 0x000076040c0b7816 */ /* 0x000fe4000000000b */
        /* <DEDUP_REMOVED lines=10> */
[----:B-1----:R-:W-:-:S02]  /*84e0*/  F2FP.F16.E4M3.UNPACK_B R3, R6.H1 ;  /* 0x00000006ff03723e */ /* 0x002fc400030006ff */
[----:B------:R-:W-:Y:S02]  /*84f0*/  LOP3.LUT R15, R15, 0xff0000, R8, 0xf8, !PT ;  /* 0x00ff00000f0f7812 */ /* 0x000fe400078ef808 */
[----:B------:R-:W-:Y:S01]  /*8500*/  F2FP.F16.E4M3.UNPACK_B R21, R25 ;  /* 0x00000019ff15723e */ /* 0x000fe200020006ff */
[----:B------:R-:W-:Y:S01]  /*8510*/  HADD2.F32 R9, -RZ, R3.H0_H0 ;  /* 0x20000003ff097230 */ /* 0x000fe20000004100 */
[----:B------:R-:W-:Y:S02]  /*8520*/  F2FP.F16.E4M3.UNPACK_B R14, R13 ;  /* 0x0000000dff0e723e */ /* 0x000fe400020006ff */
[----:B------:R-:W-:Y:S01]  /*8530*/  LOP3.LUT R12, R11, 0xff000000, R20, 0xf8, !PT ;  /* 0xff0000000b0c7812 */ /* 0x000fe200078ef814 */
[----:B------:R-:W-:Y:S01]  /*8540*/  HADD2.F32 R24, -RZ, R21.H1_H1 ;  /* 0x30000015ff187230 */ /* 0x000fe20000004100 */
[----:B------:R-:W-:Y:S01]  /*8550*/  LOP3.LUT R20, R15, 0xff000000, R8, 0xf8, !PT ;  /* 0xff0000000f147812 */ /* 0x000fe200078ef808 */
[----:B------:R-:W-:Y:S01]  /*8560*/  HADD2.F32 R8, -RZ, R3.H1_H1 ;  /* 0x30000003ff087230 */ /* 0x000fe20000004100 */
[----:B------:R-:W-:Y:S01]  /*8570*/  F2FP.F16.E4M3.UNPACK_B R6, R6 ;  /* 0x00000006ff06723e */ /* 0x000fe200020006ff */
[--C-:B------:R-:W-:Y:S01]  /*8580*/  HADD2.F32 R15, -RZ, R14.reuse.H1_H1 ;  /* 0x3000000eff0f7230 */ /* 0x100fe20000004100 */
[-C--:B------:R-:W-:Y:S01]  /*8590*/  F2FP.F16.E4M3.UNPACK_B R10, R7.reuse ;  /* 0x00000007ff0a723e */ /* 0x080fe200020006ff */
[----:B------:R-:W-:Y:S01]  /*85a0*/  HADD2.F32 R21, -RZ, R21.H0_H0 ;  /* 0x20000015ff157230 */ /* 0x000fe20000004100 */
[----:B------:R-:W-:Y:S01]  /*85b0*/  F2FP.F16.E4M3.UNPACK_B R11, R7.H1 ;  /* 0x00000007ff0b723e */ /* 0x000fe200030006ff */
[C---:B0-----:R-:W-:Y:S01]  /*85c0*/  FMUL.FTZ R26, R8.reuse, R24 ;  /* 0x00000018081a7220 */ /* 0x041fe20000410000 */
[----:B------:R-:W-:Y:S01]  /*85d0*/  FMUL.FTZ R29, R8, R15 ;  /* 0x0000000f081d7220 */ /* 0x000fe20000410000 */
[-C--:B------:R-:W-:Y:S01]  /*85e0*/  F2FP.F16.E4M3.UNPACK_B R7, R5.reuse ;  /* 0x00000005ff07723e */ /* 0x080fe200020006ff */
[----:B------:R-:W-:Y:S01]  /*85f0*/  HADD2.F32 R14, -RZ, R14.H0_H0 ;  /* 0x2000000eff0e7230 */ /* 0x000fe20000004100 */
[----:B------:R-:W-:Y:S01]  /*8600*/  F2FP.F16.E4M3.UNPACK_B R8, R5.H1 ;  /* 0x00000005ff08723e */ /* 0x000fe200030006ff */
[----:B------:R-:W-:-:S02]  /*8610*/  HADD2.F32 R5, -RZ, R6.H1_H1 ;  /* 0x30000006ff057230 */ /* 0x000fc40000004100 */
[C---:B------:R-:W-:Y:S01]  /*8620*/  FFMA.FTZ R27, R9.reuse, R15, -R26 ;  /* 0x0000000f091b7223 */ /* 0x040fe2000001081a */
[----:B------:R-:W-:Y:S01]  /*8630*/  FFMA.FTZ R28, R9, R24, R29 ;  /* 0x00000018091c7223 */ /* 0x000fe2000001001d */
[----:B------:R-:W-:Y:S01]  /*8640*/  HADD2.F32 R6, -RZ, R6.H0_H0 ;  /* 0x20000006ff067230 */ /* 0x000fe20000004100 */
[----:B------:R-:W-:Y:S01]  /*8650*/  F2FP.F16.E4M3.UNPACK_B R25, R25.H1 ;  /* 0x00000019ff19723e */ /* 0x000fe200030006ff */
[C---:B------:R-:W-:Y:S01]  /*8660*/  FMUL.FTZ R9, R5.reuse, R21 ;  /* 0x0000001505097220 */ /* 0x040fe20000410000 */
[----:B------:R-:W-:Y:S01]  /*8670*/  F2FP.F16.E4M3.UNPACK_B R13, R13.H1 ;  /* 0x0000000dff0d723e */ /* 0x000fe200030006ff */
[-C--:B------:R-:W-:Y:S01]  /*8680*/  FMUL.FTZ R24, R5, R14.reuse ;  /* 0x0000000e05187220 */ /* 0x080fe20000410000 */
[----:B------:R-:W-:Y:S02]  /*8690*/  HADD2.F32 R5, -RZ, R10.H1_H1 ;  /* 0x3000000aff057230 */ /* 0x000fe40000004100 */
[----:B------:R-:W-:Y:S01]  /*86a0*/  FFMA.FTZ R26, R6, R14, -R9 ;  /* 0x0000000e061a7223 */ /* 0x000fe20000010809 */
[----:B------:R-:W-:-:S02]  /*86b0*/  HADD2.F32 R15, -RZ, R25.H0_H0 ;  /* 0x20000019ff0f7230 */ /* 0x000fc40000004100 */
[----:B------:R-:W-:Y:S01]  /*86c0*/  FFMA.FTZ R21, R6, R21, R24 ;  /* 0x0000001506157223 */ /* 0x000fe20000010018 */
[----:B------:R-:W-:Y:S01]  /*86d0*/  HADD2.F32 R9, -RZ, R13.H0_H0 ;  /* 0x2000000dff097230 */ /* 0x000fe20000004100 */
[----:B------:R-:W-:Y:S01]  /*86e0*/  F2FP.F16.E4M3.UNPACK_B R3, R4 ;  /* 0x00000004ff03723e */ /* 0x000fe200020006ff */
[----:B------:R-:W-:Y:S02]  /*86f0*/  HADD2.F32 R10, -RZ, R10.H0_H0 ;  /* 0x2000000aff0a7230 */ /* 0x000fe40000004100 */
[C---:B------:R-:W-:Y:S01]  /*8700*/  FMUL.FTZ R29, R5.reuse, R15 ;  /* 0x0000000f051d7220 */ /* 0x040fe20000410000 */
[----:B------:R-:W-:Y:S02]  /*8710*/  HADD2.F32 R25, -RZ, R25.H1_H1 ;  /* 0x30000019ff197230 */ /* 0x000fe40000004100 */
[-C--:B------:R-:W-:Y:S01]  /*8720*/  FMUL.FTZ R5, R5, R9.reuse ;  /* 0x0000000905057220 */ /* 0x080fe20000410000 */
[----:B------:R-:W-:Y:S02]  /*8730*/  HADD2.F32 R6, -RZ, R11.H1_H1 ;  /* 0x3000000bff067230 */ /* 0x000fe40000004100 */
[----:B------:R-:W-:Y:S01]  /*8740*/  FFMA.FTZ R29, R10, R9, -R29 ;  /* 0x000000090a1d7223 */ /* 0x000fe2000001081d */
[----:B------:R-:W-:-:S02]  /*8750*/  HADD2.F32 R13, -RZ, R13.H1_H1 ;  /* 0x3000000dff0d7230 */ /* 0x000fc40000004100 */
[----:B------:R-:W-:Y:S01]  /*8760*/  FFMA.FTZ R30, R10, R15, R5 ;  /* 0x0000000f0a1e7223 */ /* 0x000fe20000010005 */
[----:B------:R-:W-:Y:S02]  /*8770*/  HADD2.F32 R11, -RZ, R11.H0_H0 ;  /* 0x2000000bff0b7230 */ /* 0x000fe40000004100 */
[C---:B------:R-:W-:Y:S01]  /*8780*/  FMUL.FTZ R14, R6.reuse, R25 ;  /* 0x00000019060e7220 */ /* 0x040fe20000410000 */
[----:B------:R-:W-:Y:S01]  /*8790*/  F2FP.F16.E4M3.UNPACK_B R5, R20 ;  /* 0x00000014ff05723e */ /* 0x000fe200020006ff */
[-C--:B------:R-:W-:Y:S01]  /*87a0*/  FMUL.FTZ R10, R6, R13.reuse ;  /* 0x0000000d060a7220 */ /* 0x080fe20000410000 */
        /* <DEDUP_REMOVED lines=46> */
[----:B------:R3:W-:Y:S01]  /*8a90*/  STS.128 [R0+0x12000], R4 ;  /* 0x0120000400007388 */ /* 0x0007e20000000c00 */
[----:B------:R-:W-:Y:S05]  /*8aa0*/  BRA `(.L_x_356) ;  /* 0x0000002000b87947 */ /* 0x000fea0003800000 */
.L_x_347:
        /* <DEDUP_REMOVED lines=11> */
[----:B--2---:R-:W-:-:S04]  /*8b60*/  LEA.HI R3, R8, R8, RZ, 0x1 ;  /* 0x0000000808037211 */ /* 0x004fc800078f08ff */
[----:B------:R-:W-:-:S05]  /*8b70*/  LOP3.LUT R3, R3, 0xfffffffe, RZ, 0xc0, !PT ;  /* 0xfffffffe03037812 */ /* 0x000fca00078ec0ff */
[----:B------:R-:W-:Y:S01]  /*8b80*/  IMAD.IADD R3, R8, 0x1, -R3 ;  /* 0x0000000108037824 */ /* 0x000fe200078e0a03 */
[----:B------:R-:W-:Y:S06]  /*8b90*/  @P1 BRA `(.L_x_362) ;  /* 0x00000000003c1947 */ /* 0x000fec0003800000 */
[----:B------:R-:W-:Y:S01]  /*8ba0*/  ULDC UR4, c[0x0][0x3d4] ;  /* 0x0000f50000047ab9 */ /* 0x000fe20000000800 */
[----:B------:R-:W-:Y:S02]  /*8bb0*/  CS2R R28, SRZ ;  /* 0x00000000001c7805 */ /* 0x000fe4000001ff00 */
[----:B------:R-:W-:Y:S02]  /*8bc0*/  ISETP.GE.AND P0, PT, R22, UR4, PT ;  /* 0x0000000416007c0c */ /* 0x000fe4000bf06270 */
[----:B------:R-:W-:Y:S02]  /*8bd0*/  CS2R R30, SRZ ;  /* 0x00000000001e7805 */ /* 0x000fe4000001ff00 */
[----:B------:R-:W-:Y:S02]  /*8be0*/  ISETP.GE.AND P2, PT, R156, UR4, PT ;  /* 0x000000049c007c0c */ /* 0x000fe4000bf46270 */
[----:B------:R-:W-:Y:S02]  /*8bf0*/  CS2R R32, SRZ ;  /* 0x0000000000207805 */ /* 0x000fe4000001ff00 */
[----:B------:R-:W-:-:S02]  /*8c00*/  CS2R R34, SRZ ;  /* 0x0000000000227805 */ /* 0x000fc4000001ff00 */
[----:B------:R-:W-:Y:S02]  /*8c10*/  CS2R R4, SRZ ;  /* 0x0000000000047805 */ /* 0x000fe4000001ff00 */
[----:B------:R-:W-:Y:S02]  /*8c20*/  CS2R R6, SRZ ;  /* 0x0000000000067805 */ /* 0x000fe4000001ff00 */
[----:B------:R-:W-:Y:S02]  /*8c30*/  CS2R R24, SRZ ;  /* 0x0000000000187805 */ /* 0x000fe4000001ff00 */
[----:B------:R-:W-:Y:S01]  /*8c40*/  CS2R R26, SRZ ;  /* 0x00000000001a7805 */ /* 0x000fe2000001ff00 */
[----:B------:R0:W5:Y:S04]  /*8c50*/  @!P0 LDG.E.128 R28, desc[UR40][R42.64] ;  /* 0x000000282a1c8981 */ /* 0x000168000c1e1d00 */
[----:B------:R0:W5:Y:S04]  /*8c60*/  @!P2 LDG.E.128 R32, desc[UR40][R42.64+0x20] ;  /* 0x000020282a20a981 */ /* 0x000168000c1e1d00 */
[----:B------:R0:W5:Y:S04]  /*8c70*/  @!P0 LDG.E.128 R4, desc[UR40][R44.64] ;  /* 0x000000282c048981 */ /* 0x000168000c1e1d00 */
[----:B------:R0:W5:Y:S02]  /*8c80*/  @!P2 LDG.E.128 R24, desc[UR40][R44.64+0x20] ;  /* 0x000020282c18a981 */ /* 0x000164000c1e1d00 */
.L_x_362:
[----:B------:R-:W-:Y:S05]  /*8c90*/  BSYNC B1 ;  /* 0x0000000000017941 */ /* 0x000fea0003800000 */
.L_x_361:
[----:B------:R-:W-:Y:S01]  /*8ca0*/  UMOV UR4, 0xffffffff ;  /* 0xffffffff00047882 */ /* 0x000fe20000000000 */
[----:B------:R-:W-:Y:S02]  /*8cb0*/  SHF.L.U32 R3, R3, 0x1f, RZ ;  /* 0x0000001f03037819 */ /* 0x000fe400000006ff */
[----:B------:R-:W-:Y:S05]  /*8cc0*/  BRA.DIV UR4, `(.L_x_363) ;  /* 0x000000ee04607947 */ /* 0x000fea000b800000 */
.L_x_559:
[----:B------:R-:W-:-:S03]  /*8cd0*/  UMOV UR4, 0xffffffff ;  /* 0xffffffff00047882 */ /* 0x000fc60000000000 */
[----:B------:R-:W-:Y:S05]  /*8ce0*/  BRA.DIV UR4, `(.L_x_364) ;  /* 0x000000ee04807947 */ /* 0x000fea000b800000 */
.L_x_562:
[----:B------:R-:W-:-:S03]  /*8cf0*/  UMOV UR4, 0xffffffff ;  /* 0xffffffff00047882 */ /* 0x000fc60000000000 */
[----:B------:R-:W-:Y:S05]  /*8d00*/  BRA.DIV UR4, `(.L_x_365) ;  /* 0x000000ee04a07947 */ /* 0x000fea000b800000 */
.L_x_565:
[----:B------:R-:W-:-:S03]  /*8d10*/  UMOV UR4, 0xffffffff ;  /* 0xffffffff00047882 */ /* 0x000fc60000000000 */
[----:B------:R-:W-:Y:S05]  /*8d20*/  BRA.DIV UR4, `(.L_x_366) ;  /* 0x000000ee04c07947 */ /* 0x000fea000b800000 */
.L_x_568:
[----:B------:R-:W1:Y:S01]  /*8d30*/  SYNCS.PHASECHK.TRANS64.TRYWAIT P0, [R18+URZ+0x19c00], R3 ;  /* 0x019c0003120075a7 */ /* 0x000e62000800017f */
[----:B------:R-:W-:Y:S04]  /*8d40*/  BSSY B1, `(.L_x_367) ;  /* 0x0000002000017945 */ /* 0x000fe80003800000 */
[----:B-1----:R-:W-:Y:S05]  /*8d50*/  @!P0 BRA `(.L_x_368) ;  /* 0x000000ec00dc8947 */ /* 0x002fea0003800000 */
.L_x_569:
[----:B------:R-:W-:Y:S05]  /*8d60*/  BSYNC B1 ;  /* 0x0000000000017941 */ /* 0x000fea0003800000 */
.L_x_367:
[----:B------:R-:W-:Y:S05]  /*8d70*/  @P1 BRA `(.L_x_356) ;  /* 0x0000002000041947 */ /* 0x000fea0003800000 */
[----:B------:R2:W5:Y:S01]  /*8d80*/  LDL R62, [R1] ;  /* 0x00000000013e7983 */ /* 0x0005620000100800 */
[----:B-1----:R-:W1:Y:S03]  /*8d90*/  LDC R3, c[0x0][0x3d4] ;  /* 0x0000f500ff037b82 */ /* 0x002e660000000800 */
[----:B------:R2:W5:Y:S04]  /*8da0*/  LDL R61, [R1+0x4] ;  /* 0x00000400013d7983 */ /* 0x0005680000100800 */
[----:B------:R2:W5:Y:S01]  /*8db0*/  LDL R60, [R1+0x50] ;  /* 0x00005000013c7983 */ /* 0x0005620000100800 */
[----:B------:R-:W-:Y:S01]  /*8dc0*/  BSSY B1, `(.L_x_369) ;  /* 0x00000fd000017945 */ /* 0x000fe20003800000 */
[----:B-1----:R-:W-:-:S02]  /*8dd0*/  ISETP.GE.AND P0, PT, R22, R3, PT ;  /* 0x000000031600720c */ /* 0x002fc40003f06270 */
[----:B------:R-:W-:-:S11]  /*8de0*/  ISETP.GE.AND P1, PT, R156, R3, PT ;  /* 0x000000039c00720c */ /* 0x000fd60003f26270 */
[----:B--2---:R-:W-:Y:S05]  /*8df0*/  @P0 BRA `(.L_x_370) ;  /* 0x0000000c00e40947 */ /* 0x004fea0003800000 */
[----:B------:R-:W1:Y:S01]  /*8e00*/  S2R R12, SR_TID.X ;  /* 0x00000000000c7919 */ /* 0x000e620000002100 */
[----:B-----5:R-:W-:Y:S02]  /*8e10*/  SHF.R.U32.HI R9, RZ, 0x8, R28 ;  /* 0x00000008ff097819 */ /* 0x020fe4000001161c */
[----:B------:R-:W-:Y:S02]  /*8e20*/  LOP3.LUT R8, R28, 0xff, RZ, 0xc0, !PT ;  /* 0x000000ff1c087812 */ /* 0x000fe400078ec0ff */
[----:B------:R-:W-:Y:S02]  /*8e30*/  LOP3.LUT R9, R9, 0xff, RZ, 0xc0, !PT ;  /* 0x000000ff09097812 */ /* 0x000fe400078ec0ff */
[----:B------:R-:W-:Y:S02]  /*8e40*/  SHF.R.U32.HI R13, RZ, 0x8, R30 ;  /* 0x00000008ff0d7819 */ /* 0x000fe4000001161e */
[----:B------:R-:W-:Y:S02]  /*8e50*/  PRMT R21, R9, 0x7604, R8 ;  /* 0x0000760409157816 */ /* 0x000fe40000000008 */
[----:B------:R-:W-:-:S02]  /*8e60*/  SHF.R.U32.HI R11, RZ, 0x8, R29 ;  /* 0x00000008ff0b7819 */ /* 0x000fc4000001161d */
[----:B------:R-:W-:Y:S02]  /*8e70*/  LOP3.LUT R13, R13, 0xff, RZ, 0xc0, !PT ;  /* 0x000000ff0d0d7812 */ /* 0x000fe400078ec0ff */
[----:B------:R-:W-:Y:S02]  /*8e80*/  LOP3.LUT R10, R29, 0xff, RZ, 0xc0, !PT ;  /* 0x000000ff1d0a7812 */ /* 0x000fe400078ec0ff */
[----:B------:R-:W-:Y:S02]  /*8e90*/  LOP3.LUT R11, R11, 0xff, RZ, 0xc0, !PT ;  /* 0x000000ff0b0b7812 */ /* 0x000fe400078ec0ff */
[----:B0-----:R-:W-:Y:S02]  /*8ea0*/  SHF.R.U32.HI R45, RZ, 0x8, R7 ;  /* 0x00000008ff2d7819 */ /* 0x001fe40000011607 */
[----:B------:R-:W-:Y:S02]  /*8eb0*/  PRMT R36, R11, 0x7604, R10 ;  /* 0x000076040b247816 */ /* 0x000fe4000000000a */
[----:B------:R-:W-:-:S02]  /*8ec0*/  SHF.R.U32.HI R11, RZ, 0x8, R31 ;  /* 0x00000008ff0b7819 */ /* 0x000fc4000001161f */
[----:B------:R-:W-:Y:S02]  /*8ed0*/  LOP3.LUT R10, R31, 0xff, RZ, 0xc0, !PT ;  /* 0x000000ff1f0a7812 */ /* 0x000fe400078ec0ff */
[----:B------:R-:W-:Y:S02]  /*8ee0*/  LOP3.LUT R11, R11, 0xff, RZ, 0xc0, !PT ;  /* 0x000000ff0b0b7812 */ /* 0x000fe400078ec0ff */
[----:B------:R-:W-:Y:S02]  /*8ef0*/  SHF.R.U32.HI R40, RZ, 0x8, R5 ;  /* 0x00000008ff287819 */ /* 0x000fe40000011605 */
[----:B------:R-:W-:Y:S01]  /*8f00*/  PRMT R38, R11, 0x7604, R10 ;  /* 0x000076040b267816 */ /* 0x000fe2000000000a */
[----:B-1----:R-:W-:Y:S01]  /*8f10*/  VIADD R15, R12, 0xffffff80 ;  /* 0xffffff800c0f7836 */ /* 0x002fe20000000000 */
[----:B------:R-:W-:Y:S02]  /*8f20*/  LOP3.LUT R12, R30, 0xff, RZ, 0xc0, !PT ;  /* 0x000000ff1e0c7812 */ /* 0x000fe400078ec0ff */
[----:B------:R-:W-:-:S02]  /*8f30*/  LOP3.LUT R44, R7, 0xff, RZ, 0xc0, !PT ;  /* 0x000000ff072c7812 */ /* 0x000fc400078ec0ff */
[----:B------:R-:W-:Y:S02]  /*8f40*/  LEA.HI R14, R15, R15, RZ, 0x1 ;  /* 0x0000000f0f0e7211 */ /* 0x000fe400078f08ff */
[----:B------:R-:W-:Y:S02]  /*8f50*/  PRMT R39, R13, 0x7604, R12 ;  /* 0x000076040d277816 */ /* 0x000fe4000000000c */
[----:B------:R-:W-:Y:S02]  /*8f60*/  LOP3.LUT R14, R14, 0xfffffffe, RZ, 0xc0, !PT ;  /* 0xfffffffe0e0e7812 */ /* 0x000fe400078ec0ff */
[----:B------:R-:W-:Y:S02]  /*8f70*/  SHF.R.U32.HI R13, RZ, 0x8, R4 ;  /* 0x00000008ff0d7819 */ /* 0x000fe40000011604 */
[----:B------:R-:W-:Y:S01]  /*8f80*/  LOP3.LUT R12, R4, 0xff, RZ, 0xc0, !PT ;  /* 0x000000ff040c7812 */ /* 0x000fe200078ec0ff */
[----:B------:R-:W-:Y:S01]  /*8f90*/  IMAD.IADD R14, R15, 0x1, -R14 ;  /* 0x000000010f0e7824 */ /* 0x000fe200078e0a0e */
[----:B------:R-:W-:-:S02]  /*8fa0*/  LOP3.LUT R15, R13, 0xff, RZ, 0xc0, !PT ;  /* 0x000000ff0d0f7812 */ /* 0x000fc400078ec0ff */
[----:B------:R-:W-:Y:S02]  /*8fb0*/  LOP3.LUT R45, R45, 0xff, RZ, 0xc0, !PT ;  /* 0x000000ff2d2d7812 */ /* 0x000fe400078ec0ff */
[----:B------:R-:W-:Y:S02]  /*8fc0*/  LEA.HI R8, R3, R14, RZ, 0x1c ;  /* 0x0000000e03087211 */ /* 0x000fe400078fe0ff */
[----:B------:R-:W-:Y:S02]  /*8fd0*/  PRMT R43, R15, 0x7604, R12 ;  /* 0x000076040f2b7816 */ /* 0x000fe4000000000c */
[C---:B------:R-:W-:Y:S01]  /*8fe0*/  LEA.HI R9, R8.reuse, R8, RZ, 0x1 ;  /* 0x0000000808097211 */ /* 0x040fe200078f08ff */
[----:B------:R-:W-:Y:S01]  /*8ff0*/  IMAD.SHL.U32 R8, R8, 0x10, RZ ;  /* 0x0000001008087824 */ /* 0x000fe200078e00ff */
[----:B------:R-:W-:Y:S02]  /*9000*/  LOP3.LUT R37, R5, 0xff, RZ, 0xc0, !PT ;  /* 0x000000ff05257812 */ /* 0x000fe400078ec0ff */
[----:B------:R-:W-:-:S02]  /*9010*/  SHF.R.S32.HI R9, RZ, 0x1, R9 ;  /* 0x00000001ff097819 */ /* 0x000fc40000011409 */
[----:B------:R-:W-:Y:S02]  /*9020*/  LOP3.LUT R8, R62, 0x10, R8, 0xf8, !PT ;  /* 0x000000103e087812 */ /* 0x000fe400078ef808 */
[----:B------:R-:W-:Y:S01]  /*9030*/  LOP3.LUT R40, R40, 0xff, RZ, 0xc0, !PT ;  /* 0x000000ff28287812 */ /* 0x000fe200078ec0ff */
[----:B------:R-:W-:Y:S01]  /*9040*/  IMAD R13, R9, 0x1800, R61 ;  /* 0x00001800090d7824 */ /* 0x000fe200078e023d */
[----:B------:R-:W-:Y:S02]  /*9050*/  LOP3.LUT R20, R8, R60, RZ, 0x3c, !PT ;  /* 0x0000003c08147212 */ /* 0x000fe400078e3cff */
[----:B------:R-:W0:Y:S01]  /*9060*/  LDS.128 R8, [R0+0xf000] ;  /* 0x00f0000000087984 */ /* 0x000e220000000c00 */
[----:B------:R-:W-:Y:S02]  /*9070*/  SHF.R.U32.HI R42, RZ, 0x8, R6 ;  /* 0x00000008ff2a7819 */ /* 0x000fe40000011606 */
[----:B------:R-:W-:Y:S02]  /*9080*/  IADD3 R20, R18, R13, R20 ;  /* 0x0000000d12147210 */ /* 0x000fe40007ffe014 */
[----:B------:R-:W-:-:S02]  /*9090*/  PRMT R44, R45, 0x7604, R44 ;  /* 0x000076042d2c7816 */ /* 0x000fc4000000002c */
[----:B------:R-:W-:Y:S01]  /*90a0*/  SHF.R.U32.HI R45, RZ, 0x10, R5 ;  /* 0x00000010ff2d7819 */ /* 0x000fe20000011605 */
[----:B------:R-:W1:Y:S01]  /*90b0*/  LDS.128 R12, [R20+0xf000] ;  /* 0x00f00000140c7984 */ /* 0x000e620000000c00 */
[----:B------:R-:W-:Y:S02]  /*90c0*/  PRMT R40, R40, 0x7604, R37 ;  /* 0x0000760428287816 */ /* 0x000fe40000000025 */
[----:B------:R-:W-:Y:S01]  /*90d0*/  LOP3.LUT R41, R6, 0xff, RZ, 0xc0, !PT ;  /* 0x000000ff06297812 */ /* 0x000fe200078ec0ff */
[----:B------:R-:W-:Y:S01]  /*90e0*/  IMAD.U32 R45, R45, 0x10000, RZ ;  /* 0x000100002d2d7824 */ /* 0x000fe200078e00ff */
[----:B------:R-:W-:Y:S02]  /*90f0*/  LOP3.LUT R42, R42, 0xff, RZ, 0xc0, !PT ;  /* 0x000000ff2a2a7812 */ /* 0x000fe400078ec0ff */
[----:B------:R-:W-:Y:S02]  /*9100*/  SHF.R.U32.HI R37, RZ, 0x10, R29 ;  /* 0x00000010ff257819 */ /* 0x000fe4000001161d */
[----:B------:R-:W-:-:S02]  /*9110*/  PRMT R47, R42, 0x7604, R41 ;  /* 0x000076042a2f7816 */ /* 0x000fc40000000029 */
[----:B------:R-:W-:Y:S01]  /*9120*/  SHF.R.U32.HI R41, RZ, 0x10, R31 ;  /* 0x00000010ff297819 */ /* 0x000fe2000001161f */
[----:B------:R-:W-:Y:S01]  /*9130*/  IMAD.U32 R37, R37, 0x10000, RZ ;  /* 0x0001000025257824 */ /* 0x000fe200078e00ff */
[----:B------:R-:W-:Y:S02]  /*9140*/  SHF.R.U32.HI R49, RZ, 0x10, R7 ;  /* 0x00000010ff317819 */ /* 0x000fe40000011607 */
[----:B------:R-:W-:Y:S01]  /*9150*/  LOP3.LUT R45, R40, 0xff0000, R45, 0xf8, !PT ;  /* 0x00ff0000282d7812 */ /* 0x000fe200078ef82d */
[----:B------:R-:W-:Y:S01]  /*9160*/  IMAD.U32 R41, R41, 0x10000, RZ ;  /* 0x0001000029297824 */ /* 0x000fe200078e00ff */
[----:B------:R-:W-:Y:S01]  /*9170*/  LOP3.LUT R21, R21, 0xff0000, R28, 0xf8, !PT ;  /* 0x00ff000015157812 */ /* 0x000fe200078ef81c */
[----:B------:R-:W-:Y:S01]  /*9180*/  IMAD.U32 R49, R49, 0x10000, RZ ;  /* 0x0001000031317824 */ /* 0x000fe200078e00ff */
[----:B------:R-:W-:Y:S02]  /*9190*/  LOP3.LUT R37, R36, 0xff0000, R37, 0xf8, !PT ;  /* 0x00ff000024257812 */ /* 0x000fe400078ef825 */
[----:B------:R-:W-:-:S02]  /*91a0*/  LOP3.LUT R39, R39, 0xff0000, R30, 0xf8, !PT ;  /* 0x00ff000027277812 */ /* 0x000fc400078ef81e */
[----:B------:R-:W-:Y:S02]  /*91b0*/  LOP3.LUT R48, R45, 0xff000000, R5, 0xf8, !PT ;  /* 0xff0000002d307812 */ /* 0x000fe400078ef805 */
[----:B------:R-:W-:Y:S02]  /*91c0*/  LOP3.LUT R28, R21, 0xff000000, R28, 0xf8, !PT ;  /* 0xff000000151c7812 */ /* 0x000fe400078ef81c */
[----:B------:R-:W-:Y:S02]  /*91d0*/  LOP3.LUT R42, R37, 0xff000000, R29, 0xf8, !PT ;  /* 0xff000000252a7812 */ /* 0x000fe400078ef81d */
[----:B------:R-:W-:Y:S02]  /*91e0*/  LOP3.LUT R21, R39, 0xff000000, R30, 0xf8, !PT ;  /* 0xff00000027157812 */ /* 0x000fe400078ef81e */
[----:B------:R-:W-:Y:S02]  /*91f0*/  LOP3.LUT R41, R38, 0xff0000, R41, 0xf8, !PT ;  /* 0x00ff000026297812 */ /* 0x000fe400078ef829 */
[----:B------:R-:W-:-:S02]  /*9200*/  LOP3.LUT R43, R43, 0xff0000, R4, 0xf8, !PT ;  /* 0x00ff00002b2b7812 */ /* 0x000fc400078ef804 */
[-C--:B0-----:R-:W-:Y:S02]  /*9210*/  F2FP.F16.E4M3.UNPACK_B R29, R8.reuse ;  /* 0x00000008ff1d723e */ /* 0x081fe400020006ff */
[----:B------:R-:W-:Y:S02]  /*9220*/  F2FP.F16.E4M3.UNPACK_B R39, R8.H1 ;  /* 0x00000008ff27723e */ /* 0x000fe400030006ff */
[----:B------:R-:W-:Y:S02]  /*9230*/  LOP3.LUT R51, R44, 0xff0000, R49, 0xf8, !PT ;  /* 0x00ff00002c337812 */ /* 0x000fe400078ef831 */
[----:B------:R-:W-:Y:S02]  /*9240*/  LOP3.LUT R47, R47, 0xff0000, R6, 0xf8, !PT ;  /* 0x00ff00002f2f7812 */ /* 0x000fe400078ef806 */
[----:B------:R-:W-:Y:S02]  /*9250*/  F2FP.F16.E4M3.UNPACK_B R50, R48 ;  /* 0x00000030ff32723e */ /* 0x000fe400020006ff */
[----:B-1----:R-:W-:-:S02]  /*9260*/  F2FP.F16.E4M3.UNPACK_B R8, R13 ;  /* 0x0000000dff08723e */ /* 0x002fc400020006ff */
[-C--:B------:R-:W-:Y:S02]  /*9270*/  F2FP.F16.E4M3.UNPACK_B R40, R11.reuse ;  /* 0x0000000bff28723e */ /* 0x080fe400020006ff */
[----:B------:R-:W-:Y:S02]  /*9280*/  F2FP.F16.E4M3.UNPACK_B R45, R11.H1 ;  /* 0x0000000bff2d723e */ /* 0x000fe400030006ff */
[----:B------:R-:W-:Y:S02]  /*9290*/  F2FP.F16.E4M3.UNPACK_B R11, R42 ;  /* 0x0000002aff0b723e */ /* 0x000fe400020006ff */
[----:B------:R-:W-:Y:S02]  /*92a0*/  LOP3.LUT R49, R41, 0xff000000, R31, 0xf8, !PT ;  /* 0xff00000029317812 */ /* 0x000fe400078ef81f */
[----:B------:R-:W-:Y:S01]  /*92b0*/  LOP3.LUT R30, R43, 0xff000000, R4, 0xf8, !PT ;  /* 0xff0000002b1e7812 */ /* 0x000fe200078ef804 */
[----:B------:R-:W-:Y:S01]  /*92c0*/  HADD2.F32 R43, -RZ, R11.H0_H0 ;  /* 0x2000000bff2b7230 */ /* 0x000fe20000004100 */
[----:B------:R-:W-:Y:S01]  /*92d0*/  LOP3.LUT R4, R47, 0xff000000, R6, 0xf8, !PT ;  /* 0xff0000002f047812 */ /* 0x000fe200078ef806 */
[----:B------:R-:W-:Y:S01]  /*92e0*/  HADD2.F32 R6, -RZ, R8.H0_H0 ;  /* 0x20000008ff067230 */ /* 0x000fe20000004100 */
[----:B------:R-:W-:Y:S01]  /*92f0*/  LOP3.LUT R53, R51, 0xff000000, R7, 0xf8, !PT ;  /* 0xff00000033357812 */ /* 0x000fe200078ef807 */
[----:B------:R-:W-:Y:S01]  /*9300*/  HADD2.F32 R51, -RZ, R50.H0_H0 ;  /* 0x20000032ff337230 */ /* 0x000fe20000004100 */
[-C--:B------:R-:W-:Y:S01]  /*9310*/  F2FP.F16.E4M3.UNPACK_B R31, R9.reuse ;  /* 0x00000009ff1f723e */ /* 0x080fe200020006ff */
[----:B------:R-:W-:Y:S01]  /*9320*/  HADD2.F32 R8, -RZ, R8.H1_H1 ;  /* 0x30000008ff087230 */ /* 0x000fe20000004100 */
[----:B------:R-:W-:Y:S01]  /*9330*/  F2FP.F16.E4M3.UNPACK_B R36, R9.H1 ;  /* 0x00000009ff24723e */ /* 0x000fe200030006ff */
[C---:B------:R-:W-:Y:S01]  /*9340*/  FMUL.FTZ R52, R6.reuse, R43 ;  /* 0x0000002b06347220 */ /* 0x040fe20000410000 */
[-C--:B------:R-:W-:Y:S01]  /*9350*/  F2FP.F16.E4M3.UNPACK_B R37, R12.reuse ;  /* 0x0000000cff25723e */ /* 0x080fe200020006ff */
[----:B------:R-:W-:Y:S01]  /*9360*/  HADD2.F32 R9, -RZ, R31.H0_H0 ;  /* 0x2000001fff097230 */ /* 0x000fe20000004100 */
[----:B------:R-:W-:Y:S01]  /*9370*/  F2FP.F16.E4M3.UNPACK_B R44, R12.H1 ;  /* 0x0000000cff2c723e */ /* 0x000fe200030006ff */
[----:B------:R-:W-:Y:S01]  /*9380*/  FMUL.FTZ R12, R6, R51 ;  /* 0x00000033060c7220 */ /* 0x000fe20000410000 */
[-C--:B------:R-:W-:Y:S01]  /*9390*/  F2FP.F16.E4M3.UNPACK_B R41, R15.reuse ;  /* 0x0000000fff29723e */ /* 0x080fe200020006ff */
[----:B------:R-:W-:Y:S01]  /*93a0*/  HADD2.F32 R50, -RZ, R50.H1_H1 ;  /* 0x30000032ff327230 */ /* 0x000fe20000004100 */
[----:B------:R-:W-:Y:S01]  /*93b0*/  F2FP.F16.E4M3.UNPACK_B R47, R15.H1 ;  /* 0x0000000fff2f723e */ /* 0x000fe200030006ff */
[C---:B------:R-:W-:Y:S01]  /*93c0*/  FFMA.FTZ R6, R9.reuse, R43, -R12 ;  /* 0x0000002b09067223 */ /* 0x040fe2000001080c */
[----:B------:R-:W-:Y:S01]  /*93d0*/  F2FP.F16.E4M3.UNPACK_B R38, R13.H1 ;  /* 0x0000000dff26723e */ /* 0x000fe200030006ff */
[----:B------:R-:W-:Y:S01]  /*93e0*/  HADD2.F32 R12, -RZ, R11.H1_H1 ;  /* 0x3000000bff0c7230 */ /* 0x000fe20000004100 */
[----:B------:R-:W-:Y:S01]  /*93f0*/  F2FP.F16.E4M3.UNPACK_B R15, R48.H1 ;  /* 0x00000030ff0f723e */ /* 0x000fe200030006ff */
[----:B------:R-:W-:Y:S01]  /*9400*/  FFMA.FTZ R9, R9, R51, R52 ;  /* 0x0000003309097223 */ /* 0x000fe20000010034 */
[----:B------:R-:W-:Y:S01]  /*9410*/  F2FP.F16.E4M3.UNPACK_B R42, R42.H1 ;  /* 0x0000002aff2a723e */ /* 0x000fe200030006ff */
[----:B------:R-:W-:-:S02]  /*9420*/  HADD2.F32 R11, -RZ, R38.H0_H0 ;  /* 0x20000026ff0b7230 */ /* 0x000fc40000004100 */
[C---:B------:R-:W-:Y:S01]  /*9430*/  FMUL.FTZ R43, R8.reuse, R12 ;  /* 0x0000000c082b7220 */ /* 0x040fe20000410000 */
[----:B------:R-:W-:Y:S02]  /*9440*/  HADD2.F32 R52, -RZ, R15.H0_H0 ;  /* 0x2000000fff347230 */ /* 0x000fe40000004100 */
[----:B------:R-:W-:Y:S01]  /*9450*/  FMUL.FTZ R54, R8, R50 ;  /* 0x0000003208367220 */ /* 0x000fe20000410000 */
[----:B------:R-:W-:Y:S01]  /*9460*/  HADD2.F32 R48, -RZ, R42.H0_H0 ;  /* 0x2000002aff307230 */ /* 0x000fe20000004100 */
[----:B------:R-:W-:Y:S01]  /*9470*/  F2FP.F16.E4M3.UNPACK_B R7, R14 ;  /* 0x0000000eff07723e */ /* 0x000fe200020006ff */
[----:B------:R-:W-:Y:S02]  /*9480*/  HADD2.F32 R31, -RZ, R31.H1_H1 ;  /* 0x3000001fff1f7230 */ /* 0x000fe40000004100 */
[C---:B------:R-:W-:Y:S01]  /*9490*/  FMUL.FTZ R56, R11.reuse, R52 ;  /* 0x000000340b387220 */ /* 0x040fe20000410000 */
[----:B------:R-:W-:Y:S02]  /*94a0*/  HADD2.F32 R13, -RZ, R36.H0_H0 ;  /* 0x20000024ff0d7230 */ /* 0x000fe40000004100 */
[----:B------:R-:W-:Y:S01]  /*94b0*/  FMUL.FTZ R51, R11, R48 ;  /* 0x000000300b337220 */ /* 0x000fe20000410000 */
[----:B------:R-:W-:-:S02]  /*94c0*/  HADD2.F32 R38, -RZ, R38.H1_H1 ;  /* 0x30000026ff267230 */ /* 0x000fc40000004100 */
[C---:B------:R-:W-:Y:S01]  /*94d0*/  FFMA.FTZ R8, R31.reuse, R50, R43 ;  /* 0x000000321f087223 */ /* 0x040fe2000001002b */
[----:B------:R-:W-:Y:S01]  /*94e0*/  FFMA.FTZ R11, R31, R12, -R54 ;  /* 0x0000000c1f0b7223 */ /* 0x000fe20000010836 */
[----:B------:R-:W-:Y:S01]  /*94f0*/  HADD2.F32 R43, -RZ, R42.H1_H1 ;  /* 0x3000002aff2b7230 */ /* 0x000fe20000004100 */
[----:B------:R-:W-:Y:S01]  /*9500*/  F2FP.F16.E4M3.UNPACK_B R50, R53 ;  /* 0x00000035ff32723e */ /* 0x000fe200020006ff */
[C---:B------:R-:W-:Y:S01]  /*9510*/  FFMA.FTZ R12, R13.reuse, R48, -R56 ;  /* 0x000000300d0c7223 */ /* 0x040fe20000010838 */
[-C--:B------:R-:W-:Y:S01]  /*9520*/  F2FP.F16.E4M3.UNPACK_B R42, R49.reuse ;  /* 0x00000031ff2a723e */ /* 0x080fe200020006ff */
[----:B------:R-:W-:Y:S01]  /*9530*/  FFMA.FTZ R13, R13, R52, R51 ;  /* 0x000000340d0d7223 */ /* 0x000fe20000010033 */
[----:B------:R-:W-:Y:S01]  /*9540*/  HADD2.F32 R51, -RZ, R15.H1_H1 ;  /* 0x3000000fff337230 */ /* 0x000fe20000004100 */
[----:B------:R-:W-:Y:S01]  /*9550*/  F2FP.F16.E4M3.UNPACK_B R49, R49.H1 ;  /* 0x00000031ff31723e */ /* 0x000fe200030006ff */
[----:B------:R-:W-:Y:S01]  /*9560*/  HADD2.F32 R52, -RZ, R50.H0_H0 ;  /* 0x20000032ff347230 */ /* 0x000fe20000004100 */
[----:B------:R-:W-:Y:S01]  /*9570*/  F2FP.F16.E4M3.UNPACK_B R14, R14.H1 ;  /* 0x0000000eff0e723e */ /* 0x000fe200030006ff */
[----:B------:R-:W-:-:S02]  /*9580*/  HADD2.F32 R15, -RZ, R41.H0_H0 ;  /* 0x20000029ff0f7230 */ /* 0x000fc40000004100 */
[C---:B------:R-:W-:Y:S01]  /*9590*/  FMUL.FTZ R55, R38.reuse, R51 ;  /* 0x0000003326377220 */ /* 0x040fe20000410000 */
[----:B------:R-:W-:Y:S02]  /*95a0*/  HADD2.F32 R48, -RZ, R42.H0_H0 ;  /* 0x2000002aff307230 */ /* 0x000fe40000004100 */
[----:B------:R-:W-:Y:S01]  /*95b0*/  FMUL.FTZ R38, R38, R43 ;  /* 0x0000002b26267220 */ /* 0x000fe20000410000 */
[----:B------:R-:W-:Y:S02]  /*95c0*/  HADD2.F32 R36, -RZ, R36.H1_H1 ;  /* 0x30000024ff247230 */ /* 0x000fe40000004100 */
[C---:B------:R-:W-:Y:S01]  /*95d0*/  FMUL.FTZ R54, R15.reuse, R52 ;  /* 0x000000340f367220 */ /* 0x040fe20000410000 */
[----:B------:R-:W-:Y:S02]  /*95e0*/  HADD2.F32 R31, -RZ, R40.H0_H0 ;  /* 0x20000028ff1f7230 */ /* 0x000fe40000004100 */
[----:B------:R-:W-:Y:S01]  /*95f0*/  FMUL.FTZ R57, R15, R48 ;  /* 0x000000300f397220 */ /* 0x000fe20000410000 */
[----:B------:R-:W-:-:S02]  /*9600*/  HADD2.F32 R41, -RZ, R41.H1_H1 ;  /* 0x30000029ff297230 */ /* 0x000fc40000004100 */
[C---:B------:R-:W-:Y:S01]  /*9610*/  FFMA.FTZ R15, R36.reuse, R43, -R55 ;  /* 0x0000002b240f7223 */ /* 0x040fe20000010837 */
[----:B------:R-:W-:Y:S01]  /*9620*/  FFMA.FTZ R38, R36, R51, R38 ;  /* 0x0000003324267223 */ /* 0x000fe20000010026 */
[C---:B------:R-:W-:Y:S01]  /*9630*/  FFMA.FTZ R36, R31.reuse, R48, -R54 ;  /* 0x000000301f247223 */ /* 0x040fe20000010836 */
[----:B------:R-:W-:Y:S01]  /*9640*/  FFMA.FTZ R31, R31, R52, R57 ;  /* 0x000000341f1f7223 */ /* 0x000fe20000010039 */
[----:B------:R-:W-:Y:S01]  /*9650*/  F2FP.F16.E4M3.UNPACK_B R52, R53.H1 ;  /* 0x00000035ff34723e */ /* 0x000fe200030006ff */
[----:B------:R-:W-:Y:S01]  /*9660*/  HADD2.F32 R48, -RZ, R42.H1_H1 ;  /* 0x3000002aff307230 */ /* 0x000fe20000004100 */
[-C--:B------:R-:W-:Y:S01]  /*9670*/  F2FP.F16.E4M3.UNPACK_B R5, R10.reuse ;  /* 0x0000000aff05723e */ /* 0x080fe200020006ff */
[----:B------:R-:W-:Y:S01]  /*9680*/  HADD2.F32 R51, -RZ, R50.H1_H1 ;  /* 0x30000032ff337230 */ /* 0x000fe20000004100 */
[----:B------:R-:W-:Y:S01]  /*9690*/  F2FP.F16.E4M3.UNPACK_B R10, R10.H1 ;  /* 0x0000000aff0a723e */ /* 0x000fe200030006ff */
[----:B------:R-:W-:Y:S02]  /*96a0*/  HADD2.F32 R53, -RZ, R52.H0_H0 ;  /* 0x20000034ff357230 */ /* 0x000fe40000004100 */
[----:B------:R-:W-:Y:S01]  /*96b0*/  FMUL.FTZ R54, R41, R48 ;  /* 0x0000003029367220 */ /* 0x000fe20000410000 */
[----:B------:R-:W-:-:S02]  /*96c0*/  HADD2.F32 R42, -RZ, R47.H0_H0 ;  /* 0x2000002fff2a7230 */ /* 0x000fc40000004100 */
[----:B------:R-:W-:Y:S01]  /*96d0*/  FMUL.FTZ R55, R41, R51 ;  /* 0x0000003329377220 */ /* 0x000fe20000410000 */
[----:B------:R-:W-:Y:S01]  /*96e0*/  HADD2.F32 R50, -RZ, R49.H0_H0 ;  /* 0x20000031ff327230 */ /* 0x000fe20000004100 */
[----:B------:R-:W-:Y:S01]  /*96f0*/  F2FP.SATFINITE.E4M3.F32.PACK_AB_MERGE_C R13, R38, R13, RZ ;  /* 0x0000000d260d723e */ /* 0x000fe200048070ff */
[----:B------:R-:W-:Y:S02]  /*9700*/  HADD2.F32 R43, -RZ, R45.H0_H0 ;  /* 0x2000002dff2b7230 */ /* 0x000fe40000004100 */
[C---:B------:R-:W-:Y:S01]  /*9710*/  FMUL.FTZ R56, R42.reuse, R53 ;  /* 0x000000352a387220 */ /* 0x040fe20000410000 */
[----:B------:R-:W-:Y:S02]  /*9720*/  HADD2.F32 R40, -RZ, R40.H1_H1 ;  /* 0x30000028ff287230 */ /* 0x000fe40000004100 */
[-C--:B------:R-:W-:Y:S01]  /*9730*/  FMUL.FTZ R58, R42, R50.reuse ;  /* 0x000000322a3a7220 */ /* 0x080fe20000410000 */
[----:B------:R-:W-:Y:S01]  /*9740*/  F2FP.SATFINITE.E4M3.F32.PACK_AB_MERGE_C R9, R8, R9, R13 ;  /* 0x000000090809723e */ /* 0x000fe2000480700d */
[C---:B------:R-:W-:Y:S01]  /*9750*/  FFMA.FTZ R42, R43.reuse, R50, -R56 ;  /* 0x000000322b2a7223 */ /* 0x040fe20000010838 */
[----:B------:R-:W-:Y:S01]  /*9760*/  F2FP.F16.E4M3.UNPACK_B R50, R28.H1 ;  /* 0x0000001cff32723e */ /* 0x000fe200030006ff */
[----:B------:R-:W-:Y:S01]  /*9770*/  FFMA.FTZ R43, R43, R53, R58 ;  /* 0x000000352b2b7223 */ /* 0x000fe2000001003a */
[----:B------:R-:W-:Y:S01]  /*9780*/  F2FP.F16.E4M3.UNPACK_B R53, R30.H1 ;  /* 0x0000001eff35723e */ /* 0x000fe200030006ff */
[C---:B------:R-:W-:Y:S01]  /*9790*/  FFMA.FTZ R41, R40.reuse, R48, -R55 ;  /* 0x0000003028297223 */ /* 0x040fe20000010837 */
[----:B------:R-:W-:Y:S01]  /*97a0*/  FFMA.FTZ R40, R40, R51, R54 ;  /* 0x0000003328287223 */ /* 0x000fe20000010036 */
[----:B------:R-:W-:-:S02]  /*97b0*/  HADD2.F32 R51, -RZ, R49.H1_H1 ;  /* 0x30000031ff337230 */ /* 0x000fc40000004100 */
[----:B------:R-:W-:Y:S02]  /*97c0*/  HADD2.F32 R55, -RZ, R52.H1_H1 ;  /* 0x30000034ff377230 */ /* 0x000fe40000004100 */
[----:B------:R-:W-:Y:S02]  /*97d0*/  HADD2.F32 R48, -RZ, R45.H1_H1 ;  /* 0x3000002dff307230 */ /* 0x000fe40000004100 */
[----:B------:R-:W-:Y:S02]  /*97e0*/  HADD2.F32 R49, -RZ, R47.H1_H1 ;  /* 0x3000002fff317230 */ /* 0x000fe40000004100 */
[----:B------:R-:W-:Y:S02]  /*97f0*/  HADD2.F32 R54, -RZ, R53.H0_H0 ;  /* 0x20000035ff367230 */ /* 0x000fe40000004100 */
[----:B------:R-:W-:Y:S02]  /*9800*/  HADD2.F32 R45, -RZ, R44.H0_H0 ;  /* 0x2000002cff2d7230 */ /* 0x000fe40000004100 */
[----:B------:R-:W-:Y:S01]  /*9810*/  FMUL.FTZ R57, R49, R55 ;  /* 0x0000003731397220 */ /* 0x000fe20000410000 */
[----:B------:R-:W-:-:S02]  /*9820*/  HADD2.F32 R52, -RZ, R50.H0_H0 ;  /* 0x20000032ff347230 */ /* 0x000fc40000004100 */
[----:B------:R-:W-:Y:S01]  /*9830*/  FMUL.FTZ R58, R49, R51 ;  /* 0x00000033313a7220 */ /* 0x000fe20000410000 */
        /* <DEDUP_REMOVED lines=8> */
[----:B------:R-:W-:Y:S01]  /*98c0*/  F2FP.F16.E4M3.UNPACK_B R49, R30 ;  /* 0x0000001eff31723e */ /* 0x000fe200020006ff */
[----:B------:R-:W-:Y:S01]  /*98d0*/  HADD2.F32 R39, -RZ, R39.H1_H1 ;  /* 0x30000027ff277230 */ /* 0x000fe20000004100 */
[----:B------:R-:W-:Y:S01]  /*98e0*/  F2FP.F16.E4M3.UNPACK_B R47, R28 ;  /* 0x0000001cff2f723e */ /* 0x000fe200020006ff */
[C---:B------:R-:W-:Y:S01]  /*98f0*/  FMUL.FTZ R28, R44.reuse, R53 ;  /* 0x000000352c1c7220 */ /* 0x040fe20000410000 */
[-C--:B------:R-:W-:Y:S01]  /*9900*/  FMUL.FTZ R44, R44, R50.reuse ;  /* 0x000000322c2c7220 */ /* 0x080fe20000410000 */
[C---:B------:R-:W-:Y:S01]  /*9910*/  FFMA.FTZ R45, R48.reuse, R51, -R57 ;  /* 0x00000033302d7223 */ /* 0x040fe20000010839 */
[----:B------:R-:W-:Y:S01]  /*9920*/  FFMA.FTZ R48, R48, R55, R58 ;  /* 0x0000003730307223 */ /* 0x000fe2000001003a */
[----:B------:R-:W-:Y:S02]  /*9930*/  HADD2.F32 R51, -RZ, R49.H0_H0 ;  /* 0x20000031ff337230 */ /* 0x000fe40000004100 */
[----:B------:R-:W-:Y:S01]  /*9940*/  FFMA.FTZ R55, R39, R50, -R28 ;  /* 0x0000003227377223 */ /* 0x000fe2000001081c */
[----:B------:R-:W-:-:S02]  /*9950*/  HADD2.F32 R30, -RZ, R37.H0_H0 ;  /* 0x20000025ff1e7230 */ /* 0x000fc40000004100 */
[----:B------:R-:W-:Y:S01]  /*9960*/  FFMA.FTZ R57, R39, R53, R44 ;  /* 0x0000003527397223 */ /* 0x000fe2000001002c */
[----:B------:R-:W-:Y:S01]  /*9970*/  HADD2.F32 R39, -RZ, R47.H0_H0 ;  /* 0x2000002fff277230 */ /* 0x000fe20000004100 */
[----:B------:R-:W-:Y:S01]  /*9980*/  F2FP.SATFINITE.E4M3.F32.PACK_AB_MERGE_C R43, R48, R43, RZ ;  /* 0x0000002b302b723e */ /* 0x000fe200048070ff */
[----:B------:R-:W-:Y:S02]  /*9990*/  HADD2.F32 R28, -RZ, R29.H0_H0 ;  /* 0x2000001dff1c7230 */ /* 0x000fe40000004100 */
[C---:B------:R-:W-:Y:S01]  /*99a0*/  FMUL.FTZ R53, R30.reuse, R51 ;  /* 0x000000331e357220 */ /* 0x040fe20000410000 */
[----:B------:R-:W-:Y:S02]  /*99b0*/  HADD2.F32 R44, -RZ, R49.H1_H1 ;  /* 0x30000031ff2c7230 */ /* 0x000fe40000004100 */
[-C--:B------:R-:W-:Y:S01]  /*99c0*/  FMUL.FTZ R49, R30, R39.reuse ;  /* 0x000000271e317220 */ /* 0x080fe20000410000 */
[----:B------:R-:W-:Y:S02]  /*99d0*/  HADD2.F32 R37, -RZ, R37.H1_H1 ;  /* 0x30000025ff257230 */ /* 0x000fe40000004100 */
[----:B------:R-:W-:Y:S01]  /*99e0*/  FFMA.FTZ R53, R28, R39, -R53 ;  /* 0x000000271c357223 */ /* 0x000fe20000010835 */
[----:B------:R-:W-:Y:S01]  /*99f0*/  HADD2.F32 R30, -RZ, R47.H1_H1 ;  /* 0x3000002fff1e7230 */ /* 0x000fe20000004100 */
[----:B------:R-:W-:Y:S01]  /*9a00*/  F2FP.F16.E4M3.UNPACK_B R39, R4.H1 ;  /* 0x00000004ff27723e */ /* 0x000fe200030006ff */
[----:B------:R-:W-:-:S02]  /*9a10*/  HADD2.F32 R29, -RZ, R29.H1_H1 ;  /* 0x3000001dff1d7230 */ /* 0x000fc40000004100 */
[C---:B------:R-:W-:Y:S01]  /*9a20*/  FMUL.FTZ R50, R37.reuse, R44 ;  /* 0x0000002c25327220 */ /* 0x040fe20000410000 */
[----:B------:R-:W-:Y:S01]  /*9a30*/  FFMA.FTZ R49, R28, R51, R49 ;  /* 0x000000331c317223 */ /* 0x000fe20000010031 */
[-C--:B------:R-:W-:Y:S01]  /*9a40*/  F2FP.F16.E4M3.UNPACK_B R28, R21.reuse.H1 ;  /* 0x00000015ff1c723e */ /* 0x080fe200030006ff */
[-C--:B------:R-:W-:Y:S01]  /*9a50*/  FMUL.FTZ R37, R37, R30.reuse ;  /* 0x0000001e25257220 */ /* 0x080fe20000410000 */
[C---:B------:R-:W-:Y:S01]  /*9a60*/  FFMA.FTZ R50, R29.reuse, R30, -R50 ;  /* 0x0000001e1d327223 */ /* 0x040fe20000010832 */
[----:B------:R-:W-:Y:S01]  /*9a70*/  HADD2.F32 R47, -RZ, R39.H0_H0 ;  /* 0x20000027ff2f7230 */ /* 0x000fe20000004100 */
[----:B------:R-:W-:Y:S01]  /*9a80*/  F2FP.F16.E4M3.UNPACK_B R21, R21 ;  /* 0x00000015ff15723e */ /* 0x000fe200020006ff */
[----:B------:R-:W-:Y:S02]  /*9a90*/  HADD2.F32 R30, -RZ, R14.H0_H0 ;  /* 0x2000000eff1e7230 */ /* 0x000fe40000004100 */
[----:B------:R-:W-:Y:S01]  /*9aa0*/  FFMA.FTZ R44, R29, R44, R37 ;  /* 0x0000002c1d2c7223 */ /* 0x000fe20000010025 */
[--C-:B------:R-:W-:Y:S01]  /*9ab0*/  HADD2.F32 R29, -RZ, R28.reuse.H0_H0 ;  /* 0x2000001cff1d7230 */ /* 0x100fe20000004100 */
[----:B------:R-:W-:Y:S01]  /*9ac0*/  F2FP.F16.E4M3.UNPACK_B R4, R4 ;  /* 0x00000004ff04723e */ /* 0x000fe200020006ff */
[----:B------:R-:W-:-:S02]  /*9ad0*/  HADD2.F32 R37, -RZ, R28.H1_H1 ;  /* 0x3000001cff257230 */ /* 0x000fc40000004100 */
[C---:B------:R-:W-:Y:S01]  /*9ae0*/  FMUL.FTZ R51, R30.reuse, R47 ;  /* 0x0000002f1e337220 */ /* 0x040fe20000410000 */
[----:B------:R-:W-:Y:S02]  /*9af0*/  HADD2.F32 R28, -RZ, R10.H0_H0 ;  /* 0x2000000aff1c7230 */ /* 0x000fe40000004100 */
[-C--:B------:R-:W-:Y:S01]  /*9b00*/  FMUL.FTZ R59, R30, R29.reuse ;  /* 0x0000001d1e3b7220 */ /* 0x080fe20000410000 */
[----:B------:R-:W-:Y:S01]  /*9b10*/  HADD2.F32 R39, -RZ, R39.H1_H1 ;  /* 0x30000027ff277230 */ /* 0x000fe20000004100 */
[----:B------:R-:W-:Y:S01]  /*9b20*/  F2FP.SATFINITE.E4M3.F32.PACK_AB_MERGE_C R54, R57, R54, RZ ;  /* 0x000000363936723e */ /* 0x000fe200048070ff */
[----:B------:R-:W-:Y:S02]  /*9b30*/  HADD2.F32 R14, -RZ, R14.H1_H1 ;  /* 0x3000000eff0e7230 */ /* 0x000fe40000004100 */
[C---:B------:R-:W-:Y:S01]  /*9b40*/  FFMA.FTZ R51, R28.reuse, R29, -R51 ;  /* 0x0000001d1c337223 */ /* 0x040fe20000010833 */
[----:B------:R-:W-:Y:S02]  /*9b50*/  HADD2.F32 R10, -RZ, R10.H1_H1 ;  /* 0x3000000aff0a7230 */ /* 0x000fe40000004100 */
[----:B------:R-:W-:Y:S01]  /*9b60*/  FFMA.FTZ R59, R28, R47, R59 ;  /* 0x0000002f1c3b7223 */ /* 0x000fe2000001003b */
[----:B------:R-:W-:-:S02]  /*9b70*/  HADD2.F32 R28, -RZ, R4.H1_H1 ;  /* 0x30000004ff1c7230 */ /* 0x000fc40000004100 */
[C---:B------:R-:W-:Y:S01]  /*9b80*/  FMUL.FTZ R29, R14.reuse, R39 ;  /* 0x000000270e1d7220 */ /* 0x040fe20000410000 */
[----:B------:R-:W-:Y:S01]  /*9b90*/  FMUL.FTZ R14, R14, R37 ;  /* 0x000000250e0e7220 */ /* 0x000fe20000410000 */
[----:B------:R-:W-:Y:S02]  /*9ba0*/  F2FP.SATFINITE.E4M3.F32.PACK_AB_MERGE_C R8, R44, R49, R54 ;  /* 0x000000312c08723e */ /* 0x000fe40004807036 */
[C---:B------:R-:W-:Y:S01]  /*9bb0*/  FFMA.FTZ R52, R10.reuse, R37, -R29 ;  /* 0x000000250a347223 */ /* 0x040fe2000001081d */
[----:B------:R-:W-:Y:S01]  /*9bc0*/  FFMA.FTZ R58, R10, R39, R14 ;  /* 0x000000270a3a7223 */ /* 0x000fe2000001000e */
[--C-:B------:R-:W-:Y:S02]  /*9bd0*/  HADD2.F32 R29, -RZ, R21.reuse.H0_H0 ;  /* 0x20000015ff1d7230 */ /* 0x100fe40000004100 */
[----:B------:R-:W-:Y:S01]  /*9be0*/  HADD2.F32 R14, -RZ, R21.H1_H1 ;  /* 0x30000015ff0e7230 */ /* 0x000fe20000004100 */
[----:B------:R-:W-:Y:S01]  /*9bf0*/  F2FP.SATFINITE.E4M3.F32.PACK_AB_MERGE_C R51, R52, R51, RZ ;  /* 0x000000333433723e */ /* 0x000fe200048070ff */
[----:B------:R-:W-:Y:S01]  /*9c00*/  HADD2.F32 R21, -RZ, R4.H0_H0 ;  /* 0x20000004ff157230 */ /* 0x000fe20000004100 */
[----:B------:R-:W-:Y:S01]  /*9c10*/  F2FP.SATFINITE.E4M3.F32.PACK_AB_MERGE_C R58, R58, R59, RZ ;  /* 0x0000003b3a3a723e */ /* 0x000fe200048070ff */
[----:B------:R-:W-:-:S02]  /*9c20*/  HADD2.F32 R10, -RZ, R7.H0_H0 ;  /* 0x20000007ff0a7230 */ /* 0x000fc40000004100 */
[----:B------:R-:W-:Y:S02]  /*9c30*/  HADD2.F32 R7, -RZ, R7.H1_H1 ;  /* 0x30000007ff077230 */ /* 0x000fe40000004100 */
[--C-:B------:R-:W-:Y:S02]  /*9c40*/  HADD2.F32 R4, -RZ, R5.reuse.H0_H0 ;  /* 0x20000005ff047230 */ /* 0x100fe40000004100 */
[C---:B------:R-:W-:Y:S01]  /*9c50*/  FMUL.FTZ R37, R10.reuse, R21 ;  /* 0x000000150a257220 */ /* 0x040fe20000410000 */
[----:B------:R-:W-:Y:S02]  /*9c60*/  HADD2.F32 R5, -RZ, R5.H1_H1 ;  /* 0x30000005ff057230 */ /* 0x000fe40000004100 */
[-C--:B------:R-:W-:Y:S01]  /*9c70*/  FMUL.FTZ R10, R10, R29.reuse ;  /* 0x0000001d0a0a7220 */ /* 0x080fe20000410000 */
[C---:B------:R-:W-:Y:S01]  /*9c80*/  FMUL.FTZ R30, R7.reuse, R28 ;  /* 0x0000001c071e7220 */ /* 0x040fe20000410000 */
        /* <DEDUP_REMOVED lines=11> */
[----:B------:R-:W-:-:S02]  /*9d40*/  F2FP.SATFINITE.E4M3.F32.PACK_AB_MERGE_C R6, R30, R37, R51 ;  /* 0x000000251e06723e */ /* 0x000fc40004807033 */
[----:B------:R-:W-:Y:S02]  /*9d50*/  F2FP.SATFINITE.E4M3.F32.PACK_AB_MERGE_C R11, R40, R31, R43 ;  /* 0x0000001f280b723e */ /* 0x000fe4000480702b */
[----:B------:R-:W-:Y:S01]  /*9d60*/  F2FP.SATFINITE.E4M3.F32.PACK_AB_MERGE_C R10, R21, R10, R58 ;  /* 0x0000000a150a723e */ /* 0x000fe2000480703a */
[----:B------:R1:W-:Y:S04]  /*9d70*/  STS.128 [R0+0xf000], R4 ;  /* 0x00f0000400007388 */ /* 0x0003e80000000c00 */
[----:B------:R1:W-:Y:S02]  /*9d80*/  STS.128 [R20+0xf000], R8 ;  /* 0x00f0000814007388 */ /* 0x0003e40000000c00 */
.L_x_370:
[----:B------:R-:W-:Y:S05]  /*9d90*/  BSYNC B1 ;  /* 0x0000000000017941 */ /* 0x000fea0003800000 */
.L_x_369:
[----:B------:R-:W-:Y:S05]  /*9da0*/  @P1 BRA `(.L_x_356) ;  /* 0x0000000c00f81947 */ /* 0x000fea0003800000 */
[----:B------:R-:W2:Y:S04]  /*9db0*/  LDL R13, [R1+0x54] ;  /* 0x00005400010d7983 */ /* 0x000ea80000100800 */
[----:B------:R-:W3:Y:S01]  /*9dc0*/  LDL R49, [R1+0x4c] ;  /* 0x00004c0001317983 */ /* 0x000ee20000100800 */
[----:B-1---5:R-:W-:Y:S02]  /*9dd0*/  SHF.R.U32.HI R0, RZ, 0x8, R32 ;  /* 0x00000008ff007819 */ /* 0x022fe40000011620 */
[----:B------:R-:W-:Y:S02]  /*9de0*/  LOP3.LUT R5, R32, 0xff, RZ, 0xc0, !PT ;  /* 0x000000ff20057812 */ /* 0x000fe400078ec0ff */
[----:B------:R-:W-:Y:S02]  /*9df0*/  LOP3.LUT R0, R0, 0xff, RZ, 0xc0, !PT ;  /* 0x000000ff00007812 */ /* 0x000fe400078ec0ff */
[----:B------:R-:W-:-:S02]  /*9e00*/  SHF.R.U32.HI R10, RZ, 0x8, R33 ;  /* 0x00000008ff0a7819 */ /* 0x000fc40000011621 */
[----:B------:R-:W-:Y:S02]  /*9e10*/  PRMT R12, R0, 0x7604, R5 ;  /* 0x00007604000c7816 */ /* 0x000fe40000000005 */
[----:B------:R-:W-:Y:S02]  /*9e20*/  LOP3.LUT R7, R33, 0xff, RZ, 0xc0, !PT ;  /* 0x000000ff21077812 */ /* 0x000fe400078ec0ff */
[----:B------:R-:W-:Y:S02]  /*9e30*/  SHF.R.U32.HI R6, RZ, 0x8, R35 ;  /* 0x00000008ff067819 */ /* 0x000fe40000011623 */
[----:B------:R-:W-:Y:S02]  /*9e40*/  LOP3.LUT R0, R10, 0xff, RZ, 0xc0, !PT ;  /* 0x000000ff0a007812 */ /* 0x000fe400078ec0ff */
[----:B------:R-:W-:Y:S02]  /*9e50*/  LOP3.LUT R9, R35, 0xff, RZ, 0xc0, !PT ;  /* 0x000000ff23097812 */ /* 0x000fe400078ec0ff */
[----:B------:R-:W-:-:S02]  /*9e60*/  LOP3.LUT R6, R6, 0xff, RZ, 0xc0, !PT ;  /* 0x000000ff06067812 */ /* 0x000fc400078ec0ff */
[----:B------:R-:W-:Y:S02]  /*9e70*/  PRMT R14, R0, 0x7604, R7 ;  /* 0x00007604000e7816 */ /* 0x000fe40000000007 */
[----:B------:R-:W-:Y:S02]  /*9e80*/  SHF.R.U32.HI R8, RZ, 0x8, R24 ;  /* 0x00000008ff087819 */ /* 0x000fe40000011618 */
[----:B------:R-:W-:Y:S02]  /*9e90*/  PRMT R29, R6, 0x7604, R9 ;  /* 0x00007604061d7816 */ /* 0x000fe40000000009 */
[----:B------:R-:W-:Y:S02]  /*9ea0*/  LOP3.LUT R11, R24, 0xff, RZ, 0xc0, !PT ;  /* 0x000000ff180b7812 */ /* 0x000fe400078ec0ff */
[----:B------:R-:W-:Y:S02]  /*9eb0*/  LOP3.LUT R8, R8, 0xff, RZ, 0xc0, !PT ;  /* 0x000000ff08087812 */ /* 0x000fe400078ec0ff */
[----:B------:R-:W-:-:S02]  /*9ec0*/  SHF.R.U32.HI R9, RZ, 0x8, R26 ;  /* 0x00000008ff097819 */ /* 0x000fc4000001161a */
[----:B------:R-:W-:Y:S02]  /*9ed0*/  PRMT R31, R8, 0x7604, R11 ;  /* 0x00007604081f7816 */ /* 0x000fe4000000000b */
[----:B------:R-:W-:Y:S02]  /*9ee0*/  LOP3.LUT R10, R9, 0xff, RZ, 0xc0, !PT ;  /* 0x000000ff090a7812 */ /* 0x000fe400078ec0ff */
[----:B------:R-:W-:Y:S02]  /*9ef0*/  SHF.R.U32.HI R8, RZ, 0x8, R25 ;  /* 0x00000008ff087819 */ /* 0x000fe40000011619 */
[----:B------:R-:W-:Y:S02]  /*9f00*/  SHF.R.U32.HI R4, RZ, 0x8, R34 ;  /* 0x00000008ff047819 */ /* 0x000fe40000011622 */
[----:B------:R-:W-:Y:S02]  /*9f10*/  LOP3.LUT R11, R25, 0xff, RZ, 0xc0, !PT ;  /* 0x000000ff190b7812 */ /* 0x000fe400078ec0ff */
[----:B------:R-:W-:-:S02]  /*9f20*/  LOP3.LUT R8, R8, 0xff, RZ, 0xc0, !PT ;  /* 0x000000ff08087812 */ /* 0x000fc400078ec0ff */
[----:B------:R-:W-:Y:S02]  /*9f30*/  LOP3.LUT R5, R34, 0xff, RZ, 0xc0, !PT ;  /* 0x000000ff22057812 */ /* 0x000fe400078ec0ff */
[----:B------:R-:W-:Y:S02]  /*9f40*/  LOP3.LUT R4, R4, 0xff, RZ, 0xc0, !PT ;  /* 0x000000ff04047812 */ /* 0x000fe400078ec0ff */
[----:B------:R-:W-:Y:S02]  /*9f50*/  PRMT R30, R8, 0x7604, R11 ;  /* 0x00007604081e7816 */ /* 0x000fe4000000000b */
[----:B------:R-:W-:Y:S02]  /*9f60*/  PRMT R21, R4, 0x7604, R5 ;  /* 0x0000760404157816 */ /* 0x000fe40000000005 */
[----:B------:R-:W-:Y:S02]  /*9f70*/  SHF.R.U32.HI R15, RZ, 0x8, R27 ;  /* 0x00000008ff0f7819 */ /* 0x000fe4000001161b */
[----:B------:R-:W-:-:S02]  /*9f80*/  LOP3.LUT R20, R27, 0xff, RZ, 0xc0, !PT ;  /* 0x000000ff1b147812 */ /* 0x000fc400078ec0ff */
[----:B------:R-:W-:-:S04]  /*9f90*/  SHF.R.U32.HI R28, RZ, 0x10, R35 ;  /* 0x00000010ff1c7819 */ /* 0x000fc80000011623 */
[----:B------:R-:W-:-:S04]  /*9fa0*/  LOP3.LUT R28, R28, 0xff, RZ, 0xc0, !PT ;  /* 0x000000ff1c1c7812 */ /* 0x000fc800078ec0ff */
[----:B------:R-:W-:-:S04]  /*9fb0*/  PRMT R29, R28, 0x7054, R29 ;  /* 0x000070541c1d7816 */ /* 0x000fc8000000001d */
[----:B------:R-:W-:Y:S02]  /*9fc0*/  LOP3.LUT R35, R29, 0xff000000, R35, 0xf8, !PT ;  /* 0xff0000001d237812 */ /* 0x000fe400078ef823 */
[----:B--2---:R-:W-:Y:S02]  /*9fd0*/  LEA.HI R3, R3, R13, RZ, 0x1c ;  /* 0x0000000d03037211 */ /* 0x004fe400078fe0ff */
[----:B------:R-:W-:Y:S02]  /*9fe0*/  LOP3.LUT R13, R26, 0xff, RZ, 0xc0, !PT ;  /* 0x000000ff1a0d7812 */ /* 0x000fe400078ec0ff */
[C---:B------:R-:W-:Y:S01]  /*9ff0*/  LEA.HI R0, R3.reuse, R3, RZ, 0x1 ;  /* 0x0000000303007211 */ /* 0x040fe200078f08ff */
[----:B------:R-:W-:Y:S01]  /*a000*/  IMAD.SHL.U32 R3, R3, 0x10, RZ ;  /* 0x0000001003037824 */ /* 0x000fe200078e00ff */
[----:B------:R-:W-:Y:S01]  /*a010*/  PRMT R39, R10, 0x7604, R13 ;  /* 0x000076040a277816 */ /* 0x000fe2000000000d */
[----:B---3--:R-:W-:Y:S01]  /*a020*/  LDS.128 R4, [R49+0xf000] ;  /* 0x00f0000031047984 */ /* 0x008fe20000000c00 */
[----:B------:R-:W-:-:S02]  /*a030*/  SHF.R.S32.HI R0, RZ, 0x1, R0 ;  /* 0x00000001ff007819 */ /* 0x000fc40000011400 */
[----:B------:R-:W-:Y:S02]  /*a040*/  LOP3.LUT R3, R62, 0x10, R3, 0xf8, !PT ;  /* 0x000000103e037812 */ /* 0x000fe400078ef803 */
[----:B------:R-:W-:Y:S01]  /*a050*/  SHF.R.U32.HI R13, RZ, 0x10, R33 ;  /* 0x00000010ff0d7819 */ /* 0x000fe20000011621 */
[----:B------:R-:W-:Y:S01]  /*a060*/  IMAD R9, R0, 0x1800, R61 ;  /* 0x0000180000097824 */ /* 0x000fe200078e023d */
[----:B------:R-:W-:Y:S02]  /*a070*/  LOP3.LUT R0, R3, R60, RZ, 0x3c, !PT ;  /* 0x0000003c03007212 */ /* 0x000fe400078e3cff */
[----:B------:R-:W-:Y:S02]  /*a080*/  LOP3.LUT R3, R15, 0xff, RZ, 0xc0, !PT ;  /* 0x000000ff0f037812 */ /* 0x000fe400078ec0ff */
[----:B------:R-:W-:Y:S02]  /*a090*/  IADD3 R0, R18, R9, R0 ;  /* 0x0000000912007210 */ /* 0x000fe40007ffe000 */
[----:B------:R-:W-:-:S02]  /*a0a0*/  SHF.R.U32.HI R15, RZ, 0x10, R34 ;  /* 0x00000010ff0f7819 */ /* 0x000fc40000011622 */
[----:B------:R-:W-:Y:S01]  /*a0b0*/  LOP3.LUT R13, R13, 0xff, RZ, 0xc0, !PT ;  /* 0x000000ff0d0d7812 */ /* 0x000fe200078ec0ff */
[----:B------:R-:W1:Y:S01]  /*a0c0*/  LDS.128 R8, [R0+0xf000] ;  /* 0x00f0000000087984 */ /* 0x000e620000000c00 */
[----:B0-----:R-:W-:Y:S02]  /*a0d0*/  PRMT R43, R3, 0x7604, R20 ;  /* 0x00007604032b7816 */ /* 0x001fe40000000014 */
[----:B------:R-:W-:Y:S02]  /*a0e0*/  SHF.R.U32.HI R3, RZ, 0x10, R32 ;  /* 0x00000010ff037819 */ /* 0x000fe40000011620 */
[----:B------:R-:W-:Y:S02]  /*a0f0*/  LOP3.LUT R20, R15, 0xff, RZ, 0xc0, !PT ;  /* 0x000000ff0f147812 */ /* 0x000fe400078ec0ff */
[----:B------:R-:W-:Y:S02]  /*a100*/  PRMT R15, R13, 0x7054, R14 ;  /* 0x000070540d0f7816 */ /* 0x000fe4000000000e */
[----:B------:R-:W-:-:S02]  /*a110*/  SHF.R.U32.HI R13, RZ, 0x10, R25 ;  /* 0x00000010ff0d7819 */ /* 0x000fc40000011619 */
[----:B------:R-:W-:Y:S02]  /*a120*/  LOP3.LUT R3, R3, 0xff, RZ, 0xc0, !PT ;  /* 0x000000ff03037812 */ /* 0x000fe400078ec0ff */
[----:B------:R-:W-:Y:S02]  /*a130*/  SHF.R.U32.HI R14, RZ, 0x10, R26 ;  /* 0x00000010ff0e7819 */ /* 0x000fe4000001161a */
[----:B------:R-:W-:Y:S02]  /*a140*/  LOP3.LUT R13, R13, 0xff, RZ, 0xc0, !PT ;  /* 0x000000ff0d0d7812 */ /* 0x000fe400078ec0ff */
[----:B------:R-:W-:Y:S02]  /*a150*/  PRMT R3, R3, 0x7054, R12 ;  /* 0x0000705403037816 */ /* 0x000fe4000000000c */
[----:B------:R-:W-:Y:S02]  /*a160*/  SHF.R.U32.HI R12, RZ, 0x10, R24 ;  /* 0x00000010ff0c7819 */ /* 0x000fe40000011618 */
[----:B------:R-:W-:-:S02]  /*a170*/  LOP3.LUT R14, R14, 0xff, RZ, 0xc0, !PT ;  /* 0x000000ff0e0e7812 */ /* 0x000fc400078ec0ff */
[----:B------:R-:W-:Y:S02]  /*a180*/  PRMT R37, R13, 0x7054, R30 ;  /* 0x000070540d257816 */ /* 0x000fe4000000001e */
[----:B------:R-:W-:Y:S02]  /*a190*/  LOP3.LUT R12, R12, 0xff, RZ, 0xc0, !PT ;  /* 0x000000ff0c0c7812 */ /* 0x000fe400078ec0ff */
[----:B------:R-:W-:Y:S02]  /*a1a0*/  PRMT R41, R14, 0x7054, R39 ;  /* 0x000070540e297816 */ /* 0x000fe40000000027 */
[----:B------:R-:W-:Y:S02]  /*a1b0*/  PRMT R21, R20, 0x7054, R21 ;  /* 0x0000705414157816 */ /* 0x000fe40000000015 */
[----:B------:R-:W-:Y:S02]  /*a1c0*/  LOP3.LUT R39, R37, 0xff000000, R25, 0xf8, !PT ;  /* 0xff00000025277812 */ /* 0x000fe400078ef819 */
[----:B------:R-:W-:-:S02]  /*a1d0*/  SHF.R.U32.HI R20, RZ, 0x10, R27 ;  /* 0x00000010ff147819 */ /* 0x000fc4000001161b */
[----:B------:R-:W-:Y:S02]  /*a1e0*/  PRMT R31, R12, 0x7054, R31 ;  /* 0x000070540c1f7816 */ /* 0x000fe4000000001f */
[----:B------:R-:W-:Y:S02]  /*a1f0*/  LOP3.LUT R13, R3, 0xff000000, R32, 0xf8, !PT ;  /* 0xff000000030d7812 */ /* 0x000fe400078ef820 */
[----:B------:R-:W-:Y:S02]  /*a200*/  LOP3.LUT R32, R15, 0xff000000, R33, 0xf8, !PT ;  /* 0xff0000000f207812 */ /* 0x000fe400078ef821 */
[----:B------:R-:W-:Y:S02]  /*a210*/  LOP3.LUT R12, R41, 0xff000000, R26, 0xf8, !PT ;  /* 0xff000000290c7812 */ /* 0x000fe400078ef81a */
[----:B------:R-:W-:Y:S02]  /*a220*/  F2FP.F16.E4M3.UNPACK_B R40, R39 ;  /* 0x00000027ff28723e */ /* 0x000fe400020006ff */
[----:B-1----:R-:W-:-:S02]  /*a230*/  F2FP.F16.E4M3.UNPACK_B R26, R9 ;  /* 0x00000009ff1a723e */ /* 0x002fc400020006ff */
[----:B------:R-:W-:Y:S01]  /*a240*/  LOP3.LUT R20, R20, 0xff, RZ, 0xc0, !PT ;  /* 0x000000ff14147812 */ /* 0x000fe200078ec0ff */
[--C-:B------:R-:W-:Y:S01]  /*a250*/  HADD2.F32 R42, -RZ, R40.reuse.H0_H0 ;  /* 0x20000028ff2a7230 */ /* 0x100fe20000004100 */
[----:B------:R-:W-:Y:S01]  /*a260*/  F2FP.F16.E4M3.UNPACK_B R28, R32 ;  /* 0x00000020ff1c723e */ /* 0x000fe200020006ff */
[----:B------:R-:W-:Y:S01]  /*a270*/  HADD2.F32 R41, -RZ, R40.H1_H1 ;  /* 0x30000028ff297230 */ /* 0x000fe20000004100 */
[-C--:B------:R-:W-:Y:S02]  /*a280*/  F2FP.F16.E4M3.UNPACK_B R14, R5.reuse ;  /* 0x00000005ff0e723e */ /* 0x080fe400020006ff */
[----:B------:R-:W-:Y:S01]  /*a290*/  F2FP.F16.E4M3.UNPACK_B R25, R5.H1 ;  /* 0x00000005ff19723e */ /* 0x000fe200030006ff */
[----:B------:R-:W-:Y:S01]  /*a2a0*/  HADD2.F32 R5, -RZ, R26.H0_H0 ;  /* 0x2000001aff057230 */ /* 0x000fe20000004100 */
[----:B------:R-:W-:Y:S01]  /*a2b0*/  PRMT R43, R20, 0x7054, R43 ;  /* 0x00007054142b7816 */ /* 0x000fe2000000002b */
[----:B------:R-:W-:Y:S01]  /*a2c0*/  HADD2.F32 R38, -RZ, R28.H0_H0 ;  /* 0x2000001cff267230 */ /* 0x000fe20000004100 */
[----:B------:R-:W-:Y:S01]  /*a2d0*/  LOP3.LUT R3, R21, 0xff000000, R34, 0xf8, !PT ;  /* 0xff00000015037812 */ /* 0x000fe200078ef822 */
[----:B------:R-:W-:Y:S01]  /*a2e0*/  HADD2.F32 R15, -RZ, R14.H0_H0 ;  /* 0x2000000eff0f7230 */ /* 0x000fe20000004100 */
[----:B------:R-:W-:Y:S01]  /*a2f0*/  LOP3.LUT R43, R43, 0xff000000, R27, 0xf8, !PT ;  /* 0xff0000002b2b7812 */ /* 0x000fe200078ef81b */
[----:B------:R-:W-:Y:S01]  /*a300*/  HADD2.F32 R26, -RZ, R26.H1_H1 ;  /* 0x3000001aff1a7230 */ /* 0x000fe20000004100 */
[-C--:B------:R-:W-:Y:S01]  /*a310*/  F2FP.F16.E4M3.UNPACK_B R21, R8.reuse ;  /* 0x00000008ff15723e */ /* 0x080fe200020006ff */
[----:B------:R-:W-:Y:S01]  /*a320*/  HADD2.F32 R33, -RZ, R28.H1_H1 ;  /* 0x3000001cff217230 */ /* 0x000fe20000004100 */
[----:B------:R-:W-:Y:S01]  /*a330*/  F2FP.F16.E4M3.UNPACK_B R36, R8.H1 ;  /* 0x00000008ff24723e */ /* 0x000fe200030006ff */
[C---:B------:R-:W-:Y:S01]  /*a340*/  FMUL.FTZ R8, R5.reuse, R42 ;  /* 0x0000002a05087220 */ /* 0x040fe20000410000 */
[----:B------:R-:W-:Y:S01]  /*a350*/  F2FP.F16.E4M3.UNPACK_B R27, R9.H1 ;  /* 0x00000009ff1b723e */ /* 0x000fe200030006ff */
[-C--:B------:R-:W-:Y:S01]  /*a360*/  FMUL.FTZ R9, R5, R38.reuse ;  /* 0x0000002605097220 */ /* 0x080fe20000410000 */
[----:B------:R-:W-:Y:S01]  /*a370*/  F2FP.F16.E4M3.UNPACK_B R39, R39.H1 ;  /* 0x00000027ff27723e */ /* 0x000fe200030006ff */
[----:B------:R-:W-:Y:S01]  /*a380*/  FFMA.FTZ R5, R15, R38, -R8 ;  /* 0x000000260f057223 */ /* 0x000fe20000010808 */
[----:B------:R-:W-:Y:S01]  /*a390*/  F2FP.F16.E4M3.UNPACK_B R32, R32.H1 ;  /* 0x00000020ff20723e */ /* 0x000fe200030006ff */
[----:B------:R-:W-:-:S02]  /*a3a0*/  HADD2.F32 R8, -RZ, R27.H0_H0 ;  /* 0x2000001bff087230 */ /* 0x000fc40000004100 */
[----:B------:R-:W-:Y:S01]  /*a3b0*/  FFMA.FTZ R9, R15, R42, R9 ;  /* 0x0000002a0f097223 */ /* 0x000fe20000010009 */
[----:B------:R-:W-:Y:S02]  /*a3c0*/  HADD2.F32 R38, -RZ, R39.H0_H0 ;  /* 0x20000027ff267230 */ /* 0x000fe40000004100 */
[C---:B------:R-:W-:Y:S01]  /*a3d0*/  FMUL.FTZ R45, R26.reuse, R41 ;  /* 0x000000291a2d7220 */ /* 0x040fe20000410000 */
[----:B------:R-:W-:Y:S01]  /*a3e0*/  HADD2.F32 R28, -RZ, R32.H0_H0 ;  /* 0x20000020ff1c7230 */ /* 0x000fe20000004100 */
[----:B------:R-:W-:Y:S01]  /*a3f0*/  LOP3.LUT R24, R31, 0xff000000, R24, 0xf8, !PT ;  /* 0xff0000001f187812 */ /* 0x000fe200078ef818 */
[----:B------:R-:W-:Y:S02]  /*a400*/  HADD2.F32 R14, -RZ, R14.H1_H1 ;  /* 0x3000000eff0e7230 */ /* 0x000fe40000004100 */
[----:B------:R-:W-:Y:S01]  /*a410*/  FMUL.FTZ R26, R26, R33 ;  /* 0x000000211a1a7220 */ /* 0x000fe20000410000 */
[----:B------:R-:W-:Y:S01]  /*a420*/  HADD2.F32 R15, -RZ, R25.H0_H0 ;  /* 0x20000019ff0f7230 */ /* 0x000fe20000004100 */
[-C--:B------:R-:W-:Y:S01]  /*a430*/  F2FP.F16.E4M3.UNPACK_B R29, R7.reuse ;  /* 0x00000007ff1d723e */ /* 0x080fe200020006ff */
[C---:B------:R-:W-:Y:S01]  /*a440*/  FMUL.FTZ R40, R8.reuse, R38 ;  /* 0x0000002608287220 */ /* 0x040fe20000410000 */
[----:B------:R-:W-:Y:S01]  /*a450*/  F2FP.F16.E4M3.UNPACK_B R34, R7.H1 ;  /* 0x00000007ff22723e */ /* 0x000fe200030006ff */
[----:B------:R-:W-:Y:S01]  /*a460*/  FMUL.FTZ R47, R8, R28 ;  /* 0x0000001c082f7220 */ /* 0x000fe20000410000 */
[-C--:B------:R-:W-:Y:S01]  /*a470*/  F2FP.F16.E4M3.UNPACK_B R20, R4.reuse ;  /* 0x00000004ff14723e */ /* 0x080fe200020006ff */
[C---:B------:R-:W-:Y:S01]  /*a480*/  FFMA.FTZ R8, R14.reuse, R41, R26 ;  /* 0x000000290e087223 */ /* 0x040fe2000001001a */
[----:B------:R-:W-:Y:S01]  /*a490*/  F2FP.F16.E4M3.UNPACK_B R31, R4.H1 ;  /* 0x00000004ff1f723e */ /* 0x000fe200030006ff */
[----:B------:R-:W-:Y:S01]  /*a4a0*/  HADD2.F32 R32, -RZ, R32.H1_H1 ;  /* 0x30000020ff207230 */ /* 0x000fe20000004100 */
[-C--:B------:R-:W-:Y:S01]  /*a4b0*/  F2FP.F16.E4M3.UNPACK_B R4, R6.reuse ;  /* 0x00000006ff04723e */ /* 0x080fe200020006ff */
[----:B------:R-:W-:Y:S01]  /*a4c0*/  HADD2.F32 R39, -RZ, R39.H1_H1 ;  /* 0x30000027ff277230 */ /* 0x000fe20000004100 */
[----:B------:R-:W-:Y:S01]  /*a4d0*/  F2FP.F16.E4M3.UNPACK_B R7, R6.H1 ;  /* 0x00000006ff07723e */ /* 0x000fe200030006ff */
[----:B------:R-:W-:Y:S01]  /*a4e0*/  HADD2.F32 R27, -RZ, R27.H1_H1 ;  /* 0x3000001bff1b7230 */ /* 0x000fe20000004100 */
[-C--:B------:R-:W-:Y:S01]  /*a4f0*/  F2FP.F16.E4M3.UNPACK_B R30, R11.reuse ;  /* 0x0000000bff1e723e */ /* 0x080fe200020006ff */
[--C-:B------:R-:W-:Y:S01]  /*a500*/  HADD2.F32 R26, -RZ, R29.reuse.H0_H0 ;  /* 0x2000001dff1a7230 */ /* 0x100fe20000004100 */
[----:B------:R-:W-:Y:S01]  /*a510*/  F2FP.F16.E4M3.UNPACK_B R37, R11.H1 ;  /* 0x0000000bff25723e */ /* 0x000fe200030006ff */
[----:B------:R-:W-:Y:S01]  /*a520*/  HADD2.F32 R29, -RZ, R29.H1_H1 ;  /* 0x3000001dff1d7230 */ /* 0x000fe20000004100 */
[----:B------:R-:W-:Y:S01]  /*a530*/  F2FP.F16.E4M3.UNPACK_B R6, R10 ;  /* 0x0000000aff06723e */ /* 0x000fe200020006ff */
[----:B------:R-:W-:Y:S01]  /*a540*/  FMUL.FTZ R42, R27, R32 ;  /* 0x000000201b2a7220 */ /* 0x000fe20000410000 */
[----:B------:R-:W-:Y:S01]  /*a550*/  F2FP.F16.E4M3.UNPACK_B R11, R10.H1 ;  /* 0x0000000aff0b723e */ /* 0x000fe200030006ff */
[----:B------:R-:W-:Y:S01]  /*a560*/  FFMA.FTZ R10, R14, R33, -R45 ;  /* 0x000000210e0a7223 */ /* 0x000fe2000001082d */
[C---:B------:R-:W-:Y:S01]  /*a570*/  FFMA.FTZ R14, R15.reuse, R28, -R40 ;  /* 0x0000001c0f0e7223 */ /* 0x040fe20000010828 */
[----:B------:R-:W-:Y:S01]  /*a580*/  F2FP.F16.E4M3.UNPACK_B R40, R43 ;  /* 0x0000002bff28723e */ /* 0x000fe200020006ff */
[----:B------:R-:W-:Y:S01]  /*a590*/  HADD2.F32 R28, -RZ, R25.H1_H1 ;  /* 0x30000019ff1c7230 */ /* 0x000fe20000004100 */
[----:B------:R-:W-:Y:S01]  /*a5a0*/  F2FP.F16.E4M3.UNPACK_B R33, R35 ;  /* 0x00000023ff21723e */ /* 0x000fe200020006ff */
[----:B------:R-:W-:Y:S01]  /*a5b0*/  FFMA.FTZ R15, R15, R38, R47 ;  /* 0x000000260f0f7223 */ /* 0x000fe2000001002f */
[----:B------:R-:W-:-:S02]  /*a5c0*/  HADD2.F32 R25, -RZ, R30.H0_H0 ;  /* 0x2000001eff197230 */ /* 0x000fc40000004100 */
[----:B------:R-:W-:Y:S01]  /*a5d0*/  FMUL.FTZ R45, R27, R39 ;  /* 0x000000271b2d7220 */ /* 0x000fe20000410000 */
[--C-:B------:R-:W-:Y:S01]  /*a5e0*/  HADD2.F32 R41, -RZ, R40.reuse.H0_H0 ;  /* 0x20000028ff297230 */ /* 0x100fe20000004100 */
[----:B------:R-:W-:Y:S01]  /*a5f0*/  F2FP.F16.E4M3.UNPACK_B R43, R43.H1 ;  /* 0x0000002bff2b723e */ /* 0x000fe200030006ff */
[----:B------:R-:W-:Y:S01]  /*a600*/  HADD2.F32 R38, -RZ, R33.H0_H0 ;  /* 0x20000021ff267230 */ /* 0x000fe20000004100 */
[----:B------:R-:W-:Y:S01]  /*a610*/  F2FP.F16.E4M3.UNPACK_B R35, R35.H1 ;  /* 0x00000023ff23723e */ /* 0x000fe200030006ff */
[----:B------:R-:W-:Y:S02]  /*a620*/  HADD2.F32 R40, -RZ, R40.H1_H1 ;  /* 0x30000028ff287230 */ /* 0x000fe40000004100 */
[C---:B------:R-:W-:Y:S01]  /*a630*/  FMUL.FTZ R27, R25.reuse, R41 ;  /* 0x00000029191b7220 */ /* 0x040fe20000410000 */
[----:B------:R-:W-:Y:S02]  /*a640*/  HADD2.F32 R30, -RZ, R30.H1_H1 ;  /* 0x3000001eff1e7230 */ /* 0x000fe40000004100 */
[----:B------:R-:W-:Y:S01]  /*a650*/  FMUL.FTZ R44, R25, R38 ;  /* 0x00000026192c7220 */ /* 0x000fe20000410000 */
[----:B------:R-:W-:Y:S01]  /*a660*/  FFMA.FTZ R25, R28, R32, -R45 ;  /* 0x000000201c197223 */ /* 0x000fe2000001082d */
[----:B------:R-:W-:Y:S01]  /*a670*/  FFMA.FTZ R27, R26, R38, -R27 ;  /* 0x000000261a1b7223 */ /* 0x000fe2000001081b */
[----:B------:R-:W-:-:S02]  /*a680*/  HADD2.F32 R32, -RZ, R37.H0_H0 ;  /* 0x20000025ff207230 */ /* 0x000fc40000004100 */
[----:B------:R-:W-:Y:S01]  /*a690*/  FFMA.FTZ R26, R26, R41, R44 ;  /* 0x000000291a1a7223 */ /* 0x000fe2000001002c */
[----:B------:R-:W-:Y:S02]  /*a6a0*/  HADD2.F32 R41, -RZ, R43.H0_H0 ;  /* 0x2000002bff297230 */ /* 0x000fe40000004100 */
[----:B------:R-:W-:Y:S01]  /*a6b0*/  FFMA.FTZ R28, R28, R39, R42 ;  /* 0x000000271c1c7223 */ /* 0x000fe2000001002a */
[----:B------:R-:W-:Y:S02]  /*a6c0*/  HADD2.F32 R38, -RZ, R33.H1_H1 ;  /* 0x30000021ff267230 */ /* 0x000fe40000004100 */
[----:B------:R-:W-:Y:S01]  /*a6d0*/  FMUL.FTZ R42, R30, R40 ;  /* 0x000000281e2a7220 */ /* 0x000fe20000410000 */
[----:B------:R-:W-:Y:S02]  /*a6e0*/  HADD2.F32 R39, -RZ, R35.H0_H0 ;  /* 0x20000023ff277230 */ /* 0x000fe40000004100 */
[----:B------:R-:W-:Y:S01]  /*a6f0*/  FMUL.FTZ R44, R32, R41 ;  /* 0x00000029202c7220 */ /* 0x000fe20000410000 */
[----:B------:R-:W-:-:S02]  /*a700*/  HADD2.F32 R33, -RZ, R34.H0_H0 ;  /* 0x20000022ff217230 */ /* 0x000fc40000004100 */
[-C--:B------:R-:W-:Y:S01]  /*a710*/  FMUL.FTZ R45, R30, R38.reuse ;  /* 0x000000261e2d7220 */ /* 0x080fe20000410000 */
[----:B------:R-:W-:Y:S01]  /*a720*/  FFMA.FTZ R30, R29, R38, -R42 ;  /* 0x000000261d1e7223 */ /* 0x000fe2000001082a */
[-C--:B------:R-:W-:Y:S01]  /*a730*/  FMUL.FTZ R48, R32, R39.reuse ;  /* 0x0000002720307220 */ /* 0x080fe20000410000 */
[----:B------:R-:W-:Y:S01]  /*a740*/  F2FP.F16.E4M3.UNPACK_B R42, R24.H1 ;  /* 0x00000018ff2a723e */ /* 0x000fe200030006ff */
[C---:B------:R-:W-:Y:S01]  /*a750*/  FFMA.FTZ R32, R33.reuse, R39, -R44 ;  /* 0x0000002721207223 */ /* 0x040fe2000001082c */
[----:B------:R-:W-:Y:S01]  /*a760*/  F2FP.F16.E4M3.UNPACK_B R39, R13.H1 ;  /* 0x0000000dff27723e */ /* 0x000fe200030006ff */
[----:B------:R-:W-:Y:S01]  /*a770*/  FFMA.FTZ R33, R33, R41, R48 ;  /* 0x0000002921217223 */ /* 0x000fe20000010030 */
[----:B------:R-:W-:Y:S01]  /*a780*/  FFMA.FTZ R29, R29, R40, R45 ;  /* 0x000000281d1d7223 */ /* 0x000fe2000001002d */
[----:B------:R-:W-:Y:S01]  /*a790*/  HADD2.F32 R41, -RZ, R35.H1_H1 ;  /* 0x30000023ff297230 */ /* 0x000fe20000004100 */
[----:B------:R-:W-:Y:S01]  /*a7a0*/  F2FP.SATFINITE.E4M3.F32.PACK_AB_MERGE_C R14, R25, R14, RZ ;  /* 0x0000000e190e723e */ /* 0x000fe200048070ff */
[----:B------:R-:W-:Y:S01]  /*a7b0*/  HADD2.F32 R44, -RZ, R43.H1_H1 ;  /* 0x3000002bff2c7230 */ /* 0x000fe20000004100 */
[----:B------:R-:W-:Y:S01]  /*a7c0*/  F2FP.SATFINITE.E4M3.F32.PACK_AB_MERGE_C R15, R28, R15, RZ ;  /* 0x0000000f1c0f723e */ /* 0x000fe200048070ff */
[----:B------:R-:W-:Y:S01]  /*a7d0*/  HADD2.F32 R38, -RZ, R37.H1_H1 ;  /* 0x30000025ff267230 */ /* 0x000fe20000004100 */
[----:B------:R-:W-:Y:S01]  /*a7e0*/  F2FP.SATFINITE.E4M3.F32.PACK_AB_MERGE_C R5, R10, R5, R14 ;  /* 0x000000050a05723e */ /* 0x000fe2000480700e */
[----:B------:R-:W-:Y:S01]  /*a7f0*/  HADD2.F32 R43, -RZ, R42.H0_H0 ;  /* 0x2000002aff2b7230 */ /* 0x000fe20000004100 */
[----:B------:R-:W-:Y:S01]  /*a800*/  F2FP.SATFINITE.E4M3.F32.PACK_AB_MERGE_C R9, R8, R9, R15 ;  /* 0x000000090809723e */ /* 0x000fe2000480700f */
        /* <DEDUP_REMOVED lines=10> */
[----:B------:R-:W-:Y:S02]  /*a8b0*/  HADD2.F32 R36, -RZ, R36.H1_H1 ;  /* 0x30000024ff247230 */ /* 0x000fe40000004100 */
[----:B------:R-:W-:Y:S01]  /*a8c0*/  FFMA.FTZ R52, R35, R44, R47 ;  /* 0x0000002c23347223 */ /* 0x000fe2000001002f */
[----:B------:R-:W-:Y:S02]  /*a8d0*/  HADD2.F32 R39, -RZ, R39.H1_H1 ;  /* 0x30000027ff277230 */ /* 0x000fe40000004100 */
[C---:B------:R-:W-:Y:S01]  /*a8e0*/  FFMA.FTZ R45, R34.reuse, R40, -R45 ;  /* 0x00000028222d7223 */ /* 0x040fe2000001082d */
[----:B------:R-:W-:Y:S01]  /*a8f0*/  FFMA.FTZ R43, R34, R43, R38 ;  /* 0x0000002b222b7223 */ /* 0x000fe20000010026 */
[----:B------:R-:W-:Y:S01]  /*a900*/  F2FP.F16.E4M3.UNPACK_B R35, R24 ;  /* 0x00000018ff23723e */ /* 0x000fe200020006ff */
[----:B------:R-:W-:Y:S01]  /*a910*/  HADD2.F32 R31, -RZ, R31.H1_H1 ;  /* 0x3000001fff1f7230 */ /* 0x000fe20000004100 */
[----:B------:R-:W-:Y:S01]  /*a920*/  F2FP.F16.E4M3.UNPACK_B R34, R13 ;  /* 0x0000000dff22723e */ /* 0x000fe200020006ff */
[C---:B------:R-:W-:Y:S01]  /*a930*/  FMUL.FTZ R38, R36.reuse, R42 ;  /* 0x0000002a24267220 */ /* 0x040fe20000410000 */
[----:B------:R-:W-:Y:S01]  /*a940*/  FMUL.FTZ R13, R36, R39 ;  /* 0x00000027240d7220 */ /* 0x000fe20000410000 */
[----:B------:R-:W-:-:S02]  /*a950*/  HADD2.F32 R36, -RZ, R35.H0_H0 ;  /* 0x20000023ff247230 */ /* 0x000fc40000004100 */
[----:B------:R-:W-:Y:S02]  /*a960*/  HADD2.F32 R24, -RZ, R21.H0_H0 ;  /* 0x20000015ff187230 */ /* 0x000fe40000004100 */
[C---:B------:R-:W-:Y:S01]  /*a970*/  FFMA.FTZ R44, R31.reuse, R39, -R38 ;  /* 0x000000271f2c7223 */ /* 0x040fe20000010826 */
[----:B------:R-:W-:Y:S01]  /*a980*/  FFMA.FTZ R42, R31, R42, R13 ;  /* 0x0000002a1f2a7223 */ /* 0x000fe2000001000d */
[----:B------:R-:W-:Y:S02]  /*a990*/  HADD2.F32 R31, -RZ, R34.H0_H0 ;  /* 0x20000022ff1f7230 */ /* 0x000fe40000004100 */
[----:B------:R-:W-:Y:S02]  /*a9a0*/  HADD2.F32 R13, -RZ, R20.H0_H0 ;  /* 0x20000014ff0d7230 */ /* 0x000fe40000004100 */
[C---:B------:R-:W-:Y:S01]  /*a9b0*/  FMUL.FTZ R38, R24.reuse, R36 ;  /* 0x0000002418267220 */ /* 0x040fe20000410000 */
[----:B------:R-:W-:Y:S02]  /*a9c0*/  HADD2.F32 R35, -RZ, R35.H1_H1 ;  /* 0x30000023ff237230 */ /* 0x000fe40000004100 */
[----:B------:R-:W-:Y:S01]  /*a9d0*/  FMUL.FTZ R24, R24, R31 ;  /* 0x0000001f18187220 */ /* 0x000fe20000410000 */
[----:B------:R-:W-:-:S02]  /*a9e0*/  HADD2.F32 R21, -RZ, R21.H1_H1 ;  /* 0x30000015ff157230 */ /* 0x000fc40000004100 */
[----:B------:R-:W-:Y:S01]  /*a9f0*/  FFMA.FTZ R38, R13, R31, -R38 ;  /* 0x0000001f0d267223 */ /* 0x000fe20000010826 */
[----:B------:R-:W-:Y:S01]  /*aa00*/  HADD2.F32 R34, -RZ, R34.H1_H1 ;  /* 0x30000022ff227230 */ /* 0x000fe20000004100 */
[----:B------:R-:W-:Y:S01]  /*aa10*/  F2FP.F16.E4M3.UNPACK_B R31, R12.H1 ;  /* 0x0000000cff1f723e */ /* 0x000fe200030006ff */
[----:B------:R-:W-:Y:S02]  /*aa20*/  HADD2.F32 R20, -RZ, R20.H1_H1 ;  /* 0x30000014ff147230 */ /* 0x000fe40000004100 */
[----:B------:R-:W-:Y:S01]  /*aa30*/  FMUL.FTZ R39, R21, R35 ;  /* 0x0000002315277220 */ /* 0x000fe20000410000 */
[----:B------:R-:W-:Y:S01]  /*aa40*/  FFMA.FTZ R37, R13, R36, R24 ;  /* 0x000000240d257223 */ /* 0x000fe20000010018 */
[-C--:B------:R-:W-:Y:S01]  /*aa50*/  F2FP.F16.E4M3.UNPACK_B R13, R3.reuse.H1 ;  /* 0x00000003ff0d723e */ /* 0x080fe200030006ff */
[-C--:B------:R-:W-:Y:S01]  /*aa60*/  FMUL.FTZ R24, R21, R34.reuse ;  /* 0x0000002215187220 */ /* 0x080fe20000410000 */
[----:B------:R-:W-:Y:S01]  /*aa70*/  FFMA.FTZ R39, R20, R34, -R39 ;  /* 0x0000002214277223 */ /* 0x000fe20000010827 */
[----:B------:R-:W-:Y:S01]  /*aa80*/  HADD2.F32 R34, -RZ, R31.H0_H0 ;  /* 0x2000001fff227230 */ /* 0x000fe20000004100 */
[----:B------:R-:W-:Y:S01]  /*aa90*/  F2FP.F16.E4M3.UNPACK_B R3, R3 ;  /* 0x00000003ff03723e */ /* 0x000fe200020006ff */
[----:B------:R-:W-:-:S02]  /*aaa0*/  HADD2.F32 R21, -RZ, R11.H0_H0 ;  /* 0x2000000bff157230 */ /* 0x000fc40000004100 */
[----:B------:R-:W-:Y:S01]  /*aab0*/  FFMA.FTZ R40, R20, R35, R24 ;  /* 0x0000002314287223 */ /* 0x000fe20000010018 */
[--C-:B------:R-:W-:Y:S01]  /*aac0*/  HADD2.F32 R20, -RZ, R13.reuse.H0_H0 ;  /* 0x2000000dff147230 */ /* 0x100fe20000004100 */
[----:B------:R-:W-:Y:S01]  /*aad0*/  F2FP.SATFINITE.E4M3.F32.PACK_AB_MERGE_C R42, R42, R43, RZ ;  /* 0x0000002b2a2a723e */ /* 0x000fe200048070ff */
[----:B------:R-:W-:Y:S02]  /*aae0*/  HADD2.F32 R24, -RZ, R13.H1_H1 ;  /* 0x3000000dff187230 */ /* 0x000fe40000004100 */
[C---:B------:R-:W-:Y:S01]  /*aaf0*/  FMUL.FTZ R48, R21.reuse, R34 ;  /* 0x0000002215307220 */ /* 0x040fe20000410000 */
[----:B------:R-:W-:Y:S02]  /*ab00*/  HADD2.F32 R13, -RZ, R7.H0_H0 ;  /* 0x20000007ff0d7230 */ /* 0x000fe40000004100 */
[----:B------:R-:W-:Y:S01]  /*ab10*/  FMUL.FTZ R50, R21, R20 ;  /* 0x0000001415327220 */ /* 0x000fe20000410000 */
[----:B------:R-:W-:Y:S01]  /*ab20*/  HADD2.F32 R36, -RZ, R31.H1_H1 ;  /* 0x3000001fff247230 */ /* 0x000fe20000004100 */
[----:B------:R-:W-:Y:S01]  /*ab30*/  F2FP.SATFINITE.E4M3.F32.PACK_AB_MERGE_C R8, R40, R37, R42 ;  /* 0x000000252808723e */ /* 0x000fe2000480702a */
[----:B------:R-:W-:-:S02]  /*ab40*/  HADD2.F32 R11, -RZ, R11.H1_H1 ;  /* 0x3000000bff0b7230 */ /* 0x000fc40000004100 */
[C---:B------:R-:W-:Y:S01]  /*ab50*/  FFMA.FTZ R48, R13.reuse, R20, -R48 ;  /* 0x000000140d307223 */ /* 0x040fe20000010830 */
[----:B------:R-:W-:Y:S02]  /*ab60*/  HADD2.F32 R7, -RZ, R7.H1_H1 ;  /* 0x30000007ff077230 */ /* 0x000fe40000004100 */
[----:B------:R-:W-:Y:S01]  /*ab70*/  FFMA.FTZ R50, R13, R34, R50 ;  /* 0x000000220d327223 */ /* 0x000fe20000010032 */
[----:B------:R-:W-:Y:S01]  /*ab80*/  F2FP.F16.E4M3.UNPACK_B R13, R12 ;  /* 0x0000000cff0d723e */ /* 0x000fe200020006ff */
[C---:B------:R-:W-:Y:S01]  /*ab90*/  FMUL.FTZ R20, R11.reuse, R36 ;  /* 0x000000240b147220 */ /* 0x040fe20000410000 */
[-C--:B------:R-:W-:Y:S01]  /*aba0*/  FMUL.FTZ R11, R11, R24.reuse ;  /* 0x000000180b0b7220 */ /* 0x080fe20000410000 */
[----:B------:R-:W-:Y:S02]  /*abb0*/  HADD2.F32 R12, -RZ, R3.H0_H0 ;  /* 0x20000003ff0c7230 */ /* 0x000fe40000004100 */
[C---:B------:R-:W-:Y:S01]  /*abc0*/  FFMA.FTZ R31, R7.reuse, R24, -R20 ;  /* 0x00000018071f7223 */ /* 0x040fe20000010814 */
[----:B------:R-:W-:Y:S01]  /*abd0*/  FFMA.FTZ R35, R7, R36, R11 ;  /* 0x0000002407237223 */ /* 0x000fe2000001000b */
[----:B------:R-:W-:-:S02]  /*abe0*/  HADD2.F32 R20, -RZ, R13.H0_H0 ;  /* 0x2000000dff147230 */ /* 0x000fc40000004100 */
[--C-:B------:R-:W-:Y:S01]  /*abf0*/  HADD2.F32 R7, -RZ, R6.reuse.H0_H0 ;  /* 0x20000006ff077230 */ /* 0x100fe20000004100 */
[----:B------:R-:W-:Y:S01]  /*ac00*/  F2FP.SATFINITE.E4M3.F32.PACK_AB_MERGE_C R31, R31, R48, RZ ;  /* 0x000000301f1f723e */ /* 0x000fe200048070ff */
[----:B------:R-:W-:Y:S01]  /*ac10*/  HADD2.F32 R11, -RZ, R3.H1_H1 ;  /* 0x30000003ff0b7230 */ /* 0x000fe20000004100 */
[----:B------:R-:W-:Y:S01]  /*ac20*/  F2FP.SATFINITE.E4M3.F32.PACK_AB_MERGE_C R35, R35, R50, RZ ;  /* 0x000000322323723e */ /* 0x000fe200048070ff */
[----:B------:R-:W-:Y:S02]  /*ac30*/  HADD2.F32 R13, -RZ, R13.H1_H1 ;  /* 0x3000000dff0d7230 */ /* 0x000fe40000004100 */
[C---:B------:R-:W-:Y:S01]  /*ac40*/  FMUL.FTZ R24, R7.reuse, R20 ;  /* 0x0000001407187220 */ /* 0x040fe20000410000 */
[----:B------:R-:W-:Y:S02]  /*ac50*/  HADD2.F32 R6, -RZ, R6.H1_H1 ;  /* 0x30000006ff067230 */ /* 0x000fe40000004100 */
[----:B------:R-:W-:Y:S01]  /*ac60*/  FMUL.FTZ R7, R7, R12 ;  /* 0x0000000c07077220 */ /* 0x000fe20000410000 */
[----:B------:R-:W-:-:S02]  /*ac70*/  HADD2.F32 R3, -RZ, R4.H0_H0 ;  /* 0x20000004ff037230 */ /* 0x000fc40000004100 */
[----:B------:R-:W-:Y:S02]  /*ac80*/  HADD2.F32 R4, -RZ, R4.H1_H1 ;  /* 0x30000004ff047230 */ /* 0x000fe40000004100 */
[C---:B------:R-:W-:Y:S01]  /*ac90*/  FMUL.FTZ R21, R6.reuse, R13 ;  /* 0x0000000d06157220 */ /* 0x040fe20000410000 */
[-C--:B------:R-:W-:Y:S01]  /*aca0*/  FMUL.FTZ R34, R6, R11.reuse ;  /* 0x0000000b06227220 */ /* 0x080fe20000410000 */
[C---:B------:R-:W-:Y:S01]  /*acb0*/  FFMA.FTZ R6, R3.reuse, R12, -R24 ;  /* 0x0000000c03067223 */ /* 0x040fe20000010818 */
[----:B------:R-:W-:Y:S01]  /*acc0*/  FFMA.FTZ R3, R3, R20, R7 ;  /* 0x0000001403037223 */ /* 0x000fe20000010007 */
[C---:B------:R-:W-:Y:S01]  /*acd0*/  FFMA.FTZ R21, R4.reuse, R11, -R21 ;  /* 0x0000000b04157223 */ /* 0x040fe20000010815 */
[----:B------:R-:W-:Y:S01]  /*ace0*/  FFMA.FTZ R34, R4, R13, R34 ;  /* 0x0000000d04227223 */ /* 0x000fe20000010022 */
[----:B------:R-:W-:Y:S02]  /*acf0*/  F2FP.SATFINITE.E4M3.F32.PACK_AB_MERGE_C R7, R41, R32, RZ ;  /* 0x000000202907723e */ /* 0x000fe400048070ff */
[----:B------:R-:W-:-:S02]  /*ad00*/  F2FP.SATFINITE.E4M3.F32.PACK_AB_MERGE_C R4, R44, R45, RZ ;  /* 0x0000002d2c04723e */ /* 0x000fc400048070ff */
[----:B------:R-:W-:Y:S02]  /*ad10*/  F2FP.SATFINITE.E4M3.F32.PACK_AB_MERGE_C R11, R52, R33, RZ ;  /* 0x00000021340b723e */ /* 0x000fe400048070ff */
[----:B------:R-:W-:Y:S02]  /*ad20*/  F2FP.SATFINITE.E4M3.F32.PACK_AB_MERGE_C R7, R30, R27, R7 ;  /* 0x0000001b1e07723e */ /* 0x000fe40004807007 */
[----:B------:R-:W-:Y:S02]  /*ad30*/  F2FP.SATFINITE.E4M3.F32.PACK_AB_MERGE_C R4, R39, R38, R4 ;  /* 0x000000262704723e */ /* 0x000fe40004807004 */
[----:B------:R-:W-:Y:S02]  /*ad40*/  F2FP.SATFINITE.E4M3.F32.PACK_AB_MERGE_C R6, R21, R6, R31 ;  /* 0x000000061506723e */ /* 0x000fe4000480701f */
[----:B------:R-:W-:Y:S02]  /*ad50*/  F2FP.SATFINITE.E4M3.F32.PACK_AB_MERGE_C R11, R29, R26, R11 ;  /* 0x0000001a1d0b723e */ /* 0x000fe4000480700b */
[----:B------:R-:W-:Y:S01]  /*ad60*/  F2FP.SATFINITE.E4M3.F32.PACK_AB_MERGE_C R10, R34, R3, R35 ;  /* 0x00000003220a723e */ /* 0x000fe20004807023 */
[----:B------:R2:W-:Y:S04]  /*ad70*/  STS.128 [R49+0xf000], R4 ;  /* 0x00f0000431007388 */ /* 0x0005e80000000c00 */
[----:B------:R2:W-:Y:S02]  /*ad80*/  STS.128 [R0+0xf000], R8 ;  /* 0x00f0000800007388 */ /* 0x0005e40000000c00 */
.L_x_356:
[----:B------:R-:W-:Y:S05]  /*ad90*/  BSYNC B0 ;  /* 0x0000000000007941 */ /* 0x000fea0003800000 */
.L_x_346:
[----:B------:R-:W-:Y:S01]  /*ada0*/  @!PT LDS RZ, [RZ] ;  /* 0x00000000fffff984 */ /* 0x000fe20000000800 */
[----:B------:R-:W-:Y:S01]  /*adb0*/  @!PT LDS RZ, [RZ] ;  /* 0x00000000fffff984 */ /* 0x000fe20000000800 */
[----:B------:R-:W-:Y:S01]  /*adc0*/  @!PT LDS RZ, [RZ] ;  /* 0x00000000fffff984 */ /* 0x000fe20000000800 */
[----:B------:R-:W-:Y:S01]  /*add0*/  @!PT LDS RZ, [RZ] ;  /* 0x00000000fffff984 */ /* 0x000fe20000000800 */
[----:B------:R4:W-:Y:S06]  /*ade0*/  MEMBAR.ALL.CTA ;  /* 0x0000000000007992 */ /* 0x0009ec0000008000 */
[----:B----4-:R-:W4:Y:S01]  /*adf0*/  FENCE.VIEW.ASYNC.S ;  /* 0x00000000000073c6 */ /* 0x010f220000000000 */
[----:B------:R-:W-:Y:S05]  /*ae00*/  WARPSYNC.ALL ;  /* 0x0000000000007948 */ /* 0x000fea0003800000 */
[----:B----4-:R-:W-:Y:S06]  /*ae10*/  BAR.SYNC.DEFER_BLOCKING 0xd, 0x180 ;  /* 0x0346000000007b1d */ /* 0x010fec0000010000 */
.L_x_343:
[----:B------:R-:W-:-:S13]  /*ae20*/  ISETP.NE.AND P0, PT, R155, 0x3, PT ;  /* 0x000000039b00780c */ /* 0x000fda0003f05270 */
[----:B------:R-:W-:Y:S05]  /*ae30*/  @!P0 BRA `(.L_x_371) ;  /* 0x0000000000048947 */ /* 0x000fea0003800000 */
[----:B------:R-:W-:Y:S01]  /*ae40*/  BPT.TRAP 0x1 ;  /* 0x000000040000795c */ /* 0x000fe20000300000 */
.L_x_371:
[----:B01----:R-:W-:Y:S01]  /*ae50*/  IMAD R3, R154, 0x8, R18 ;  /* 0x000000089a037824 */ /* 0x003fe200078e0212 */
[----:B--23-5:R-:W-:-:S04]  /*ae60*/  SHF.L.U32 R4, R157, 0x1f, RZ ;  /* 0x0000001f9d047819 */ /* 0x02cfc800000006ff */
[----:B------:R0:W1:Y:S01]  /*ae70*/  SYNCS.PHASECHK.TRANS64.TRYWAIT P1, [R3+URZ+0x19c30], R4 ;  /* 0x019c3004030075a7 */ /* 0x000062000802017f */
[----:B------:R-:W-:Y:S05]  /*ae80*/  @!P0 BRA `(.L_x_372) ;  /* 0x0000000000048947 */ /* 0x000fea0003800000 */
[----:B------:R-:W-:Y:S01]  /*ae90*/  BPT.TRAP 0x1 ;  /* 0x000000040000795c */ /* 0x000fe20000300000 */
.L_x_372:
[----:B------:R-:W-:Y:S01]  /*aea0*/  VIADD R0, R18, 0x13800 ;  /* 0x0001380012007836 */ /* 0x000fe20000000000 */
[----:B------:R-:W-:Y:S01]  /*aeb0*/  LOP3.LUT R14, R46, 0x10000, RZ, 0xfc, !PT ;  /* 0x000100002e0e7812 */ /* 0x000fe200078efcff */
[----:B------:R-:W-:-:S03]  /*aec0*/  IMAD.MOV.U32 R15, RZ, RZ, -0x3ffffff0 ;  /* 0xc0000010ff0f7424 */ /* 0x000fc600078e00ff */
[----:B------:R-:W-:-:S04]  /*aed0*/  SHF.R.U32.HI R0, RZ, 0x4, R0 ;  /* 0x00000004ff007819 */ /* 0x000fc80000011600 */
[----:B------:R-:W-:-:S04]  /*aee0*/  LOP3.LUT R0, R0, 0x3fff, RZ, 0xc0, !PT ;  /* 0x00003fff00007812 */ /* 0x000fc800078ec0ff */
[----:B------:R-:W-:-:S05]  /*aef0*/  LOP3.LUT R0, R0, 0x10000, RZ, 0xfc, !PT ;  /* 0x0001000000007812 */ /* 0x000fca00078efcff */
[----:B------:R2:W-:Y:S01]  /*af00*/  STL [R1+0x14], R0 ;  /* 0x0000140001007387 */ /* 0x0005e20000100800 */
[----:B-1----:R-:W-:Y:S05]  /*af10*/  @P1 BRA `(.L_x_373) ;  /* 0x0000000000081947 */ /* 0x002fea0003800000 */
[----:B------:R-:W1:Y:S02]  /*af20*/  SYNCS.PHASECHK.TRANS64.TRYWAIT P1, [R3+URZ+0x19c30], R4 ;  /* 0x019c3004030075a7 */ /* 0x000e64000802017f */
[----:B-1----:R-:W-:Y:S05]  /*af30*/  @!P1 BRA `(.L_x_374) ;  /* 0x000000cc00789947 */ /* 0x002fea0003800000 */
.L_x_373:
[----:B------:R-:W0:Y:S01]  /*af40*/  LDL R6, [R1+0x14] ;  /* 0x0000140001067983 */ /* 0x000e220000100800 */
[----:B------:R-:W-:Y:S01]  /*af50*/  IMAD.MOV.U32 R5, RZ, RZ, -0x3ffffff0 ;  /* 0xc0000010ff057424 */ /* 0x000fe200078e00ff */
[----:B------:R-:W-:Y:S05]  /*af60*/  WARPSYNC.ALL ;  /* 0x0000000000007948 */ /* 0x000fea0003800000 */
[C---:B------:R-:W-:Y:S01]  /*af70*/  R2UR UR4, R14.reuse ;  /* 0x000000000e0472ca */ /* 0x040fe200000e0000 */
[----:B------:R-:W3:Y:S01]  /*af80*/  LDL R9, [R1+0x58] ;  /* 0x0000580001097983 */ /* 0x000ee20000100800 */
[----:B------:R-:W-:Y:S02]  /*af90*/  R2UR UR5, R15 ;  /* 0x000000000f0572ca */ /* 0x000fe400000e0000 */
[----:B------:R-:W-:Y:S01]  /*afa0*/  R2UR UR7, R5 ;  /* 0x00000000050772ca */ /* 0x000fe200000e0000 */
[----:B------:R-:W-:Y:S01]  /*afb0*/  WARPGROUP.ARRIVE ;  /* 0x00000000000079c5 */ /* 0x000fe20000000000 */
[----:B--2---:R-:W2:Y:S01]  /*afc0*/  LDL R0, [R1+0x48] ;  /* 0x0000480001007983 */ /* 0x004ea20000100800 */
[----:B------:R-:W-:Y:S01]  /*afd0*/  VIADD R10, R14, 0x180 ;  /* 0x000001800e0a7836 */ /* 0x000fe20000000000 */
[----:B------:R-:W-:Y:S01]  /*afe0*/  P2R R8, PR, RZ, 0x1 ;  /* 0x00000001ff087803 */ /* 0x000fe20000000000 */
[----:B------:R-:W-:-:S02]  /*aff0*/  IMAD.MOV.U32 R11, RZ, RZ, -0x3ffffff0 ;  /* 0xc0000010ff0b7424 */ /* 0x000fc400078e00ff */
[----:B------:R-:W4:Y:S01]  /*b000*/  S2R R90, SR_TID.X ;  /* 0x00000000005a7919 */ /* 0x000f220000002100 */
[----:B------:R-:W-:Y:S01]  /*b010*/  IMAD.MOV.U32 R7, RZ, RZ, -0x3ffffff0 ;  /* 0xc0000010ff077424 */ /* 0x000fe200078e00ff */
[----:B------:R-:W-:Y:S01]  /*b020*/  BSSY B0, `(.L_x_375) ;  /* 0x00003d6000007945 */ /* 0x000fe20003800000 */
[----:B------:R-:W-:Y:S01]  /*b030*/  VIADD R20, R14, 0x300 ;  /* 0x000003000e147836 */ /* 0x000fe20000000000 */
[----:B------:R5:W-:Y:S01]  /*b040*/  STL.64 [R1+0x8], R10 ;  /* 0x0000080a01007387 */ /* 0x000be20000100a00 */
[----:B------:R-:W-:Y:S02]  /*b050*/  IMAD.MOV.U32 R21, RZ, RZ, -0x3ffffff0 ;  /* 0xc0000010ff157424 */ /* 0x000fe400078e00ff */
[----:B------:R-:W-:Y:S01]  /*b060*/  IMAD.MOV.U32 R5, RZ, RZ, -0x3ffffff0 ;  /* 0xc0000010ff057424 */ /* 0x000fe200078e00ff */
[----:B----4-:R-:W-:Y:S01]  /*b070*/  LOP3.LUT R90, R90, 0x7f, RZ, 0xc0, !PT ;  /* 0x0000007f5a5a7812 */ /* 0x010fe200078ec0ff */
[----:B01----:R-:W-:-:S04]  /*b080*/  IMAD R4, R154, 0x300, R6 ;  /* 0x000003009a047824 */ /* 0x003fc800078e0206 */
[C---:B------:R-:W-:Y:S01]  /*b090*/  VIADD R6, R4.reuse, 0x100 ;  /* 0x0000010004067836 */ /* 0x040fe20000000000 */
[C---:B------:R-:W-:Y:S01]  /*b0a0*/  R2UR UR6, R4.reuse ;  /* 0x00000000040672ca */ /* 0x040fe200000e0000 */
[----:B------:R-:W-:-:S12]  /*b0b0*/  VIADD R4, R4, 0x200 ;  /* 0x0000020004047836 */ /* 0x000fd80000000000 */
[----:B------:R-:W-:Y:S01]  /*b0c0*/  QGMMA.64x128x32.F32.E4M3.E4M3 R24, gdesc[UR4], RZ, !UPT, gsb0 ;  /* 0x01e00000041879f3 */ /* 0x000fe2000c0008ff */
[----:B------:R-:W-:Y:S02]  /*b0d0*/  R2UR UR4, R10 ;  /* 0x000000000a0472ca */ /* 0x000fe400000e0000 */
[----:B------:R-:W-:Y:S02]  /*b0e0*/  R2UR UR5, R11 ;  /* 0x000000000b0572ca */ /* 0x000fe400000e0000 */
[----:B------:R-:W-:Y:S02]  /*b0f0*/  R2UR UR6, R6 ;  /* 0x00000000060672ca */ /* 0x000fe400000e0000 */
[----:B------:R-:W-:Y:S01]  /*b100*/  R2UR UR7, R7 ;  /* 0x00000000070772ca */ /* 0x000fe200000e0000 */
[----:B------:R-:W-:Y:S02]  /*b110*/  WARPGROUP.DEPBAR.LE gsb0, 0x0 ;  /* 0x00008000000079c5 */ /* 0x000fe40000010000 */
[----:B------:R-:W-:-:S10]  /*b120*/  WARPGROUP.ARRIVE ;  /* 0x00000000000079c5 */ /* 0x000fd40000000000 */
[----:B------:R-:W-:Y:S01]  /*b130*/  QGMMA.64x128x32.F32.E4M3.E4M3 R24, gdesc[UR4], R24, gsb0 ;  /* 0x01e00000041879f3 */ /* 0x000fe20008000818 */
[----:B------:R-:W-:Y:S02]  /*b140*/  R2UR UR4, R20 ;  /* 0x00000000140472ca */ /* 0x000fe400000e0000 */
[----:B------:R-:W-:Y:S02]  /*b150*/  R2UR UR5, R21 ;  /* 0x00000000150572ca */ /* 0x000fe400000e0000 */
[----:B------:R-:W-:Y:S01]  /*b160*/  R2UR UR6, R4 ;  /* 0x00000000040672ca */ /* 0x000fe200000e0000 */
[----:B---3--:R-:W-:Y:S01]  /*b170*/  IMAD.IADD R4, R9, 0x1, R88 ;  /* 0x0000000109047824 */ /* 0x008fe200078e0258 */
[----:B------:R-:W-:-:S03]  /*b180*/  R2UR UR7, R5 ;  /* 0x00000000050772ca */ /* 0x000fc600000e0000 */
[----:B--2---:R-:W-:-:S05]  /*b190*/  IMAD R4, R0, -0x80, R4 ;  /* 0xffffff8000047824 */ /* 0x004fca00078e0204 */
[C---:B------:R-:W-:Y:S02]  /*b1a0*/  ISETP.GT.AND P4, PT, R4.reuse, RZ, PT ;  /* 0x000000ff0400720c */ /* 0x040fe40003f84270 */
[C---:B------:R-:W-:Y:S02]  /*b1b0*/  ISETP.GT.AND P3, PT, R4.reuse, 0x1, PT ;  /* 0x000000010400780c */ /* 0x040fe40003f64270 */
[C---:B------:R-:W-:Y:S02]  /*b1c0*/  ISETP.GT.AND P1, PT, R4.reuse, 0x8, PT ;  /* 0x000000080400780c */ /* 0x040fe40003f24270 */
[C---:B------:R-:W-:Y:S02]  /*b1d0*/  ISETP.GT.AND P2, PT, R4.reuse, 0x9, PT ;  /* 0x000000090400780c */ /* 0x040fe40003f44270 */
[C---:B------:R-:W-:Y:S02]  /*b1e0*/  ISETP.GT.AND P6, PT, R4.reuse, 0x10, PT ;  /* 0x000000100400780c */ /* 0x040fe40003fc4270 */
[----:B------:R-:W-:-:S02]  /*b1f0*/  ISETP.GT.AND P5, PT, R4, 0x11, PT ;  /* 0x000000110400780c */ /* 0x000fc40003fa4270 */
[----:B------:R-:W-:Y:S01]  /*b200*/  ISETP.GT.AND P0, PT, R4, 0x59, PT ;  /* 0x000000590400780c */ /* 0x000fe20003f04270 */
[----:B------:R-:W-:Y:S02]  /*b210*/  WARPGROUP.DEPBAR.LE gsb0, 0x0 ;  /* 0x00008000000079c5 */ /* 0x000fe40000010000 */
[----:B------:R-:W-:-:S06]  /*b220*/  WARPGROUP.ARRIVE ;  /* 0x00000000000079c5 */ /* 0x000fcc0000000000 */
[----:B------:R-:W-:Y:S03]  /*b230*/  QGMMA.64x128x32.F32.E4M3.E4M3 R24, gdesc[UR4], R24, gsb0 ;  /* 0x01e00000041879f3 */ /* 0x000fe60008000818 */
[----:B------:R-:W-:Y:S02]  /*b240*/  WARPGROUP.DEPBAR.LE gsb0, 0x0 ;  /* 0x00008000000079c5 */ /* 0x000fe40000010000 */
[----:B------:R-:W-:Y:S02]  /*b250*/  FSEL R5, R24, -INF , P4 ;  /* 0xff80000018057808 */ /* 0x000fe40002000000 */
[----:B------:R-:W-:Y:S02]  /*b260*/  FSEL R25, R25, -INF , P3 ;  /* 0xff80000019197808 */ /* 0x000fe40001800000 */
[----:B------:R-:W-:Y:S02]  /*b270*/  FSEL R7, R28, -INF , P1 ;  /* 0xff8000001c077808 */ /* 0x000fe40000800000 */
[----:B------:R-:W-:-:S02]  /*b280*/  FMNMX.FTZ R0, R5, R25, !PT ;  /* 0x0000001905007209 */ /* 0x000fc40007810000 */
[----:B------:R-:W-:Y:S02]  /*b290*/  FSEL R29, R29, -INF , P2 ;  /* 0xff8000001d1d7808 */ /* 0x000fe40001000000 */
[----:B------:R-:W-:Y:S02]  /*b2a0*/  FMNMX.FTZ R0, R7, R0, !PT ;  /* 0x0000000007007209 */ /* 0x000fe40007810000 */
[----:B-----5:R-:W-:Y:S02]  /*b2b0*/  FSEL R11, R32, -INF , P6 ;  /* 0xff800000200b7808 */ /* 0x020fe40003000000 */
        /* <DEDUP_REMOVED lines=10> */
[C---:B------:R-:W-:Y:S02]  /*b360*/  ISETP.GT.AND P1, PT, R4.reuse, 0x20, PT ;  /* 0x000000200400780c */ /* 0x040fe40003f24270 */
        /* <DEDUP_REMOVED lines=59> */
[----:B------:R-:W-:Y:S02]  /*b720*/  FMNMX.FTZ R0, R65, R0, !PT ;  /* 0x0000000041007209 */ /* 0x000fe40007810000 */
[----:B------:R-:W-:Y:S02]  /*b730*/  FSEL R59, R59, -INF , P5 ;  /* 0xff8000003b3b7808 */ /* 0x000fe40002800000 */
[----:B------:R-:W-:Y:S02]  /*b740*/  ISETP.GT.AND P5, PT, R4, 0x60, PT ;  /* 0x000000600400780c */ /* 0x000fe40003fa4270 */
        /* <DEDUP_REMOVED lines=15> */
[----:B------:R-:W-:Y:S02]  /*b840*/  P2R R30, PR, RZ, 0x1 ;  /* 0x00000001ff1e7803 */ /* 0x000fe40000000000 */
[----:B------:R-:W-:Y:S02]  /*b850*/  P2R R28, PR, RZ, 0x2 ;  /* 0x00000002ff1c7803 */ /* 0x000fe40000000000 */
[----:B------:R-:W-:Y:S02]  /*b860*/  FSEL R77, R77, -INF , P2 ;  /* 0xff8000004d4d7808 */ /* 0x000fe40001000000 */
[----:B------:R-:W-:Y:S02]  /*b870*/  P2R R26, PR, RZ, 0x4 ;  /* 0x00000004ff1a7803 */ /* 0x000fe40000000000 */
[----:B------:R-:W-:-:S02]  /*b880*/  ISETP.GT.AND P3, PT, R4, 0x70, PT ;  /* 0x000000700400780c */ /* 0x000fc40003f64270 */
[C---:B------:R-:W-:Y:S02]  /*b890*/  ISETP.GT.AND P4, PT, R4.reuse, 0x71, PT ;  /* 0x000000710400780c */ /* 0x040fe40003f84270 */
[C---:B------:R-:W-:Y:S02]  /*b8a0*/  ISETP.GT.AND P5, PT, R4.reuse, 0x78, PT ;  /* 0x000000780400780c */ /* 0x040fe40003fa4270 */
[C---:B------:R-:W-:Y:S02]  /*b8b0*/  ISETP.GT.AND P6, PT, R4.reuse, 0x79, PT ;  /* 0x000000790400780c */ /* 0x040fe40003fc4270 */
[C---:B------:R-:W-:Y:S02]  /*b8c0*/  ISETP.GT.AND P2, PT, R4.reuse, 0x58, PT ;  /* 0x000000580400780c */ /* 0x040fe40003f44270 */
[C---:B------:R-:W-:Y:S02]  /*b8d0*/  ISETP.GT.AND P1, PT, R4.reuse, 0x59, PT ;  /* 0x000000590400780c */ /* 0x040fe40003f24270 */
[----:B------:R-:W-:-:S02]  /*b8e0*/  ISETP.GT.AND P0, PT, R4, 0x60, PT ;  /* 0x000000600400780c */ /* 0x000fc40003f04270 */
[----:B------:R-:W-:Y:S02]  /*b8f0*/  FMNMX.FTZ R4, R9, R27, !PT ;  /* 0x0000001b09047209 */ /* 0x000fe40007810000 */
[----:B------:R-:W-:Y:S02]  /*b900*/  FMNMX.FTZ R0, R127, R0, !PT ;  /* 0x000000007f007209 */ /* 0x000fe40007810000 */
[----:B------:R-:W-:Y:S02]  /*b910*/  FMNMX.FTZ R4, R89, R4, !PT ;  /* 0x0000000459047209 */ /* 0x000fe40007810000 */
[----:B------:R-:W-:Y:S02]  /*b920*/  FSEL R129, R80, -INF , P3 ;  /* 0xff80000050817808 */ /* 0x000fe40001800000 */
[----:B------:R-:W-:Y:S02]  /*b930*/  FMNMX.FTZ R0, R77, R0, !PT ;  /* 0x000000004d007209 */ /* 0x000fe40007810000 */
[----:B------:R-:W-:-:S02]  /*b940*/  FMNMX.FTZ R4, R31, R4, !PT ;  /* 0x000000041f047209 */ /* 0x000fc40007810000 */
[----:B------:R-:W-:Y:S02]  /*b950*/  FSEL R131, R81, -INF , P4 ;  /* 0xff80000051837808 */ /* 0x000fe40002000000 */
        /* <DEDUP_REMOVED lines=8> */
[----:B------:R-:W-:Y:S02]  /*b9e0*/  FMNMX.FTZ R10, R85, R0, !PT ;  /* 0x00000000550a7209 */ /* 0x000fe40007810000 */
[----:B------:R-:W-:Y:S02]  /*b9f0*/  FMNMX.FTZ R4, R39, R4, !PT ;  /* 0x0000000427047209 */ /* 0x000fe40007810000 */
[----:B------:R-:W-:Y:S01]  /*ba00*/  FSEL R71, R71, -INF , P1 ;  /* 0xff80000047477808 */ /* 0x000fe20000800000 */
[----:B------:R-:W0:Y:S01]  /*ba10*/  SHFL.BFLY PT, R133, R10, 0x2, 0x1f ;  /* 0x0c401f000a857f89 */ /* 0x000e2200000e0000 */
[----:B------:R-:W-:-:S02]  /*ba20*/  FMNMX.FTZ R4, R101, R4, !PT ;  /* 0x0000000465047209 */ /* 0x000fc40007810000 */
[----:B------:R-:W-:Y:S02]  /*ba30*/  P2R R24, PR, RZ, 0x8 ;  /* 0x00000008ff187803 */ /* 0x000fe40000000000 */
[----:B------:R-:W-:Y:S02]  /*ba40*/  FMNMX.FTZ R4, R43, R4, !PT ;  /* 0x000000042b047209 */ /* 0x000fe40007810000 */
[----:B------:R-:W-:Y:S02]  /*ba50*/  FSEL R135, R74, -INF , P0 ;  /* 0xff8000004a877808 */ /* 0x000fe40000000000 */
[----:B------:R-:W-:Y:S02]  /*ba60*/  FMNMX.FTZ R4, R105, R4, !PT ;  /* 0x0000000469047209 */ /* 0x000fe40007810000 */
[----:B------:R-:W-:Y:S02]  /*ba70*/  ISETP.NE.AND P0, PT, R30, RZ, PT ;  /* 0x000000ff1e00720c */ /* 0x000fe40003f05270 */
[----:B------:R-:W-:-:S02]  /*ba80*/  FMNMX.FTZ R4, R47, R4, !PT ;  /* 0x000000042f047209 */ /* 0x000fc40007810000 */
[----:B------:R-:W-:Y:S02]  /*ba90*/  ISETP.NE.AND P1, PT, R28, RZ, PT ;  /* 0x000000ff1c00720c */ /* 0x000fe40003f25270 */
[----:B------:R-:W-:Y:S02]  /*baa0*/  FMNMX.FTZ R4, R109, R4, !PT ;  /* 0x000000046d047209 */ /* 0x000fe40007810000 */
[----:B------:R-:W-:Y:S02]  /*bab0*/  FSEL R75, R75, -INF , P0 ;  /* 0xff8000004b4b7808 */ /* 0x000fe40000000000 */
[----:B------:R-:W-:Y:S02]  /*bac0*/  FMNMX.FTZ R4, R51, R4, !PT ;  /* 0x0000000433047209 */ /* 0x000fe40007810000 */
[----:B------:R-:W-:Y:S02]  /*bad0*/  FSEL R83, R83, -INF , P4 ;  /* 0xff80000053537808 */ /* 0x000fe40002000000 */
[----:B0-----:R-:W-:-:S02]  /*bae0*/  FMNMX.FTZ R12, R10, R133, !PT ;  /* 0x000000850a0c7209 */ /* 0x001fc40007810000 */
[----:B------:R-:W-:Y:S02]  /*baf0*/  FMNMX.FTZ R4, R111, R4, !PT ;  /* 0x000000046f047209 */ /* 0x000fe40007810000 */
[----:B------:R-:W-:Y:S01]  /*bb00*/  FSEL R87, R87, -INF , P6 ;  /* 0xff80000057577808 */ /* 0x000fe20003000000 */
[----:B------:R-:W0:Y:S01]  /*bb10*/  SHFL.BFLY PT, R133, R12, 0x1, 0x1f ;  /* 0x0c201f000c857f89 */ /* 0x000e2200000e0000 */
[----:B------:R-:W-:Y:S02]  /*bb20*/  FMNMX.FTZ R4, R55, R4, !PT ;  /* 0x0000000437047209 */ /* 0x000fe40007810000 */
[----:B------:R-:W-:Y:S02]  /*bb30*/  ISETP.NE.AND P0, PT, R8, RZ, PT ;  /* 0x000000ff0800720c */ /* 0x000fe40003f05270 */
[----:B------:R-:W-:-:S04]  /*bb40*/  FMNMX.FTZ R4, R117, R4, !PT ;  /* 0x0000000475047209 */ /* 0x000fc80007810000 */
[----:B------:R-:W-:-:S04]  /*bb50*/  FMNMX.FTZ R4, R59, R4, !PT ;  /* 0x000000043b047209 */ /* 0x000fc80007810000 */
[----:B------:R-:W-:-:S04]  /*bb60*/  FMNMX.FTZ R4, R119, R4, !PT ;  /* 0x0000000477047209 */ /* 0x000fc80007810000 */
[----:B------:R-:W-:-:S04]  /*bb70*/  FMNMX.FTZ R4, R63, R4, !PT ;  /* 0x000000043f047209 */ /* 0x000fc80007810000 */
[----:B------:R-:W-:Y:S02]  /*bb80*/  FMNMX.FTZ R4, R123, R4, !PT ;  /* 0x000000047b047209 */ /* 0x000fe40007810000 */
[----:B0-----:R-:W-:Y:S02]  /*bb90*/  FMNMX.FTZ R0, R12, R133, !PT ;  /* 0x000000850c007209 */ /* 0x001fe40007810000 */
[----:B------:R-:W-:Y:S02]  /*bba0*/  FSEL R133, R70, -INF , P2 ;  /* 0xff80000046857808 */ /* 0x000fe40001000000 */
[----:B------:R-:W-:Y:S01]  /*bbb0*/  FMNMX.FTZ R4, R67, R4, !PT ;  /* 0x0000000443047209 */ /* 0x000fe20007810000 */
[----:B------:R-:W-:-:S01]  /*bbc0*/  FFMA.FTZ R6, R2, R0, -8 ;  /* 0xc100000002067423 */ /* 0x000fc20000010000 */
[----:B------:R-:W-:Y:S02]  /*bbd0*/  FSETP.NEU.FTZ.AND P3, PT, R0, -INF , PT ;  /* 0xff8000000000780b */ /* 0x000fe40003f7d000 */
[----:B------:R-:W-:-:S02]  /*bbe0*/  FMNMX.FTZ R4, R133, R4, !PT ;  /* 0x0000000485047209 */ /* 0x000fc40007810000 */
[----:B------:R-:W-:Y:S02]  /*bbf0*/  FSEL R6, R6, RZ, P3 ;  /* 0x000000ff06067208 */ /* 0x000fe40001800000 */
[----:B------:R-:W-:Y:S02]  /*bc00*/  FMNMX.FTZ R4, R71, R4, !PT ;  /* 0x0000000447047209 */ /* 0x000fe40007810000 */
[----:B------:R-:W-:Y:S01]  /*bc10*/  ISETP.NE.AND P3, PT, R24, RZ, PT ;  /* 0x000000ff1800720c */ /* 0x000fe20003f65270 */
[----:B------:R-:W-:-:S01]  /*bc20*/  FFMA.FTZ R24, R2, R37, -R6 ;  /* 0x0000002502187223 */ /* 0x000fc20000010806 */
[----:B------:R-:W-:Y:S01]  /*bc30*/  FMNMX.FTZ R4, R135, R4, !PT ;  /* 0x0000000487047209 */ /* 0x000fe20007810000 */
[----:B------:R-:W-:-:S01]  /*bc40*/  FFMA.FTZ R10, R2, R29, -R6 ;  /* 0x0000001d020a7223 */ /* 0x000fc20000010806 */
[----:B------:R-:W-:Y:S01]  /*bc50*/  ISETP.NE.AND P2, PT, R26, RZ, PT ;  /* 0x000000ff1a00720c */ /* 0x000fe20003f45270 */
[----:B------:R-:W-:-:S01]  /*bc60*/  FFMA.FTZ R29, R2, R45, -R6 ;  /* 0x0000002d021d7223 */ /* 0x000fc20000010806 */
[----:B------:R-:W-:Y:S01]  /*bc70*/  FSEL R37, R78, -INF , P1 ;  /* 0xff8000004e257808 */ /* 0x000fe20000800000 */
[----:B------:R-:W-:-:S01]  /*bc80*/  FFMA.FTZ R12, R2, R33, -R6 ;  /* 0x00000021020c7223 */ /* 0x000fc20000010806 */
[----:B------:R-:W-:Y:S01]  /*bc90*/  FMNMX.FTZ R4, R75, R4, !PT ;  /* 0x000000044b047209 */ /* 0x000fe20007810000 */
        /* <DEDUP_REMOVED lines=13> */
[C-C-:B------:R-:W-:Y:S01]  /*bd70*/  FFMA.FTZ R65, R2.reuse, R69, -R6.reuse ;  /* 0x0000004502417223 */ /* 0x140fe20000010806 */
        /* <DEDUP_REMOVED lines=13> */
[C-C-:B------:R-:W-:Y:S01]  /*be50*/  FFMA.FTZ R34, R2.reuse, R107, -R6.reuse ;  /* 0x0000006b02227223 */ /* 0x140fe20000010806 */
[----:B------:R-:W0:Y:S01]  /*be60*/  SHFL.BFLY PT, R91, R4, 0x2, 0x1f ;  /* 0x0c401f00045b7f89 */ /* 0x000e2200000e0000 */
[----:B------:R-:W-:-:S01]  /*be70*/  FFMA.FTZ R36, R2, R113, -R6 ;  /* 0x0000007102247223 */ /* 0x000fc20000010806 */
[C-C-:B------:R-:W-:Y:S01]  /*be80*/  FFMA.FTZ R61, R2.reuse, R61, -R6.reuse ;  /* 0x0000003d023d7223 */ /* 0x140fe20000010806 */
[----:B------:R-:W-:-:S01]  /*be90*/  FFMA.FTZ R38, R2, R115, -R6 ;  /* 0x0000007302267223 */ /* 0x000fc20000010806 */
[C-C-:B------:R-:W-:Y:S01]  /*bea0*/  FFMA.FTZ R40, R2.reuse, R121, -R6.reuse ;  /* 0x0000007902287223 */ /* 0x140fe20000010806 */
[----:B------:R-:W-:-:S01]  /*beb0*/  FFMA.FTZ R42, R2, R125, -R6 ;  /* 0x0000007d022a7223 */ /* 0x000fc20000010806 */
[C-C-:B------:R-:W-:Y:S01]  /*bec0*/  FFMA.FTZ R44, R2.reuse, R127, -R6.reuse ;  /* 0x0000007f022c7223 */ /* 0x140fe20000010806 */
[----:B------:R-:W-:-:S01]  /*bed0*/  FFMA.FTZ R46, R2, R129, -R6 ;  /* 0x00000081022e7223 */ /* 0x000fc20000010806 */
[C-C-:B------:R-:W-:Y:S01]  /*bee0*/  FFMA.FTZ R77, R2.reuse, R131, -R6.reuse ;  /* 0x00000083024d7223 */ /* 0x140fe20000010806 */
[----:B------:R-:W-:-:S01]  /*bef0*/  FFMA.FTZ R81, R2, R85, -R6 ;  /* 0x0000005502517223 */ /* 0x000fc20000010806 */
[----:B------:R-:W-:Y:S01]  /*bf00*/  MUFU.EX2 R5, R5 ;  /* 0x0000000500057308 */ /* 0x000fe20000000800 */
[----:B------:R-:W-:-:S07]  /*bf10*/  ISETP.NE.AND P2, PT, R90, RZ, PT ;  /* 0x000000ff5a00720c */ /* 0x000fce0003f45270 */
[----:B------:R-:W1:Y:S01]  /*bf20*/  MUFU.EX2 R8, R8 ;  /* 0x0000000800087308 */ /* 0x000e620000000800 */
[----:B0-----:R-:W-:-:S05]  /*bf30*/  FMNMX.FTZ R91, R4, R91, !PT ;  /* 0x0000005b045b7209 */ /* 0x001fca0007810000 */
[----:B------:R-:W-:Y:S02]  /*bf40*/  @!P2 VIADD R3, R3, 0x19c40 ;  /* 0x00019c400303a836 */ /* 0x000fe40000000000 */
[----:B------:R-:W-:Y:S01]  /*bf50*/  MUFU.EX2 R7, R7 ;  /* 0x0000000700077308 */ /* 0x000fe20000000800 */
[----:B------:R-:W0:Y:S02]  /*bf60*/  SHFL.BFLY PT, R4, R91, 0x1, 0x1f ;  /* 0x0c201f005b047f89 */ /* 0x000e2400000e0000 */
[----:B------:R-:W-:-:S05]  /*bf70*/  @!P2 PRMT R3, RZ, 0x654, R3 ;  /* 0x00000654ff03a816 */ /* 0x000fca0000000003 */
[----:B------:R-:W2:Y:S01]  /*bf80*/  MUFU.EX2 R10, R10 ;  /* 0x0000000a000a7308 */ /* 0x000ea20000000800 */
[----:B-1----:R-:W-:-:S01]  /*bf90*/  FADD.FTZ R70, R5, R8 ;  /* 0x0000000805467221 */ /* 0x002fc20000010000 */
[----:B------:R1:W-:Y:S06]  /*bfa0*/  @!P2 SYNCS.ARRIVE.TRANS64.RED.A1T0 RZ, [R3+URZ], RZ ;  /* 0x000000ff03ffa9a7 */ /* 0x0003ec000810043f */
[----:B------:R-:W-:Y:S08]  /*bfb0*/  MUFU.EX2 R11, R11 ;  /* 0x0000000b000b7308 */ /* 0x000ff00000000800 */
[----:B------:R-:W-:Y:S01]  /*bfc0*/  MUFU.EX2 R12, R12 ;  /* 0x0000000c000c7308 */ /* 0x000fe20000000800 */
[----:B--2---:R-:W-:-:S02]  /*bfd0*/  F2FP.SATFINITE.E4M3.F32.PACK_AB_MERGE_C R148, R10, R7, RZ ;  /* 0x000000070a94723e */ /* 0x004fc400048070ff */
[----:B0-----:R-:W-:Y:S02]  /*bfe0*/  FMNMX.FTZ R4, R91, R4, !PT ;  /* 0x000000045b047209 */ /* 0x001fe40007810000 */
[----:B------:R-:W-:Y:S02]  /*bff0*/  F2FP.SATFINITE.E4M3.F32.PACK_AB_MERGE_C R148, R8, R5, R148 ;  /* 0x000000050894723e */ /* 0x000fe40004807094 */
[----:B------:R-:W-:Y:S01]  /*c000*/  FSETP.NEU.FTZ.AND P1, PT, R4, -INF , PT ;  /* 0xff8000000400780b */ /* 0x000fe20003f3d000 */
[----:B------:R-:W-:-:S01]  /*c010*/  FFMA.FTZ R50, R2, R4, -8 ;  /* 0xc100000002327423 */ /* 0x000fc20000010004 */
[----:B------:R-:W-:Y:S04]  /*c020*/  MUFU.EX2 R13, R13 ;  /* 0x0000000d000d7308 */ /* 0x000fe80000000800 */
[----:B------:R-:W-:-:S02]  /*c030*/  FSEL R50, R50, RZ, P1 ;  /* 0x000000ff32327208 */ /* 0x000fc40000800000 */
[----:B------:R-:W-:Y:S02]  /*c040*/  ISETP.GE.AND P1, PT, R88, 0x81, PT ;  /* 0x000000815800780c */ /* 0x000fe40003f26270 */
[----:B------:R-:W0:Y:S01]  /*c050*/  MUFU.EX2 R24, R24 ;  /* 0x0000001800187308 */ /* 0x000e220000000800 */
        /* <DEDUP_REMOVED lines=8> */
[----:B------:R-:W-:-:S01]  /*c0e0*/  FFMA.FTZ R68, R2, R63, -R50 ;  /* 0x0000003f02447223 */ /* 0x000fc20000010832 */
[----:B------:R-:W-:Y:S01]  /*c0f0*/  FFMA.FTZ R85, R2, R39, -R50 ;  /* 0x0000002702557223 */ /* 0x000fe20000010832 */
[----:B------:R-:W-:-:S01]  /*c100*/  FADD.FTZ R89, R7, R70 ;  /* 0x0000004607597221 */ /* 0x000fc20000010000 */
[C-C-:B------:R-:W-:Y:S01]  /*c110*/  FFMA.FTZ R35, R2.reuse, R101, -R50.reuse ;  /* 0x0000006502237223 */ /* 0x140fe20000010832 */
[----:B------:R-:W-:-:S01]  /*c120*/  FFMA.FTZ R56, R2, R43, -R50 ;  /* 0x0000002b02387223 */ /* 0x000fc20000010832 */
[----:B------:R-:W-:Y:S01]  /*c130*/  FFMA.FTZ R43, R2, R105, -R50 ;  /* 0x00000069022b7223 */ /* 0x000fe20000010832 */
[----:B------:R-:W-:-:S01]  /*c140*/  FADD.FTZ R72, R10, R89 ;  /* 0x000000590a487221 */ /* 0x000fc20000010000 */
[----:B------:R-:W2:Y:S01]  /*c150*/  MUFU.EX2 R9, R9 ;  /* 0x0000000900097308 */ /* 0x000ea20000000800 */
[----:B------:R-:W-:-:S01]  /*c160*/  FFMA.FTZ R64, R2, R47, -R50 ;  /* 0x0000002f02407223 */ /* 0x000fc20000010832 */
[C-C-:B------:R-:W-:Y:S01]  /*c170*/  FFMA.FTZ R39, R2.reuse, R109, -R50.reuse ;  /* 0x0000006d02277223 */ /* 0x140fe20000010832 */
[----:B------:R-:W-:-:S01]  /*c180*/  FFMA.FTZ R60, R2, R51, -R50 ;  /* 0x00000033023c7223 */ /* 0x000fc20000010832 */
[C-C-:B------:R-:W-:Y:S01]  /*c190*/  FFMA.FTZ R51, R2.reuse, R111, -R50.reuse ;  /* 0x0000006f02337223 */ /* 0x140fe20000010832 */
[----:B------:R-:W-:-:S01]  /*c1a0*/  FFMA.FTZ R66, R2, R55, -R50 ;  /* 0x0000003702427223 */ /* 0x000fc20000010832 */
[C-C-:B------:R-:W-:Y:S01]  /*c1b0*/  FFMA.FTZ R47, R2.reuse, R117, -R50.reuse ;  /* 0x00000075022f7223 */ /* 0x140fe20000010832 */
[----:B------:R-:W-:-:S01]  /*c1c0*/  FFMA.FTZ R62, R2, R59, -R50 ;  /* 0x0000003b023e7223 */ /* 0x000fc20000010832 */
[----:B------:R-:W3:Y:S01]  /*c1d0*/  MUFU.EX2 R54, R54 ;  /* 0x0000003600367308 */ /* 0x000ee20000000800 */
[----:B------:R-:W-:-:S01]  /*c1e0*/  FFMA.FTZ R59, R2, R119, -R50 ;  /* 0x00000077023b7223 */ /* 0x000fc20000010832 */
[----:B0-----:R-:W-:Y:S01]  /*c1f0*/  F2FP.SATFINITE.E4M3.F32.PACK_AB_MERGE_C R150, R24, R13, RZ ;  /* 0x0000000d1896723e */ /* 0x001fe200048070ff */
[----:B------:R-:W-:-:S01]  /*c200*/  FFMA.FTZ R55, R2, R123, -R50 ;  /* 0x0000007b02377223 */ /* 0x000fc20000010832 */
[C-C-:B-1----:R-:W-:Y:S01]  /*c210*/  FFMA.FTZ R3, R2.reuse, R133, -R50.reuse ;  /* 0x0000008502037223 */ /* 0x142fe20000010832 */
[----:B------:R-:W-:-:S01]  /*c220*/  FFMA.FTZ R135, R2, R135, -R50 ;  /* 0x0000008702877223 */ /* 0x000fc20000010832 */
[----:B------:R-:W-:Y:S01]  /*c230*/  FFMA.FTZ R75, R2, R75, -R50 ;  /* 0x0000004b024b7223 */ /* 0x000fe20000010832 */
[----:B------:R-:W-:Y:S01]  /*c240*/  F2FP.SATFINITE.E4M3.F32.PACK_AB_MERGE_C R150, R12, R11, R150 ;  /* 0x0000000b0c96723e */ /* 0x000fe20004807096 */
[----:B------:R-:W0:Y:S01]  /*c250*/  MUFU.EX2 R31, R31 ;  /* 0x0000001f001f7308 */ /* 0x000e220000000800 */
[----:B--2---:R-:W-:-:S01]  /*c260*/  FADD.FTZ R63, R6, R9 ;  /* 0x00000009063f7221 */ /* 0x004fc20000010000 */
[C-C-:B------:R-:W-:Y:S01]  /*c270*/  FFMA.FTZ R79, R2.reuse, R79, -R50.reuse ;  /* 0x0000004f024f7223 */ /* 0x140fe20000010832 */
[----:B------:R-:W-:-:S01]  /*c280*/  FFMA.FTZ R45, R2, R45, -R50 ;  /* 0x0000002d022d7223 */ /* 0x000fc20000010832 */
[C-C-:B------:R-:W-:Y:S01]  /*c290*/  FFMA.FTZ R83, R2.reuse, R83, -R50.reuse ;  /* 0x0000005302537223 */ /* 0x140fe20000010832 */
[----:B------:R-:W-:-:S03]  /*c2a0*/  FFMA.FTZ R49, R2, R49, -R50 ;  /* 0x0000003102317223 */ /* 0x000fc60000010832 */
[----:B------:R-:W1:Y:S01]  /*c2b0*/  MUFU.EX2 R27, R27 ;  /* 0x0000001b001b7308 */ /* 0x000e620000000800 */
[----:B---3--:R-:W-:-:S01]  /*c2c0*/  FADD.FTZ R70, R54, R63 ;  /* 0x0000003f36467221 */ /* 0x008fc20000010000 */
[----:B------:R-:W-:-:S04]  /*c2d0*/  FADD.FTZ R63, R11, R72 ;  /* 0x000000480b3f7221 */ /* 0x000fc80000010000 */
[----:B------:R-:W-:Y:S02]  /*c2e0*/  FADD.FTZ R72, R12, R63 ;  /* 0x0000003f0c487221 */ /* 0x000fe40000010000 */
[----:B------:R-:W2:Y:S01]  /*c2f0*/  MUFU.EX2 R52, R52 ;  /* 0x0000003400347308 */ /* 0x000ea20000000800 */
[----:B0-----:R-:W-:-:S01]  /*c300*/  FADD.FTZ R74, R31, R70 ;  /* 0x000000461f4a7221 */ /* 0x001fc20000010000 */
[----:B------:R-:W-:Y:S01]  /*c310*/  FFMA.FTZ R70, R2, R67, -R50 ;  /* 0x0000004302467223 */ /* 0x000fe20000010832 */
[----:B------:R-:W-:-:S01]  /*c320*/  FADD.FTZ R63, R13, R72 ;  /* 0x000000480d3f7221 */ /* 0x000fc20000010000 */
[----:B------:R-:W-:Y:S01]  /*c330*/  FFMA.FTZ R72, R2, R71, -R50 ;  /* 0x0000004702487223 */ /* 0x000fe20000010832 */
[----:B------:R-:W-:Y:S02]  /*c340*/  F2FP.SATFINITE.E4M3.F32.PACK_AB_MERGE_C R149, R31, R54, RZ ;  /* 0x000000361f95723e */ /* 0x000fe400048070ff */
[----:B------:R-:W-:Y:S01]  /*c350*/  FADD.FTZ R76, R24, R63 ;  /* 0x0000003f184c7221 */ /* 0x000fe20000010000 */
[----:B------:R-:W0:Y:S01]  /*c360*/  MUFU.EX2 R58, R58 ;  /* 0x0000003a003a7308 */ /* 0x000e220000000800 */
[----:B-1----:R-:W-:-:S01]  /*c370*/  FADD.FTZ R67, R27, R74 ;  /* 0x0000004a1b437221 */ /* 0x002fc20000010000 */
[C-C-:B------:R-:W-:Y:S01]  /*c380*/  FFMA.FTZ R63, R2.reuse, R37, -R50.reuse ;  /* 0x00000025023f7223 */ /* 0x140fe20000010832 */
[----:B------:R-:W-:-:S01]  /*c390*/  FFMA.FTZ R50, R2, R87, -R50 ;  /* 0x0000005702327223 */ /* 0x000fc20000010832 */
[----:B------:R-:W-:-:S04]  /*c3a0*/  F2FP.SATFINITE.E4M3.F32.PACK_AB_MERGE_C R149, R9, R6, R149 ;  /* 0x000000060995723e */ /* 0x000fc80004807095 */
[----:B------:R-:W1:Y:S01]  /*c3b0*/  MUFU.EX2 R85, R85 ;  /* 0x0000005500557308 */ /* 0x000e620000000800 */
[----:B--2---:R-:W-:-:S07]  /*c3c0*/  FADD.FTZ R67, R52, R67 ;  /* 0x0000004334437221 */ /* 0x004fce0000010000 */
[----:B------:R-:W2:Y:S01]  /*c3d0*/  MUFU.EX2 R25, R25 ;  /* 0x0000001900197308 */ /* 0x000ea20000000800 */
[----:B0-----:R-:W-:-:S07]  /*c3e0*/  FADD.FTZ R74, R58, R67 ;  /* 0x000000433a4a7221 */ /* 0x001fce0000010000 */
[----:B------:R-:W0:Y:S01]  /*c3f0*/  MUFU.EX2 R35, R35 ;  /* 0x0000002300237308 */ /* 0x000e220000000800 */
[----:B-1----:R-:W-:-:S01]  /*c400*/  FADD.FTZ R74, R85, R74 ;  /* 0x0000004a554a7221 */ /* 0x002fc20000010000 */
[----:B------:R-:W-:-:S04]  /*c410*/  F2FP.SATFINITE.E4M3.F32.PACK_AB_MERGE_C R151, R85, R58, RZ ;  /* 0x0000003a5597723e */ /* 0x000fc800048070ff */
[----:B------:R-:W-:Y:S02]  /*c420*/  F2FP.SATFINITE.E4M3.F32.PACK_AB_MERGE_C R151, R52, R27, R151 ;  /* 0x0000001b3497723e */ /* 0x000fe40004807097 */
[----:B------:R-:W1:Y:S01]  /*c430*/  MUFU.EX2 R26, R26 ;  /* 0x0000001a001a7308 */ /* 0x000e620000000800 */
[----:B--2---:R-:W-:-:S07]  /*c440*/  FADD.FTZ R67, R25, R76 ;  /* 0x0000004c19437221 */ /* 0x004fce0000010000 */
[----:B------:R-:W2:Y:S01]  /*c450*/  MUFU.EX2 R56, R56 ;  /* 0x0000003800387308 */ /* 0x000ea20000000800 */
[----:B0-----:R-:W-:-:S07]  /*c460*/  FADD.FTZ R37, R35, R74 ;  /* 0x0000004a23257221 */ /* 0x001fce0000010000 */
[----:B------:R-:W0:Y:S01]  /*c470*/  MUFU.EX2 R28, R28 ;  /* 0x0000001c001c7308 */ /* 0x000e220000000800 */
[----:B-1----:R-:W-:-:S07]  /*c480*/  FADD.FTZ R67, R26, R67 ;  /* 0x000000431a437221 */ /* 0x002fce0000010000 */
[----:B------:R-:W1:Y:S01]  /*c490*/  MUFU.EX2 R43, R43 ;  /* 0x0000002b002b7308 */ /* 0x000e620000000800 */
[----:B--2---:R-:W-:-:S07]  /*c4a0*/  FADD.FTZ R74, R56, R37 ;  /* 0x00000025384a7221 */ /* 0x004fce0000010000 */
        /* <DEDUP_REMOVED lines=9> */
[----:B0-----:R-:W-:-:S01]  /*c540*/  FADD.FTZ R74, R64, R67 ;  /* 0x00000043404a7221 */ /* 0x001fc20000010000 */
[----:B------:R-:W-:-:S04]  /*c550*/  F2FP.SATFINITE.E4M3.F32.PACK_AB_MERGE_C R137, R64, R43, RZ ;  /* 0x0000002b4089723e */ /* 0x000fc800048070ff */
[----:B------:R-:W-:Y:S02]  /*c560*/  F2FP.SATFINITE.E4M3.F32.PACK_AB_MERGE_C R137, R56, R35, R137 ;  /* 0x000000233889723e */ /* 0x000fe40004807089 */
        /* <DEDUP_REMOVED lines=13> */
[C---:B-1----:R-:W-:Y:S01]  /*c640*/  F2FP.SATFINITE.E4M3.F32.PACK_AB_MERGE_C R138, R41.reuse, R32, RZ ;  /* 0x00000020298a723e */ /* 0x042fe200048070ff */
[----:B------:R-:W-:-:S03]  /*c650*/  FADD.FTZ R41, R41, R74 ;  /* 0x0000004a29297221 */ /* 0x000fc60000010000 */
[----:B------:R-:W-:-:S03]  /*c660*/  F2FP.SATFINITE.E4M3.F32.PACK_AB_MERGE_C R138, R33, R30, R138 ;  /* 0x0000001e218a723e */ /* 0x000fc6000480708a */
[----:B------:R-:W1:Y:S01]  /*c670*/  MUFU.EX2 R47, R47 ;  /* 0x0000002f002f7308 */ /* 0x000e620000000800 */
[----:B--2---:R-:W-:-:S01]  /*c680*/  FADD.FTZ R24, R66, R13 ;  /* 0x0000000d42187221 */ /* 0x004fc20000010000 */
[----:B------:R-:W-:-:S04]  /*c690*/  F2FP.SATFINITE.E4M3.F32.PACK_AB_MERGE_C R139, R66, R51, RZ ;  /* 0x00000033428b723e */ /* 0x000fc800048070ff */
[----:B------:R-:W-:Y:S02]  /*c6a0*/  F2FP.SATFINITE.E4M3.F32.PACK_AB_MERGE_C R139, R60, R39, R139 ;  /* 0x000000273c8b723e */ /* 0x000fe4000480708b */
        /* <DEDUP_REMOVED lines=13> */
[C---:B0-----:R-:W-:Y:S01]  /*c780*/  F2FP.SATFINITE.E4M3.F32.PACK_AB_MERGE_C R140, R61.reuse, R36, RZ ;  /* 0x000000243d8c723e */ /* 0x041fe200048070ff */
[----:B------:R-:W-:-:S03]  /*c790*/  FADD.FTZ R61, R61, R32 ;  /* 0x000000203d3d7221 */ /* 0x000fc60000010000 */
[----:B------:R-:W-:-:S03]  /*c7a0*/  F2FP.SATFINITE.E4M3.F32.PACK_AB_MERGE_C R140, R53, R34, R140 ;  /* 0x00000022358c723e */ /* 0x000fc6000480708c */
[----:B------:R-:W0:Y:S01]  /*c7b0*/  MUFU.EX2 R55, R55 ;  /* 0x0000003700377308 */ /* 0x000e220000000800 */
[C---:B-1----:R-:W-:Y:S01]  /*c7c0*/  F2FP.SATFINITE.E4M3.F32.PACK_AB_MERGE_C R59, R68.reuse, R59, RZ ;  /* 0x0000003b443b723e */ /* 0x042fe200048070ff */
[----:B------:R-:W-:-:S03]  /*c7d0*/  FADD.FTZ R68, R68, R5 ;  /* 0x0000000544447221 */ /* 0x000fc60000010000 */
[----:B------:R-:W-:-:S03]  /*c7e0*/  F2FP.SATFINITE.E4M3.F32.PACK_AB_MERGE_C R141, R62, R47, R59 ;  /* 0x0000002f3e8d723e */ /* 0x000fc6000480703b */
[----:B------:R-:W1:Y:S01]  /*c7f0*/  MUFU.EX2 R57, R57 ;  /* 0x0000003900397308 */ /* 0x000e620000000800 */
[----:B--2---:R-:W-:-:S07]  /*c800*/  FADD.FTZ R8, R38, R61 ;  /* 0x0000003d26087221 */ /* 0x004fce0000010000 */
[----:B------:R-:W2:Y:S01]  /*c810*/  MUFU.EX2 R70, R70 ;  /* 0x0000004600467308 */ /* 0x000ea20000000800 */
[----:B0-----:R-:W-:-:S07]  /*c820*/  FADD.FTZ R5, R55, R68 ;  /* 0x0000004437057221 */ /* 0x001fce0000010000 */
[----:B------:R-:W-:Y:S01]  /*c830*/  MUFU.EX2 R40, R40 ;  /* 0x0000002800287308 */ /* 0x000fe20000000800 */
[----:B-1----:R-:W-:-:S07]  /*c840*/  FADD.FTZ R11, R57, R8 ;  /* 0x00000008390b7221 */ /* 0x002fce0000010000 */
[----:B------:R-:W0:Y:S01]  /*c850*/  MUFU.EX2 R65, R65 ;  /* 0x0000004100417308 */ /* 0x000e220000000800 */
[----:B--2---:R-:W-:-:S07]  /*c860*/  FADD.FTZ R12, R70, R5 ;  /* 0x00000005460c7221 */ /* 0x004fce0000010000 */
[----:B------:R-:W1:Y:S08]  /*c870*/  MUFU.EX2 R3, R3 ;  /* 0x0000000300037308 */ /* 0x000e700000000800 */
[----:B------:R-:W2:Y:S01]  /*c880*/  MUFU.EX2 R72, R72 ;  /* 0x0000004800487308 */ /* 0x000ea20000000800 */
[----:B0-----:R-:W-:Y:S01]  /*c890*/  F2FP.SATFINITE.E4M3.F32.PACK_AB_MERGE_C R142, R65, R40, RZ ;  /* 0x00000028418e723e */ /* 0x001fe200048070ff */
[----:B------:R-:W-:-:S03]  /*c8a0*/  FADD.FTZ R40, R40, R11 ;  /* 0x0000000b28287221 */ /* 0x000fc60000010000 */
[----:B------:R-:W-:Y:S01]  /*c8b0*/  F2FP.SATFINITE.E4M3.F32.PACK_AB_MERGE_C R142, R57, R38, R142 ;  /* 0x00000026398e723e */ /* 0x000fe2000480708e */
[----:B------:R-:W-:-:S02]  /*c8c0*/  FADD.FTZ R65, R65, R40 ;  /* 0x0000002841417221 */ /* 0x000fc40000010000 */
[----:B------:R-:W-:Y:S01]  /*c8d0*/  MUFU.EX2 R44, R44 ;  /* 0x0000002c002c7308 */ /* 0x000fe20000000800 */
[----:B-1----:R-:W-:-:S07]  /*c8e0*/  FADD.FTZ R5, R3, R12 ;  /* 0x0000000c03057221 */ /* 0x002fce0000010000 */
[----:B------:R-:W0:Y:S01]  /*c8f0*/  MUFU.EX2 R73, R73 ;  /* 0x0000004900497308 */ /* 0x000e220000000800 */
[C---:B--2---:R-:W-:Y:S01]  /*c900*/  F2FP.SATFINITE.E4M3.F32.PACK_AB_MERGE_C R11, R72.reuse, R3, RZ ;  /* 0x00000003480b723e */ /* 0x044fe200048070ff */
[----:B------:R-:W-:-:S03]  /*c910*/  FADD.FTZ R72, R72, R5 ;  /* 0x0000000548487221 */ /* 0x000fc60000010000 */
[----:B------:R-:W-:-:S03]  /*c920*/  F2FP.SATFINITE.E4M3.F32.PACK_AB_MERGE_C R143, R70, R55, R11 ;  /* 0x00000037468f723e */ /* 0x000fc6000480700b */
[----:B------:R-:W1:Y:S08]  /*c930*/  MUFU.EX2 R42, R42 ;  /* 0x0000002a002a7308 */ /* 0x000e700000000800 */
[----:B------:R2:W3:Y:S01]  /*c940*/  MUFU.EX2 R37, R135 ;  /* 0x0000008700257308 */ /* 0x0004e20000000800 */
[----:B0-----:R-:W-:-:S07]  /*c950*/  F2FP.SATFINITE.E4M3.F32.PACK_AB_MERGE_C R144, R73, R44, RZ ;  /* 0x0000002c4990723e */ /* 0x001fce00048070ff */
[----:B------:R-:W0:Y:S01]  /*c960*/  MUFU.EX2 R69, R69 ;  /* 0x0000004500457308 */ /* 0x000e220000000800 */
[----:B-1----:R-:W-:-:S01]  /*c970*/  FADD.FTZ R12, R42, R65 ;  /* 0x000000412a0c7221 */ /* 0x002fc20000010000 */
[----:B--2---:R-:W-:-:S04]  /*c980*/  IMAD.MOV.U32 R135, RZ, RZ, RZ ;  /* 0x000000ffff877224 */ /* 0x004fc800078e00ff */
[----:B------:R-:W-:Y:S02]  /*c990*/  IMAD.MOV.U32 R134, RZ, RZ, R135 ;  /* 0x000000ffff867224 */ /* 0x000fe400078e0087 */
[----:B------:R-:W1:Y:S01]  /*c9a0*/  MUFU.EX2 R10, R75 ;  /* 0x0000004b000a7308 */ /* 0x000e620000000800 */
[----:B---3--:R-:W-:-:S01]  /*c9b0*/  FADD.FTZ R3, R37, R72 ;  /* 0x0000004825037221 */ /* 0x008fc20000010000 */
[--C-:B------:R-:W-:Y:S02]  /*c9c0*/  IMAD.MOV.U32 R133, RZ, RZ, R135.reuse ;  /* 0x000000ffff857224 */ /* 0x100fe400078e0087 */
[--C-:B------:R-:W-:Y:S02]  /*c9d0*/  IMAD.MOV.U32 R132, RZ, RZ, R135.reuse ;  /* 0x000000ffff847224 */ /* 0x100fe400078e0087 */
[--C-:B------:R-:W-:Y:S02]  /*c9e0*/  IMAD.MOV.U32 R131, RZ, RZ, R135.reuse ;  /* 0x000000ffff837224 */ /* 0x100fe400078e0087 */
[----:B------:R-:W2:Y:S01]  /*c9f0*/  MUFU.EX2 R7, R63 ;  /* 0x0000003f00077308 */ /* 0x000ea20000000800 */
[C---:B0-----:R-:W-:Y:S01]  /*ca00*/  F2FP.SATFINITE.E4M3.F32.PACK_AB_MERGE_C R144, R69.reuse, R42, R144 ;  /* 0x0000002a4590723e */ /* 0x041fe20004807090 */
[----:B------:R-:W-:Y:S01]  /*ca10*/  FADD.FTZ R69, R69, R12 ;  /* 0x0000000c45457221 */ /* 0x000fe20000010000 */
[----:B------:R-:W-:-:S02]  /*ca20*/  IMAD.MOV.U32 R130, RZ, RZ, R135 ;  /* 0x000000ffff827224 */ /* 0x000fc400078e0087 */
[----:B------:R-:W-:Y:S02]  /*ca30*/  IMAD.MOV.U32 R129, RZ, RZ, R135 ;  /* 0x000000ffff817224 */ /* 0x000fe400078e0087 */
[----:B------:R-:W-:-:S01]  /*ca40*/  FADD.FTZ R44, R44, R69 ;  /* 0x000000452c2c7221 */ /* 0x000fc20000010000 */
[----:B------:R-:W-:Y:S01]  /*ca50*/  IMAD.MOV.U32 R128, RZ, RZ, R135 ;  /* 0x000000ffff807224 */ /* 0x000fe200078e0087 */
[----:B------:R-:W0:Y:S01]  /*ca60*/  MUFU.EX2 R24, R79 ;  /* 0x0000004f00187308 */ /* 0x000e220000000800 */
[----:B-1----:R-:W-:-:S01]  /*ca70*/  FADD.FTZ R6, R10, R3 ;  /* 0x000000030a067221 */ /* 0x002fc20000010000 */
[----:B------:R-:W-:Y:S01]  /*ca80*/  FADD.FTZ R73, R73, R44 ;  /* 0x0000002c49497221 */ /* 0x000fe20000010000 */
[--C-:B------:R-:W-:Y:S02]  /*ca90*/  IMAD.MOV.U32 R127, RZ, RZ, R135.reuse ;  /* 0x000000ffff7f7224 */ /* 0x100fe400078e0087 */
[--C-:B------:R-:W-:Y:S02]  /*caa0*/  IMAD.MOV.U32 R126, RZ, RZ, R135.reuse ;  /* 0x000000ffff7e7224 */ /* 0x100fe400078e0087 */
[----:B------:R-:W-:Y:S01]  /*cab0*/  IMAD.MOV.U32 R125, RZ, RZ, R135 ;  /* 0x000000ffff7d7224 */ /* 0x000fe200078e0087 */
[----:B------:R-:W-:Y:S01]  /*cac0*/  MUFU.EX2 R48, R48 ;  /* 0x0000003000307308 */ /* 0x000fe20000000800 */
[----:B--2---:R-:W-:-:S01]  /*cad0*/  FADD.FTZ R3, R7, R6 ;  /* 0x0000000607037221 */ /* 0x004fc20000010000 */
[----:B------:R-:W-:-:S02]  /*cae0*/  IMAD.MOV.U32 R124, RZ, RZ, R135 ;  /* 0x000000ffff7c7224 */ /* 0x000fc400078e0087 */
[--C-:B------:R-:W-:Y:S02]  /*caf0*/  IMAD.MOV.U32 R123, RZ, RZ, R135.reuse ;  /* 0x000000ffff7b7224 */ /* 0x100fe400078e0087 */
[----:B------:R-:W-:Y:S02]  /*cb00*/  IMAD.MOV.U32 R122, RZ, RZ, R135 ;  /* 0x000000ffff7a7224 */ /* 0x000fe400078e0087 */
[----:B------:R-:W1:Y:S01]  /*cb10*/  MUFU.EX2 R81, R81 ;  /* 0x0000005100517308 */ /* 0x000e620000000800 */
[C---:B0-----:R-:W-:Y:S01]  /*cb20*/  F2FP.SATFINITE.E4M3.F32.PACK_AB_MERGE_C R7, R24.reuse, R7, RZ ;  /* 0x000000071807723e */ /* 0x041fe200048070ff */
[----:B------:R-:W-:Y:S01]  /*cb30*/  FADD.FTZ R24, R24, R3 ;  /* 0x0000000318187221 */ /* 0x000fe20000010000 */
[----:B------:R-:W-:Y:S02]  /*cb40*/  IMAD.MOV.U32 R121, RZ, RZ, R135 ;  /* 0x000000ffff797224 */ /* 0x000fe400078e0087 */
[----:B------:R-:W-:Y:S01]  /*cb50*/  F2FP.SATFINITE.E4M3.F32.PACK_AB_MERGE_C R145, R10, R37, R7 ;  /* 0x000000250a91723e */ /* 0x000fe20004807007 */
[----:B------:R-:W-:-:S02]  /*cb60*/  IMAD.MOV.U32 R120, RZ, RZ, R135 ;  /* 0x000000ffff787224 */ /* 0x000fc400078e0087 */
[----:B------:R-:W0:Y:S01]  /*cb70*/  MUFU.EX2 R46, R46 ;  /* 0x0000002e002e7308 */ /* 0x000e220000000800 */
[--C-:B------:R-:W-:Y:S02]  /*cb80*/  IMAD.MOV.U32 R119, RZ, RZ, R135.reuse ;  /* 0x000000ffff777224 */ /* 0x100fe400078e0087 */
[--C-:B------:R-:W-:Y:S02]  /*cb90*/  IMAD.MOV.U32 R118, RZ, RZ, R135.reuse ;  /* 0x000000ffff767224 */ /* 0x100fe400078e0087 */
[--C-:B------:R-:W-:Y:S02]  /*cba0*/  IMAD.MOV.U32 R117, RZ, RZ, R135.reuse ;  /* 0x000000ffff757224 */ /* 0x100fe400078e0087 */
[--C-:B------:R-:W-:Y:S01]  /*cbb0*/  IMAD.MOV.U32 R116, RZ, RZ, R135.reuse ;  /* 0x000000ffff747224 */ /* 0x100fe200078e0087 */
[----:B------:R-:W2:Y:S01]  /*cbc0*/  MUFU.EX2 R45, R45 ;  /* 0x0000002d002d7308 */ /* 0x000ea20000000800 */
[----:B-1----:R-:W-:Y:S01]  /*cbd0*/  F2FP.SATFINITE.E4M3.F32.PACK_AB_MERGE_C R5, R81, R48, RZ ;  /* 0x000000305105723e */ /* 0x002fe200048070ff */
[----:B------:R-:W-:-:S02]  /*cbe0*/  IMAD.MOV.U32 R115, RZ, RZ, R135 ;  /* 0x000000ffff737224 */ /* 0x000fc400078e0087 */
[--C-:B------:R-:W-:Y:S02]  /*cbf0*/  IMAD.MOV.U32 R114, RZ, RZ, R135.reuse ;  /* 0x000000ffff727224 */ /* 0x100fe400078e0087 */
[----:B------:R-:W-:Y:S02]  /*cc00*/  IMAD.MOV.U32 R113, RZ, RZ, R135 ;  /* 0x000000ffff717224 */ /* 0x000fe400078e0087 */
[----:B------:R-:W1:Y:S01]  /*cc10*/  MUFU.EX2 R77, R77 ;  /* 0x0000004d004d7308 */ /* 0x000e620000000800 */
[----:B0-----:R-:W-:-:S01]  /*cc20*/  FADD.FTZ R6, R46, R73 ;  /* 0x000000492e067221 */ /* 0x001fc20000010000 */
[--C-:B------:R-:W-:Y:S02]  /*cc30*/  IMAD.MOV.U32 R112, RZ, RZ, R135.reuse ;  /* 0x000000ffff707224 */ /* 0x100fe400078e0087 */
[--C-:B------:R-:W-:Y:S02]  /*cc40*/  IMAD.MOV.U32 R111, RZ, RZ, R135.reuse ;  /* 0x000000ffff6f7224 */ /* 0x100fe400078e0087 */
[----:B------:R-:W-:-:S02]  /*cc50*/  IMAD.MOV.U32 R110, RZ, RZ, R135 ;  /* 0x000000ffff6e7224 */ /* 0x000fc400078e0087 */
[----:B------:R-:W0:Y:S01]  /*cc60*/  MUFU.EX2 R8, R83 ;  /* 0x0000005300087308 */ /* 0x000e220000000800 */
[----:B--2---:R-:W-:-:S01]  /*cc70*/  FADD.FTZ R3, R45, R24 ;  /* 0x000000182d037221 */ /* 0x004fc20000010000 */
[--C-:B------:R-:W-:Y:S02]  /*cc80*/  IMAD.MOV.U32 R109, RZ, RZ, R135.reuse ;  /* 0x000000ffff6d7224 */ /* 0x100fe400078e0087 */
[--C-:B------:R-:W-:Y:S02]  /*cc90*/  IMAD.MOV.U32 R108, RZ, RZ, R135.reuse ;  /* 0x000000ffff6c7224 */ /* 0x100fe400078e0087 */
[----:B------:R-:W-:Y:S02]  /*cca0*/  IMAD.MOV.U32 R107, RZ, RZ, R135 ;  /* 0x000000ffff6b7224 */ /* 0x000fe400078e0087 */
[----:B------:R-:W2:Y:S01]  /*ccb0*/  MUFU.EX2 R49, R49 ;  /* 0x0000003100317308 */ /* 0x000ea20000000800 */
[C---:B-1----:R-:W-:Y:S01]  /*ccc0*/  F2FP.SATFINITE.E4M3.F32.PACK_AB_MERGE_C R146, R77.reuse, R46, R5 ;  /* 0x0000002e4d92723e */ /* 0x042fe20004807005 */
[----:B------:R-:W-:Y:S01]  /*ccd0*/  FADD.FTZ R77, R77, R6 ;  /* 0x000000064d4d7221 */ /* 0x000fe20000010000 */
[----:B------:R-:W-:-:S02]  /*cce0*/  IMAD.MOV.U32 R106, RZ, RZ, R135 ;  /* 0x000000ffff6a7224 */ /* 0x000fc400078e0087 */
[----:B------:R-:W-:Y:S02]  /*ccf0*/  IMAD.MOV.U32 R105, RZ, RZ, R135 ;  /* 0x000000ffff697224 */ /* 0x000fe400078e0087 */
[----:B------:R-:W-:-:S01]  /*cd00*/  FADD.FTZ R48, R48, R77 ;  /* 0x0000004d30307221 */ /* 0x000fc20000010000 */
[----:B------:R-:W-:Y:S01]  /*cd10*/  IMAD.MOV.U32 R104, RZ, RZ, R135 ;  /* 0x000000ffff687224 */ /* 0x000fe200078e0087 */
[----:B------:R-:W1:Y:S01]  /*cd20*/  MUFU.EX2 R50, R50 ;  /* 0x0000003200327308 */ /* 0x000e620000000800 */
[----:B0-----:R-:W-:-:S01]  /*cd30*/  FADD.FTZ R6, R8, R3 ;  /* 0x0000000308067221 */ /* 0x001fc20000010000 */
[--C-:B------:R-:W-:Y:S02]  /*cd40*/  IMAD.MOV.U32 R103, RZ, RZ, R135.reuse ;  /* 0x000000ffff677224 */ /* 0x100fe400078e0087 */
[--C-:B------:R-:W-:Y:S02]  /*cd50*/  IMAD.MOV.U32 R102, RZ, RZ, R135.reuse ;  /* 0x000000ffff667224 */ /* 0x100fe400078e0087 */
[----:B------:R-:W-:-:S02]  /*cd60*/  IMAD.MOV.U32 R101, RZ, RZ, R135 ;  /* 0x000000ffff657224 */ /* 0x000fc400078e0087 */
[----:B------:R-:W-:Y:S02]  /*cd70*/  IMAD.MOV.U32 R100, RZ, RZ, R135 ;  /* 0x000000ffff647224 */ /* 0x000fe400078e0087 */
[----:B--2---:R-:W-:Y:S01]  /*cd80*/  FADD.FTZ R7, R49, R6 ;  /* 0x0000000631077221 */ /* 0x004fe20000010000 */
[----:B------:R-:W-:-:S01]  /*cd90*/  FADD.FTZ R6, R81, R48 ;  /* 0x0000003051067221 */ /* 0x000fc20000010000 */
[--C-:B------:R-:W-:Y:S02]  /*cda0*/  IMAD.MOV.U32 R99, RZ, RZ, R135.reuse ;  /* 0x000000ffff637224 */ /* 0x100fe400078e0087 */
[--C-:B------:R-:W-:Y:S02]  /*cdb0*/  IMAD.MOV.U32 R98, RZ, RZ, R135.reuse ;  /* 0x000000ffff627224 */ /* 0x100fe400078e0087 */
[----:B------:R-:W-:Y:S01]  /*cdc0*/  IMAD.MOV.U32 R97, RZ, RZ, R135 ;  /* 0x000000ffff617224 */ /* 0x000fe200078e0087 */
[C---:B-1----:R-:W-:Y:S01]  /*cdd0*/  F2FP.SATFINITE.E4M3.F32.PACK_AB_MERGE_C R3, R50.reuse, R49, RZ ;  /* 0x000000313203723e */ /* 0x042fe200048070ff */
[----:B------:R-:W-:Y:S01]  /*cde0*/  FADD.FTZ R7, R50, R7 ;  /* 0x0000000732077221 */ /* 0x000fe20000010000 */
[----:B------:R-:W-:-:S02]  /*cdf0*/  IMAD.MOV.U32 R96, RZ, RZ, R135 ;  /* 0x000000ffff607224 */ /* 0x000fc400078e0087 */
[----:B------:R-:W-:Y:S01]  /*ce00*/  F2FP.SATFINITE.E4M3.F32.PACK_AB_MERGE_C R147, R8, R45, R3 ;  /* 0x0000002d0893723e */ /* 0x000fe20004807003 */
[--C-:B------:R-:W-:Y:S02]  /*ce10*/  IMAD.MOV.U32 R95, RZ, RZ, R135.reuse ;  /* 0x000000ffff5f7224 */ /* 0x100fe400078e0087 */
[--C-:B------:R-:W-:Y:S02]  /*ce20*/  IMAD.MOV.U32 R94, RZ, RZ, R135.reuse ;  /* 0x000000ffff5e7224 */ /* 0x100fe400078e0087 */
[--C-:B------:R-:W-:Y:S02]  /*ce30*/  IMAD.MOV.U32 R93, RZ, RZ, R135.reuse ;  /* 0x000000ffff5d7224 */ /* 0x100fe400078e0087 */
[--C-:B------:R-:W-:Y:S02]  /*ce40*/  IMAD.MOV.U32 R92, RZ, RZ, R135.reuse ;  /* 0x000000ffff5c7224 */ /* 0x100fe400078e0087 */
[--C-:B------:R-:W-:Y:S02]  /*ce50*/  IMAD.MOV.U32 R91, RZ, RZ, R135.reuse ;  /* 0x000000ffff5b7224 */ /* 0x100fe400078e0087 */
[----:B------:R-:W-:-:S02]  /*ce60*/  IMAD.MOV.U32 R90, RZ, RZ, R135 ;  /* 0x000000ffff5a7224 */ /* 0x000fc400078e0087 */
[--C-:B------:R-:W-:Y:S02]  /*ce70*/  IMAD.MOV.U32 R89, RZ, RZ, R135.reuse ;  /* 0x000000ffff597224 */ /* 0x100fe400078e0087 */
[----:B------:R-:W-:Y:S01]  /*ce80*/  IMAD.MOV.U32 R88, RZ, RZ, R135 ;  /* 0x000000ffff587224 */ /* 0x000fe200078e0087 */
[----:B------:R-:W-:Y:S06]  /*ce90*/  @!P1 BRA `(.L_x_376) ;  /* 0x0000001c00b89947 */ /* 0x000fec0003800000 */
[----:B------:R-:W2:Y:S01]  /*cea0*/  LDL.LU R80, [R1+0x48] ;  /* 0x0000480001507983 */ /* 0x000ea20000300800 */
[----:B------:R-:W-:Y:S01]  /*ceb0*/  IMAD.MOV.U32 R13, RZ, RZ, R4 ;  /* 0x000000ffff0d7224 */ /* 0x000fe200078e0004 */
[----:B------:R-:W-:Y:S01]  /*cec0*/  CS2R R134, SRZ ;  /* 0x0000000000867805 */ /* 0x000fe2000001ff00 */
[----:B------:R-:W-:Y:S01]  /*ced0*/  IMAD.MOV.U32 R3, RZ, RZ, R0 ;  /* 0x000000ffff037224 */ /* 0x000fe200078e0000 */
[----:B------:R-:W-:Y:S01]  /*cee0*/  CS2R R132, SRZ ;  /* 0x0000000000847805 */ /* 0x000fe2000001ff00 */
[----:B------:R-:W-:Y:S01]  /*cef0*/  IMAD.MOV.U32 R8, RZ, RZ, R157 ;  /* 0x000000ffff087224 */ /* 0x000fe200078e009d */
[----:B------:R-:W-:Y:S01]  /*cf00*/  CS2R R130, SRZ ;  /* 0x0000000000827805 */ /* 0x000fe2000001ff00 */
[----:B------:R-:W-:Y:S01]  /*cf10*/  IMAD.MOV.U32 R5, RZ, RZ, R154 ;  /* 0x000000ffff057224 */ /* 0x000fe200078e009a */
        /* <DEDUP_REMOVED lines=20> */
[----:B------:R-:W-:Y:S01]  /*d060*/  CS2R R88, SRZ ;  /* 0x0000000000587805 */ /* 0x000fe2000001ff00 */
[----:B--2---:R-:W-:-:S07]  /*d070*/  VIADD R11, R80, 0xfffffffe ;  /* 0xfffffffe500b7836 */ /* 0x004fce0000000000 */
.L_x_388:
[----:B------:R-:W-:-:S04]  /*d080*/  ISETP.NE.AND P1, PT, R5, 0x1, PT ;  /* 0x000000010500780c */ /* 0x000fc80003f25270 */
[----:B------:R-:W-:-:S04]  /*d090*/  SEL R157, RZ, 0x1, P1 ;  /* 0x00000001ff9d7807 */ /* 0x000fc80000800000 */
[----:B------:R-:W-:Y:S01]  /*d0a0*/  LOP3.LUT R157, R8, R157, RZ, 0x3c, !PT ;  /* 0x0000009d089d7212 */ /* 0x000fe200078e3cff */
[----:B0-----:R-:W-:Y:S06]  /*d0b0*/  @!P0 BRA `(.L_x_377) ;  /* 0x0000000000048947 */ /* 0x001fec0003800000 */
[----:B------:R-:W-:Y:S01]  /*d0c0*/  BPT.TRAP 0x1 ;  /* 0x000000040000795c */ /* 0x000fe20000300000 */
.L_x_377:
[----:B------:R-:W-:Y:S01]  /*d0d0*/  VIADD R154, R5, 0x1 ;  /* 0x00000001059a7836 */ /* 0x000fe20000000000 */
[----:B------:R-:W-:-:S04]  /*d0e0*/  SHF.L.U32 R9, R157, 0x1f, RZ ;  /* 0x0000001f9d097819 */ /* 0x000fc800000006ff */
[----:B------:R-:W-:-:S04]  /*d0f0*/  ISETP.NE.AND P1, PT, R154, 0x2, PT ;  /* 0x000000029a00780c */ /* 0x000fc80003f25270 */
[----:B------:R-:W-:-:S05]  /*d100*/  SEL R154, R154, RZ, P1 ;  /* 0x000000ff9a9a7207 */ /* 0x000fca0000800000 */
[----:B------:R-:W-:-:S04]  /*d110*/  IMAD R10, R154, 0x8, R18 ;  /* 0x000000089a0a7824 */ /* 0x000fc800078e0212 */
[----:B------:R0:W1:Y:S01]  /*d120*/  SYNCS.PHASECHK.TRANS64.TRYWAIT P1, [R10+URZ+0x19c30], R9 ;  /* 0x019c30090a0075a7 */ /* 0x000062000802017f */
[----:B------:R-:W-:Y:S05]  /*d130*/  @!P0 BRA `(.L_x_378) ;  /* 0x0000000000048947 */ /* 0x000fea0003800000 */
[----:B------:R-:W-:Y:S01]  /*d140*/  BPT.TRAP 0x1 ;  /* 0x000000040000795c */ /* 0x000fe20000300000 */
.L_x_378:
[----:B------:R-:W2:Y:S01]  /*d150*/  LDL R0, [R1+0x14] ;  /* 0x0000140001007983 */ /* 0x000ea20000100800 */
[----:B------:R-:W-:Y:S01]  /*d160*/  BSSY B1, `(.L_x_379) ;  /* 0x0000006000017945 */ /* 0x000fe20003800000 */
[----:B------:R-:W-:Y:S02]  /*d170*/  IMAD.MOV.U32 R27, RZ, RZ, -0x3ffffff0 ;  /* 0xc0000010ff1b7424 */ /* 0x000fe400078e00ff */
[----:B--2---:R-:W-:Y:S01]  /*d180*/  IMAD R26, R154, 0x300, R0 ;  /* 0x000003009a1a7824 */ /* 0x004fe200078e0200 */
[----:B-1----:R-:W-:Y:S06]  /*d190*/  @P1 BRA `(.L_x_380) ;  /* 0x0000000000081947 */ /* 0x002fec0003800000 */
[----:B------:R-:W1:Y:S02]  /*d1a0*/  SYNCS.PHASECHK.TRANS64.TRYWAIT P1, [R10+URZ+0x19c30], R9 ;  /* 0x019c30090a0075a7 */ /* 0x000e64000802017f */
[----:B-1----:R-:W-:Y:S05]  /*d1b0*/  @!P1 BRA `(.L_x_381) ;  /* 0x000000a800ec9947 */ /* 0x002fea0003800000 */
.L_x_380:
[----:B------:R-:W-:Y:S05]  /*d1c0*/  BSYNC B1 ;  /* 0x0000000000017941 */ /* 0x000fea0003800000 */
.L_x_379:
[----:B------:R2:W-:Y:S04]  /*d1d0*/  STL.64 [R1+0x68], R2 ;  /* 0x0000680201007387 */ /* 0x0005e80000100a00 */
[----:B--2---:R-:W2:Y:S01]  /*d1e0*/  LDL.64 R2, [R1+0x8] ;  /* 0x0000080001027983 */ /* 0x004ea20000100a00 */
[C---:B------:R-:W-:Y:S01]  /*d1f0*/  R2UR UR6, R26.reuse ;  /* 0x000000001a0672ca */ /* 0x040fe200000e0000 */
[C---:B------:R-:W-:Y:S01]  /*d200*/  VIADD R24, R26.reuse, 0x100 ;  /* 0x000001001a187836 */ /* 0x040fe20000000000 */
[----:B------:R-:W-:Y:S01]  /*d210*/  R2UR UR7, R27 ;  /* 0x000000001b0772ca */ /* 0x000fe200000e0000 */
[----:B------:R-:W-:Y:S01]  /*d220*/  VIADD R26, R26, 0x200 ;  /* 0x000002001a1a7836 */ /* 0x000fe20000000000 */
[----:B------:R-:W-:Y:S01]  /*d230*/  R2UR UR4, R14 ;  /* 0x000000000e0472ca */ /* 0x000fe200000e0000 */
[----:B------:R-:W-:Y:S01]  /*d240*/  IMAD.MOV.U32 R25, RZ, RZ, -0x3ffffff0 ;  /* 0xc0000010ff197424 */ /* 0x000fe200078e00ff */
[----:B------:R-:W-:Y:S01]  /*d250*/  R2UR UR5, R15 ;  /* 0x000000000f0572ca */ /* 0x000fe200000e0000 */
[----:B------:R-:W-:Y:S01]  /*d260*/  IMAD.MOV.U32 R27, RZ, RZ, -0x3ffffff0 ;  /* 0xc0000010ff1b7424 */ /* 0x000fe200078e00ff */
[----:B------:R-:W-:-:S02]  /*d270*/  R2UR UR10, R24 ;  /* 0x00000000180a72ca */ /* 0x000fc400000e0000 */
[----:B------:R-:W-:Y:S02]  /*d280*/  R2UR UR11, R25 ;  /* 0x00000000190b72ca */ /* 0x000fe400000e0000 */
[----:B------:R-:W-:Y:S02]  /*d290*/  R2UR UR14, R26 ;  /* 0x000000001a0e72ca */ /* 0x000fe400000e0000 */
[----:B------:R-:W-:Y:S02]  /*d2a0*/  R2UR UR15, R27 ;  /* 0x000000001b0f72ca */ /* 0x000fe400000e0000 */
[----:B------:R-:W-:-:S06]  /*d2b0*/  WARPGROUP.ARRIVE ;  /* 0x00000000000079c5 */ /* 0x000fcc0000000000 */
[----:B------:R-:W-:Y:S01]  /*d2c0*/  QGMMA.64x128x32.F32.E4M3.E4M3 R24, gdesc[UR4], RZ, !UPT, gsb0 ;  /* 0x01e00000041879f3 */ /* 0x000fe2000c0008ff */
[----:B------:R-:W-:Y:S02]  /*d2d0*/  R2UR UR12, R20 ;  /* 0x00000000140c72ca */ /* 0x000fe400000e0000 */
[----:B------:R-:W-:Y:S01]  /*d2e0*/  R2UR UR13, R21 ;  /* 0x00000000150d72ca */ /* 0x000fe200000e0000 */
[----:B------:R-:W-:Y:S02]  /*d2f0*/  WARPGROUP.DEPBAR.LE gsb0, 0x0 ;  /* 0x00008000000079c5 */ /* 0x000fe40000010000 */
[----:B------:R-:W-:Y:S01]  /*d300*/  WARPGROUP.ARRIVE ;  /* 0x00000000000079c5 */ /* 0x000fe20000000000 */
[----:B--2---:R-:W-:Y:S02]  /*d310*/  R2UR UR8, R2 ;  /* 0x00000000020872ca */ /* 0x004fe400000e0000 */
[----:B------:R-:W-:Y:S02]  /*d320*/  R2UR UR9, R3 ;  /* 0x00000000030972ca */ /* 0x000fe400000e0000 */
[----:B------:R2:W5:Y:S11]  /*d330*/  LDL.LU.64 R2, [R1+0x68] ;  /* 0x0000680001027983 */ /* 0x0005760000300a00 */
[----:B------:R-:W-:Y:S03]  /*d340*/  QGMMA.64x128x32.F32.E4M3.E4M3 R24, gdesc[UR8], R24, gsb0 ;  /* 0x01e00000081879f3 */ /* 0x000fe60008000818 */
[----:B------:R-:W-:-:S02]  /*d350*/  WARPGROUP.DEPBAR.LE gsb0, 0x0 ;  /* 0x00008000000079c5 */ /* 0x000fc40000010000 */
[----:B------:R-:W-:-:S07]  /*d360*/  WARPGROUP.ARRIVE ;  /* 0x00000000000079c5 */ /* 0x000fce0000000000 */
[----:B------:R-:W-:Y:S03]  /*d370*/  QGMMA.64x128x32.F32.E4M3.E4M3 R24, gdesc[UR12], R24, gsb0 ;  /* 0x01e000000c1879f3 */ /* 0x000fe60008000818 */
[----:B------:R-:W-:Y:S02]  /*d380*/  WARPGROUP.DEPBAR.LE gsb0, 0x0 ;  /* 0x00008000000079c5 */ /* 0x000fe40000010000 */
[----:B--2---:R-:W-:Y:S05]  /*d390*/  @!P0 BRA `(.L_x_382) ;  /* 0x0000000000048947 */ /* 0x004fea0003800000 */
[----:B------:R-:W-:Y:S01]  /*d3a0*/  BPT.TRAP 0x1 ;  /* 0x000000040000795c */ /* 0x000fe20000300000 */
.L_x_382:
[----:B------:R-:W-:Y:S01]  /*d3b0*/  SHF.L.U32 R0, R8, 0x1f, RZ ;  /* 0x0000001f08007819 */ /* 0x000fe200000006ff */
[----:B------:R-:W-:-:S04]  /*d3c0*/  IMAD R12, R5, 0x8, R18 ;  /* 0x00000008050c7824 */ /* 0x000fc800078e0212 */
[----:B------:R2:W3:Y:S01]  /*d3d0*/  SYNCS.PHASECHK.TRANS64.TRYWAIT P1, [R12+URZ+0x19c50], R0 ;  /* 0x019c50000c0075a7 */ /* 0x0004e2000802017f */
[----:B------:R-:W-:Y:S05]  /*d3e0*/  @!P0 BRA `(.L_x_383) ;  /* 0x0000000000048947 */ /* 0x000fea0003800000 */
[----:B------:R-:W-:Y:S01]  /*d3f0*/  BPT.TRAP 0x1 ;  /* 0x000000040000795c */ /* 0x000fe20000300000 */
.L_x_383:
[----:B------:R-:W-:Y:S04]  /*d400*/  BSSY B1, `(.L_x_384) ;  /* 0x0000004000017945 */ /* 0x000fe80003800000 */
[----:B---3--:R-:W-:Y:S05]  /*d410*/  @P1 BRA `(.L_x_385) ;  /* 0x0000000000081947 */ /* 0x008fea0003800000 */
[----:B------:R-:W3:Y:S02]  /*d420*/  SYNCS.PHASECHK.TRANS64.TRYWAIT P1, [R12+URZ+0x19c50], R0 ;  /* 0x019c50000c0075a7 */ /* 0x000ee4000802017f */
[----:B---3--:R-:W-:Y:S05]  /*d430*/  @!P1 BRA `(.L_x_386) ;  /* 0x000000a800609947 */ /* 0x008fea0003800000 */
.L_x_385:
[----:B------:R-:W-:Y:S05]  /*d440*/  BSYNC B1 ;  /* 0x0000000000017941 */ /* 0x000fea0003800000 */
.L_x_384:
[----:B--23--:R-:W-:Y:S01]  /*d450*/  VIADD R0, R18, 0x3000 ;  /* 0x0000300012007836 */ /* 0x00cfe20000000000 */
[----:B------:R-:W-:Y:S01]  /*d460*/  WARPGROUP.ARRIVE ;  /* 0x00000000000079c5 */ /* 0x000fe20000000000 */
[----:B01----:R-:W-:-:S03]  /*d470*/  IMAD.MOV.U32 R9, RZ, RZ, 0x40000040 ;  /* 0x40000040ff097424 */ /* 0x003fc600078e00ff */
[----:B------:R-:W-:-:S04]  /*d480*/  SHF.R.U32.HI R0, RZ, 0x4, R0 ;  /* 0x00000004ff007819 */ /* 0x000fc80000011600 */
[----:B------:R-:W-:-:S04]  /*d490*/  LOP3.LUT R0, R0, 0x3fff, RZ, 0xc0, !PT ;  /* 0x00003fff00007812 */ /* 0x000fc800078ec0ff */
[----:B------:R-:W-:-:S05]  /*d4a0*/  LOP3.LUT R0, R0, 0x10000, RZ, 0xfc, !PT ;  /* 0x0001000000007812 */ /* 0x000fca00078efcff */
[----:B------:R-:W-:Y:S01]  /*d4b0*/  IMAD R4, R5, 0x300, R0 ;  /* 0x0000030005047824 */ /* 0x000fe200078e0200 */
[----:B-----5:R-:W-:Y:S01]  /*d4c0*/  FMNMX.FTZ R0, R24, R3, !PT ;  /* 0x0000000318007209 */ /* 0x020fe20007810000 */
[----:B------:R-:W-:Y:S02]  /*d4d0*/  IMAD.MOV.U32 R5, RZ, RZ, 0x40000040 ;  /* 0x40000040ff057424 */ /* 0x000fe400078e00ff */
[C---:B------:R-:W-:Y:S01]  /*d4e0*/  VIADD R8, R4.reuse, 0x2 ;  /* 0x0000000204087836 */ /* 0x040fe20000000000 */
[----:B------:R-:W-:Y:S02]  /*d4f0*/  R2UR UR6, R4 ;  /* 0x00000000040672ca */ /* 0x000fe400000e0000 */
[----:B------:R-:W-:Y:S02]  /*d500*/  R2UR UR7, R5 ;  /* 0x00000000050772ca */ /* 0x000fe400000e0000 */
[----:B------:R-:W-:-:S04]  /*d510*/  FMNMX.FTZ R0, R25, R0, !PT ;  /* 0x0000000019007209 */ /* 0x000fc80007810000 */
[----:B------:R-:W-:-:S04]  /*d520*/  FMNMX.FTZ R0, R28, R0, !PT ;  /* 0x000000001c007209 */ /* 0x000fc80007810000 */
[----:B------:R-:W-:-:S03]  /*d530*/  FMNMX.FTZ R0, R29, R0, !PT ;  /* 0x000000001d007209 */ /* 0x000fc60007810000 */
[----:B------:R-:W-:Y:S01]  /*d540*/  QGMMA.64x96x32.F32.E4M3.E4M3 R88, R148, gdesc[UR4], R88, gsb0 ;  /* 0x0160000494587df3 */ /* 0x000fe20008000858 */
[----:B------:R-:W-:Y:S01]  /*d550*/  R2UR UR6, R8 ;  /* 0x00000000080672ca */ /* 0x000fe200000e0000 */
[----:B------:R-:W-:Y:S01]  /*d560*/  VIADD R8, R4, 0x4 ;  /* 0x0000000404087836 */ /* 0x000fe20000000000 */
[----:B------:R-:W-:Y:S01]  /*d570*/  R2UR UR7, R9 ;  /* 0x00000000090772ca */ /* 0x000fe200000e0000 */
[----:B------:R-:W-:Y:S01]  /*d580*/  IMAD.MOV.U32 R9, RZ, RZ, 0x40000040 ;  /* 0x40000040ff097424 */ /* 0x000fe200078e00ff */
[----:B------:R-:W-:Y:S01]  /*d590*/  FMNMX.FTZ R0, R32, R0, !PT ;  /* 0x0000000020007209 */ /* 0x000fe20007810000 */
[----:B------:R-:W-:-:S03]  /*d5a0*/  VIADD R4, R4, 0x6 ;  /* 0x0000000604047836 */ /* 0x000fc60000000000 */
[----:B------:R-:W-:-:S04]  /*d5b0*/  FMNMX.FTZ R0, R33, R0, !PT ;  /* 0x0000000021007209 */ /* 0x000fc80007810000 */
        /* <DEDUP_REMOVED lines=24> */
[----:B------:R-:W-:Y:S01]  /*d740*/  FMNMX.FTZ R0, R84, R0, !PT ;  /* 0x0000000054007209 */ /* 0x000fe20007810000 */
[----:B------:R-:W-:Y:S02]  /*d750*/  WARPGROUP.DEPBAR.LE gsb0, 0x0 ;  /* 0x00008000000079c5 */ /* 0x000fe40000010000 */
[----:B------:R-:W-:Y:S01]  /*d760*/  WARPGROUP.ARRIVE ;  /* 0x00000000000079c5 */ /* 0x000fe20000000000 */
[----:B------:R-:W-:-:S05]  /*d770*/  FMNMX.FTZ R0, R85, R0, !PT ;  /* 0x0000000055007209 */ /* 0x000fca0007810000 */
[----:B------:R-:W0:Y:S01]  /*d780*/  S2R R151, SR_TID.X ;  /* 0x0000000000977919 */ /* 0x000e220000002100 */
[----:B------:R-:W-:Y:S01]  /*d790*/  QGMMA.64x96x32.F32.E4M3.E4M3 R88, R136, gdesc[UR4], R88, gsb0 ;  /* 0x0160000488587df3 */ /* 0x000fe20008000858 */
[----:B------:R-:W-:Y:S01]  /*d7a0*/  R2UR UR6, R8 ;  /* 0x00000000080672ca */ /* 0x000fe200000e0000 */
[----:B------:R-:W1:Y:S01]  /*d7b0*/  SHFL.BFLY PT, R5, R0, 0x2, 0x1f ;  /* 0x0c401f0000057f89 */ /* 0x000e6200000e0000 */
[----:B------:R-:W-:Y:S02]  /*d7c0*/  FMNMX.FTZ R8, R26, R13, !PT ;  /* 0x0000000d1a087209 */ /* 0x000fe40007810000 */
[----:B------:R-:W-:Y:S02]  /*d7d0*/  R2UR UR7, R9 ;  /* 0x00000000090772ca */ /* 0x000fe400000e0000 */
[----:B------:R-:W-:-:S04]  /*d7e0*/  FMNMX.FTZ R8, R27, R8, !PT ;  /* 0x000000081b087209 */ /* 0x000fc80007810000 */
[----:B------:R-:W-:-:S04]  /*d7f0*/  FMNMX.FTZ R8, R30, R8, !PT ;  /* 0x000000081e087209 */ /* 0x000fc80007810000 */
[----:B------:R-:W-:-:S04]  /*d800*/  FMNMX.FTZ R8, R31, R8, !PT ;  /* 0x000000081f087209 */ /* 0x000fc80007810000 */
[----:B------:R-:W-:-:S04]  /*d810*/  FMNMX.FTZ R8, R34, R8, !PT ;  /* 0x0000000822087209 */ /* 0x000fc80007810000 */
[----:B------:R-:W-:Y:S02]  /*d820*/  FMNMX.FTZ R8, R35, R8, !PT ;  /* 0x0000000823087209 */ /* 0x000fe40007810000 */
[----:B-1----:R-:W-:Y:S01]  /*d830*/  FMNMX.FTZ R0, R0, R5, !PT ;  /* 0x0000000500007209 */ /* 0x002fe20007810000 */
[----:B------:R-:W-:Y:S01]  /*d840*/  IMAD.MOV.U32 R5, RZ, RZ, 0x40000040 ;  /* 0x40000040ff057424 */ /* 0x000fe200078e00ff */
[----:B------:R-:W-:Y:S02]  /*d850*/  FMNMX.FTZ R8, R38, R8, !PT ;  /* 0x0000000826087209 */ /* 0x000fe40007810000 */
[----:B0-----:R-:W-:Y:S02]  /*d860*/  LOP3.LUT R151, R151, 0x7f, RZ, 0xc0, !PT ;  /* 0x0000007f97977812 */ /* 0x001fe400078ec0ff */
[----:B------:R-:W-:Y:S02]  /*d870*/  FMNMX.FTZ R8, R39, R8, !PT ;  /* 0x0000000827087209 */ /* 0x000fe40007810000 */
[----:B------:R-:W-:-:S02]  /*d880*/  ISETP.NE.AND P1, PT, R151, RZ, PT ;  /* 0x000000ff9700720c */ /* 0x000fc40003f25270 */
[----:B------:R-:W-:-:S04]  /*d890*/  FMNMX.FTZ R8, R42, R8, !PT ;  /* 0x000000082a087209 */ /* 0x000fc80007810000 */
[----:B------:R-:W-:-:S04]  /*d8a0*/  FMNMX.FTZ R8, R43, R8, !PT ;  /* 0x000000082b087209 */ /* 0x000fc80007810000 */
[----:B------:R-:W-:-:S03]  /*d8b0*/  FMNMX.FTZ R8, R46, R8, !PT ;  /* 0x000000082e087209 */ /* 0x000fc60007810000 */
[----:B------:R-:W-:Y:S01]  /*d8c0*/  @!P1 VIADD R10, R10, 0x19c40 ;  /* 0x00019c400a0a9836 */ /* 0x000fe20000000000 */
[----:B------:R-:W-:-:S04]  /*d8d0*/  FMNMX.FTZ R8, R47, R8, !PT ;  /* 0x000000082f087209 */ /* 0x000fc80007810000 */
[----:B------:R-:W-:Y:S02]  /*d8e0*/  FMNMX.FTZ R8, R50, R8, !PT ;  /* 0x0000000832087209 */ /* 0x000fe40007810000 */
[----:B------:R-:W-:Y:S02]  /*d8f0*/  @!P1 PRMT R10, RZ, 0x654, R10 ;  /* 0x00000654ff0a9816 */ /* 0x000fe4000000000a */
        /* <DEDUP_REMOVED lines=14> */
[----:B------:R-:W-:-:S03]  /*d9e0*/  WARPGROUP.DEPBAR.LE gsb0, 0x0 ;  /* 0x00008000000079c5 */ /* 0x000fc60000010000 */
[----:B------:R-:W-:Y:S01]  /*d9f0*/  FMNMX.FTZ R8, R79, R8, !PT ;  /* 0x000000084f087209 */ /* 0x000fe20007810000 */
[----:B------:R-:W-:-:S03]  /*da00*/  WARPGROUP.ARRIVE ;  /* 0x00000000000079c5 */ /* 0x000fc60000000000 */
[----:B------:R-:W-:-:S03]  /*da10*/  FMNMX.FTZ R8, R82, R8, !PT ;  /* 0x0000000852087209 */ /* 0x000fc60007810000 */
[----:B------:R-:W-:Y:S01]  /*da20*/  QGMMA.64x96x32.F32.E4M3.E4M3 R88, R140, gdesc[UR4], R88, gsb0 ;  /* 0x016000048c587df3 */ /* 0x000fe20008000858 */
[----:B------:R-:W-:Y:S02]  /*da30*/  FMNMX.FTZ R8, R83, R8, !PT ;  /* 0x0000000853087209 */ /* 0x000fe40007810000 */
[----:B------:R-:W-:Y:S02]  /*da40*/  R2UR UR7, R5 ;  /* 0x00000000050772ca */ /* 0x000fe400000e0000 */
[----:B------:R-:W-:Y:S01]  /*da50*/  FMNMX.FTZ R8, R86, R8, !PT ;  /* 0x0000000856087209 */ /* 0x000fe20007810000 */
[----:B------:R-:W0:Y:S01]  /*da60*/  SHFL.BFLY PT, R5, R0, 0x1, 0x1f ;  /* 0x0c201f0000057f89 */ /* 0x000e2200000e0000 */
[----:B------:R-:W-:Y:S02]  /*da70*/  R2UR UR6, R4 ;  /* 0x00000000040672ca */ /* 0x000fe400000e0000 */
[----:B------:R-:W-:-:S05]  /*da80*/  FMNMX.FTZ R8, R87, R8, !PT ;  /* 0x0000000857087209 */ /* 0x000fca0007810000 */
[----:B------:R-:W1:Y:S01]  /*da90*/  SHFL.BFLY PT, R9, R8, 0x2, 0x1f ;  /* 0x0c401f0008097f89 */ /* 0x000e6200000e0000 */
[----:B0-----:R-:W-:-:S05]  /*daa0*/  FMNMX.FTZ R0, R0, R5, !PT ;  /* 0x0000000500007209 */ /* 0x001fca0007810000 */
[----:B------:R-:W-:Y:S01]  /*dab0*/  FADD.FTZ R5, -R0, R3 ;  /* 0x0000000300057221 */ /* 0x000fe20000010100 */
[----:B-1----:R-:W-:-:S03]  /*dac0*/  FMNMX.FTZ R9, R8, R9, !PT ;  /* 0x0000000908097209 */ /* 0x002fc60007810000 */
[----:B------:R-:W-:Y:S02]  /*dad0*/  FMUL.FTZ R5, R2, R5 ;  /* 0x0000000502057220 */ /* 0x000fe40000410000 */
[----:B------:R-:W0:Y:S04]  /*dae0*/  SHFL.BFLY PT, R4, R9, 0x1, 0x1f ;  /* 0x0c201f0009047f89 */ /* 0x000e2800000e0000 */
[----:B------:R-:W-:Y:S01]  /*daf0*/  MUFU.EX2 R5, R5 ;  /* 0x0000000500057308 */ /* 0x000fe20000000800 */
[----:B0-----:R-:W-:-:S05]  /*db00*/  FMNMX.FTZ R4, R9, R4, !PT ;  /* 0x0000000409047209 */ /* 0x001fca0007810000 */
[----:B------:R-:W-:Y:S01]  /*db10*/  FADD.FTZ R3, -R4, R13 ;  /* 0x0000000d04037221 */ /* 0x000fe20000010100 */
[----:B------:R-:W-:-:S03]  /*db20*/  FFMA.FTZ R13, R2, R0, -8 ;  /* 0xc1000000020d7423 */ /* 0x000fc60000010000 */
[C---:B------:R-:W-:Y:S01]  /*db30*/  FMUL.FTZ R3, R2.reuse, R3 ;  /* 0x0000000302037220 */ /* 0x040fe20000410000 */
        /* <DEDUP_REMOVED lines=15> */
[C---:B------:R-:W-:Y:S01]  /*dc30*/  FFMA.FTZ R81, R2.reuse, R4, -8 ;  /* 0xc100000002517423 */ /* 0x040fe20000010004 */
[----:B------:R-:W-:-:S01]  /*dc40*/  FFMA.FTZ R8, R2, R24, -R13 ;  /* 0x0000001802087223 */ /* 0x000fc2000001080d */
[----:B------:R-:W-:Y:S01]  /*dc50*/  MUFU.EX2 R3, R3 ;  /* 0x0000000300037308 */ /* 0x000fe20000000800 */
[----:B------:R-:W-:-:S01]  /*dc60*/  FFMA.FTZ R24, R2, R28, -R13 ;  /* 0x0000001c02187223 */ /* 0x000fc2000001080d */
[C-C-:B------:R-:W-:Y:S01]  /*dc70*/  FFMA.FTZ R26, R2.reuse, R26, -R81.reuse ;  /* 0x0000001a021a7223 */ /* 0x140fe20000010851 */
[----:B------:R-:W-:-:S01]  /*dc80*/  FFMA.FTZ R27, R2, R27, -R81 ;  /* 0x0000001b021b7223 */ /* 0x000fc20000010851 */
[C-C-:B------:R-:W-:Y:S01]  /*dc90*/  FFMA.FTZ R30, R2.reuse, R30, -R81.reuse ;  /* 0x0000001e021e7223 */ /* 0x140fe20000010851 */
[----:B------:R-:W-:-:S01]  /*dca0*/  FFMA.FTZ R31, R2, R31, -R81 ;  /* 0x0000001f021f7223 */ /* 0x000fc20000010851 */
[C---:B------:R-:W-:Y:S01]  /*dcb0*/  FFMA.FTZ R28, R2.reuse, R32, -R13 ;  /* 0x00000020021c7223 */ /* 0x040fe2000001080d */
[----:B------:R-:W-:-:S01]  /*dcc0*/  FFMA.FTZ R34, R2, R34, -R81 ;  /* 0x0000002202227223 */ /* 0x000fc20000010851 */
[----:B------:R-:W0:Y:S01]  /*dcd0*/  MUFU.EX2 R8, R8 ;  /* 0x0000000800087308 */ /* 0x000e220000000800 */
[----:B------:R-:W-:-:S01]  /*dce0*/  FFMA.FTZ R35, R2, R35, -R81 ;  /* 0x0000002302237223 */ /* 0x000fc20000010851 */
[C---:B------:R-:W-:Y:S01]  /*dcf0*/  FFMA.FTZ R32, R2.reuse, R36, -R13 ;  /* 0x0000002402207223 */ /* 0x040fe2000001080d */
[----:B------:R-:W-:-:S01]  /*dd00*/  FFMA.FTZ R38, R2, R38, -R81 ;  /* 0x0000002602267223 */ /* 0x000fc20000010851 */
[C---:B------:R-:W-:Y:S01]  /*dd10*/  FFMA.FTZ R39, R2.reuse, R39, -R81 ;  /* 0x0000002702277223 */ /* 0x040fe20000010851 */
[----:B------:R-:W-:-:S01]  /*dd20*/  FFMA.FTZ R36, R2, R40, -R13 ;  /* 0x0000002802247223 */ /* 0x000fc2000001080d */
[C-C-:B------:R-:W-:Y:S01]  /*dd30*/  FFMA.FTZ R42, R2.reuse, R42, -R81.reuse ;  /* 0x0000002a022a7223 */ /* 0x140fe20000010851 */
[----:B------:R-:W-:-:S01]  /*dd40*/  FFMA.FTZ R43, R2, R43, -R81 ;  /* 0x0000002b022b7223 */ /* 0x000fc20000010851 */
[----:B------:R-:W1:Y:S01]  /*dd50*/  MUFU.EX2 R26, R26 ;  /* 0x0000001a001a7308 */ /* 0x000e620000000800 */
[----:B------:R-:W-:-:S01]  /*dd60*/  FFMA.FTZ R40, R2, R44, -R13 ;  /* 0x0000002c02287223 */ /* 0x000fc2000001080d */
[C-C-:B------:R-:W-:Y:S01]  /*dd70*/  FFMA.FTZ R46, R2.reuse, R46, -R81.reuse ;  /* 0x0000002e022e7223 */ /* 0x140fe20000010851 */
[----:B------:R-:W-:-:S01]  /*dd80*/  FFMA.FTZ R47, R2, R47, -R81 ;  /* 0x0000002f022f7223 */ /* 0x000fc20000010851 */
[C---:B------:R-:W-:Y:S01]  /*dd90*/  FFMA.FTZ R44, R2.reuse, R48, -R13 ;  /* 0x00000030022c7223 */ /* 0x040fe2000001080d */
[----:B------:R-:W-:-:S01]  /*dda0*/  FFMA.FTZ R50, R2, R50, -R81 ;  /* 0x0000003202327223 */ /* 0x000fc20000010851 */
[----:B------:R-:W-:Y:S01]  /*ddb0*/  FFMA.FTZ R51, R2, R51, -R81 ;  /* 0x0000003302337223 */ /* 0x000fe20000010851 */
[----:B------:R-:W-:-:S02]  /*ddc0*/  WARPGROUP.DEPBAR.LE gsb0, 0x0 ;  /* 0x00008000000079c5 */ /* 0x000fc40000010000 */
[----:B------:R-:W2:Y:S01]  /*ddd0*/  MUFU.EX2 R9, R9 ;  /* 0x0000000900097308 */ /* 0x000ea20000000800 */
[----:B0-----:R-:W-:-:S01]  /*dde0*/  FFMA.FTZ R6, R5, R6, R8 ;  /* 0x0000000605067223 */ /* 0x001fc20000010008 */
[----:B------:R-:W-:Y:S01]  /*ddf0*/  WARPGROUP.ARRIVE ;  /* 0x00000000000079c5 */ /* 0x000fe20000000000 */
[----:B------:R-:W-:-:S01]  /*de00*/  FFMA.FTZ R48, R2, R52, -R13 ;  /* 0x0000003402307223 */ /* 0x000fc2000001080d */
[C-C-:B------:R-:W-:Y:S01]  /*de10*/  FFMA.FTZ R54, R2.reuse, R54, -R81.reuse ;  /* 0x0000003602367223 */ /* 0x140fe20000010851 */
[----:B------:R-:W-:-:S01]  /*de20*/  FFMA.FTZ R55, R2, R55, -R81 ;  /* 0x0000003702377223 */ /* 0x000fc20000010851 */
[C---:B------:R-:W-:Y:S01]  /*de30*/  FFMA.FTZ R52, R2.reuse, R56, -R13 ;  /* 0x0000003802347223 */ /* 0x040fe2000001080d */
[----:B------:R-:W-:-:S01]  /*de40*/  FFMA.FTZ R58, R2, R58, -R81 ;  /* 0x0000003a023a7223 */ /* 0x000fc20000010851 */
[----:B------:R-:W0:Y:S01]  /*de50*/  MUFU.EX2 R27, R27 ;  /* 0x0000001b001b7308 */ /* 0x000e220000000800 */
[----:B-1----:R-:W-:-:S01]  /*de60*/  FFMA.FTZ R7, R3, R7, R26 ;  /* 0x0000000703077223 */ /* 0x002fc2000001001a */
[----:B------:R-:W-:Y:S01]  /*de70*/  QGMMA.64x96x32.F32.E4M3.E4M3 R88, R144, gdesc[UR4], R88, gsb0 ;  /* 0x0160000490587df3 */ /* 0x000fe20008000858 */
[----:B------:R-:W-:-:S01]  /*de80*/  FFMA.FTZ R59, R2, R59, -R81 ;  /* 0x0000003b023b7223 */ /* 0x000fc20000010851 */
[C---:B------:R-:W-:Y:S01]  /*de90*/  FFMA.FTZ R56, R2.reuse, R60, -R13 ;  /* 0x0000003c02387223 */ /* 0x040fe2000001080d */
[----:B------:R-:W-:-:S01]  /*dea0*/  FFMA.FTZ R62, R2, R62, -R81 ;  /* 0x0000003e023e7223 */ /* 0x000fc20000010851 */
[C---:B------:R-:W-:Y:S01]  /*deb0*/  FFMA.FTZ R63, R2.reuse, R63, -R81 ;  /* 0x0000003f023f7223 */ /* 0x040fe20000010851 */
[----:B------:R-:W-:-:S01]  /*dec0*/  FFMA.FTZ R60, R2, R64, -R13 ;  /* 0x00000040023c7223 */ /* 0x000fc2000001080d */
[----:B------:R-:W1:Y:S01]  /*ded0*/  MUFU.EX2 R24, R24 ;  /* 0x0000001800187308 */ /* 0x000e620000000800 */
[----:B--2---:R-:W-:-:S01]  /*dee0*/  FADD.FTZ R6, R9, R6 ;  /* 0x0000000609067221 */ /* 0x004fc20000010000 */
[C-C-:B------:R-:W-:Y:S01]  /*def0*/  FFMA.FTZ R66, R2.reuse, R66, -R81.reuse ;  /* 0x0000004202427223 */ /* 0x140fe20000010851 */
[----:B------:R-:W-:-:S01]  /*df00*/  FFMA.FTZ R67, R2, R67, -R81 ;  /* 0x0000004302437223 */ /* 0x000fc20000010851 */
[C---:B------:R-:W-:Y:S01]  /*df10*/  FFMA.FTZ R64, R2.reuse, R68, -R13 ;  /* 0x0000004402407223 */ /* 0x040fe2000001080d */
[----:B------:R-:W-:-:S01]  /*df20*/  FFMA.FTZ R70, R2, R70, -R81 ;  /* 0x0000004602467223 */ /* 0x000fc20000010851 */
[C---:B------:R-:W-:Y:S01]  /*df30*/  FFMA.FTZ R71, R2.reuse, R71, -R81 ;  /* 0x0000004702477223 */ /* 0x040fe20000010851 */
[----:B------:R-:W-:-:S01]  /*df40*/  FFMA.FTZ R68, R2, R72, -R13 ;  /* 0x0000004802447223 */ /* 0x000fc2000001080d */
[----:B------:R-:W2:Y:S01]  /*df50*/  MUFU.EX2 R30, R30 ;  /* 0x0000001e001e7308 */ /* 0x000ea20000000800 */
[----:B0-----:R-:W-:-:S01]  /*df60*/  FADD.FTZ R7, R27, R7 ;  /* 0x000000071b077221 */ /* 0x001fc20000010000 */
[C-C-:B------:R-:W-:Y:S01]  /*df70*/  FFMA.FTZ R74, R2.reuse, R74, -R81.reuse ;  /* 0x0000004a024a7223 */ /* 0x140fe20000010851 */
[----:B------:R-:W-:-:S01]  /*df80*/  FFMA.FTZ R75, R2, R75, -R81 ;  /* 0x0000004b024b7223 */ /* 0x000fc20000010851 */
[C---:B------:R-:W-:Y:S01]  /*df90*/  FFMA.FTZ R72, R2.reuse, R76, -R13 ;  /* 0x0000004c02487223 */ /* 0x040fe2000001080d */
[----:B------:R-:W-:-:S01]  /*dfa0*/  FFMA.FTZ R78, R2, R78, -R81 ;  /* 0x0000004e024e7223 */ /* 0x000fc20000010851 */
[C---:B------:R-:W-:Y:S01]  /*dfb0*/  FFMA.FTZ R79, R2.reuse, R79, -R81 ;  /* 0x0000004f024f7223 */ /* 0x040fe20000010851 */
[----:B------:R-:W-:-:S01]  /*dfc0*/  FFMA.FTZ R76, R2, R80, -R13 ;  /* 0x00000050024c7223 */ /* 0x000fc2000001080d */
[----:B------:R-:W0:Y:S01]  /*dfd0*/  MUFU.EX2 R25, R25 ;  /* 0x0000001900197308 */ /* 0x000e220000000800 */
[----:B-1----:R-:W-:-:S01]  /*dfe0*/  FADD.FTZ R6, R24, R6 ;  /* 0x0000000618067221 */ /* 0x002fc20000010000 */
[C-C-:B------:R-:W-:Y:S01]  /*dff0*/  FFMA.FTZ R82, R2.reuse, R82, -R81.reuse ;  /* 0x0000005202527223 */ /* 0x140fe20000010851 */
[----:B------:R-:W-:-:S01]  /*e000*/  FFMA.FTZ R83, R2, R83, -R81 ;  /* 0x0000005302537223 */ /* 0x000fc20000010851 */
[C---:B------:R-:W-:Y:S01]  /*e010*/  FFMA.FTZ R80, R2.reuse, R84, -R13 ;  /* 0x0000005402507223 */ /* 0x040fe2000001080d */
[----:B------:R-:W-:-:S01]  /*e020*/  FFMA.FTZ R86, R2, R86, -R81 ;  /* 0x0000005602567223 */ /* 0x000fc20000010851 */
[C---:B------:R-:W-:Y:S01]  /*e030*/  FFMA.FTZ R13, R2.reuse, R85, -R13 ;  /* 0x00000055020d7223 */ /* 0x040fe2000001080d */
[----:B------:R-:W-:-:S01]  /*e040*/  FFMA.FTZ R81, R2, R87, -R81 ;  /* 0x0000005702517223 */ /* 0x000fc20000010851 */
        /* <DEDUP_REMOVED lines=21> */
[----:B0-----:R-:W-:-:S01]  /*e1a0*/  FADD.FTZ R7, R39, R7 ;  /* 0x0000000727077221 */ /* 0x001fc20000010000 */
[----:B------:R-:W-:Y:S02]  /*e1b0*/  WARPGROUP.DEPBAR.LE gsb0, 0x0 ;  /* 0x00008000000079c5 */ /* 0x000fe40000010000 */
[----:B------:R0:W-:Y:S04]  /*e1c0*/  @!P1 SYNCS.ARRIVE.TRANS64.RED.A1T0 RZ, [R10+URZ], RZ ;  /* 0x000000ff0aff99a7 */ /* 0x0001e8000810043f */
        /* <DEDUP_REMOVED lines=92> */
[----:B--2---:R-:W-:-:S03]  /*e790*/  FADD.FTZ R6, R13, R6 ;  /* 0x000000060d067221 */ /* 0x004fc60000010000 */
[----:B---3--:R-:W-:Y:S01]  /*e7a0*/  FADD.FTZ R7, R81, R7 ;  /* 0x0000000751077221 */ /* 0x008fe20000010000 */
[----:B0-----:R-:W-:Y:S06]  /*e7b0*/  @!P0 BRA `(.L_x_387) ;  /* 0x0000000000048947 */ /* 0x001fec0003800000 */
[----:B------:R-:W-:Y:S01]  /*e7c0*/  BPT.TRAP 0x1 ;  /* 0x000000040000795c */ /* 0x000fe20000300000 */
.L_x_387:
[----:B------:R-:W2:Y:S01]  /*e7d0*/  LDL R10, [R1+0x18] ;  /* 0x00001800010a7983 */ /* 0x000ea20000100800 */
[----:B------:R-:W-:Y:S01]  /*e7e0*/  ISETP.GT.AND P1, PT, R11, RZ, PT ;  /* 0x000000ff0b00720c */ /* 0x000fe20003f24270 */
[----:B------:R-:W-:Y:S01]  /*e7f0*/  VIADD R12, R12, 0x19c60 ;  /* 0x00019c600c0c7836 */ /* 0x000fe20000000000 */
        /* <DEDUP_REMOVED lines=32> */
[----:B------:R-:W-:Y:S01]  /*ea00*/  F2FP.SATFINITE.E4M3.F32.PACK_AB_MERGE_C R148, R9, R8, R24 ;  /* 0x000000080994723e */ /* 0x000fe20004807018 */
[-C--:B------:R-:W-:Y:S01]  /*ea10*/  FMUL.FTZ R120, R120, R5.reuse ;  /* 0x0000000578787220 */ /* 0x080fe20000410000 */
[----:B------:R-:W-:Y:S01]  /*ea20*/  F2FP.SATFINITE.E4M3.F32.PACK_AB_MERGE_C R146, R77, R76, R13 ;  /* 0x0000004c4d92723e */ /* 0x000fe2000480700d */
        /* <DEDUP_REMOVED lines=32> */
[----:B------:R-:W-:Y:S01]  /*ec30*/  VIADD R11, R11, 0xffffffff ;  /* 0xffffffff0b0b7836 */ /* 0x000fe20000000000 */
[----:B------:R-:W-:Y:S01]  /*ec40*/  F2FP.SATFINITE.E4M3.F32.PACK_AB_MERGE_C R150, R29, R28, R32 ;  /* 0x0000001c1d96723e */ /* 0x000fe20004807020 */
[----:B------:R-:W-:Y:S01]  /*ec50*/  IMAD.MOV.U32 R13, RZ, RZ, R4 ;  /* 0x000000ffff0d7224 */ /* 0x000fe200078e0004 */
[----:B------:R-:W-:Y:S01]  /*ec60*/  F2FP.SATFINITE.E4M3.F32.PACK_AB_MERGE_C R151, R35, R34, R38 ;  /* 0x000000222397723e */ /* 0x000fe20004807026 */
[----:B------:R-:W-:Y:S01]  /*ec70*/  IMAD.MOV.U32 R3, RZ, RZ, R0 ;  /* 0x000000ffff037224 */ /* 0x000fe200078e0000 */
        /* <DEDUP_REMOVED lines=13> */
[----:B--2---:R-:W-:-:S04]  /*ed50*/  PRMT R12, R10, 0x654, R12 ;  /* 0x000006540a0c7816 */ /* 0x004fc8000000000c */
[----:B------:R0:W-:Y:S01]  /*ed60*/  SYNCS.ARRIVE.TRANS64.RED.A1T0 RZ, [R12+URZ], RZ ;  /* 0x000000ff0cff79a7 */ /* 0x0001e2000810043f */
[----:B------:R-:W-:Y:S05]  /*ed70*/  @P1 BRA `(.L_x_388) ;  /* 0xffffffe000c01947 */ /* 0x000fea000383ffff */
.L_x_376:
[----:B------:R-:W-:Y:S05]  /*ed80*/  BSYNC B0 ;  /* 0x0000000000007941 */ /* 0x000fea0003800000 */
.L_x_375:
[----:B------:R-:W-:Y:S06]  /*ed90*/  BAR.ARV 0x8, 0x1a0 ;  /* 0x0206800000007b1d */ /* 0x000fec0000002000 */
[----:B------:R-:W-:Y:S05]  /*eda0*/  @!P0 BRA `(.L_x_389) ;  /* 0x0000000000048947 */ /* 0x000fea0003800000 */
[----:B------:R-:W-:Y:S01]  /*edb0*/  BPT.TRAP 0x1 ;  /* 0x000000040000795c */ /* 0x000fe20000300000 */
.L_x_389:
[----:B------:R-:W-:Y:S01]  /*edc0*/  IMAD R5, R154, 0x8, R18 ;  /* 0x000000089a057824 */ /* 0x000fe200078e0212 */
[----:B------:R-:W-:-:S04]  /*edd0*/  SHF.L.U32 R8, R157, 0x1f, RZ ;  /* 0x0000001f9d087819 */ /* 0x000fc800000006ff */
[----:B------:R1:W2:Y:S01]  /*ede0*/  SYNCS.PHASECHK.TRANS64.TRYWAIT P1, [R5+URZ+0x19c50], R8 ;  /* 0x019c5008050075a7 */ /* 0x0002a2000802017f */
[----:B------:R-:W-:Y:S05]  /*edf0*/  @!P0 BRA `(.L_x_390) ;  /* 0x0000000000048947 */ /* 0x000fea0003800000 */
[----:B------:R-:W-:Y:S01]  /*ee00*/  BPT.TRAP 0x1 ;  /* 0x000000040000795c */ /* 0x000fe20000300000 */
.L_x_390:
[----:B------:R-:W-:Y:S04]  /*ee10*/  BSSY B0, `(.L_x_391) ;  /* 0x0000004000007945 */ /* 0x000fe80003800000 */
[----:B--2---:R-:W-:Y:S05]  /*ee20*/  @P1 BRA `(.L_x_392) ;  /* 0x0000000000081947 */ /* 0x004fea0003800000 */
[----:B------:R-:W2:Y:S02]  /*ee30*/  SYNCS.PHASECHK.TRANS64.TRYWAIT P1, [R5+URZ+0x19c50], R8 ;  /* 0x019c5008050075a7 */ /* 0x000ea4000802017f */
[----:B--2---:R-:W-:Y:S05]  /*ee40*/  @!P1 BRA `(.L_x_393) ;  /* 0x0000008c00f09947 */ /* 0x004fea0003800000 */
.L_x_392:
[----:B------:R-:W-:Y:S05]  /*ee50*/  BSYNC B0 ;  /* 0x0000000000007941 */ /* 0x000fea0003800000 */
.L_x_391:
[----:B------:R-:W3:Y:S04]  /*ee60*/  LDL R3, [R1+0x3c] ;  /* 0x00003c0001037983 */ /* 0x000ee80000100800 */
[----:B------:R-:W4:Y:S01]  /*ee70*/  LDL R20, [R1+0x28] ;  /* 0x0000280001147983 */ /* 0x000f220000100800 */
[----:B------:R-:W-:-:S03]  /*ee80*/  ULDC.64 UR4, c[0x0][0x9a0] ;  /* 0x0002680000047ab9 */ /* 0x000fc60000000a00 */
[----:B------:R-:W5:Y:S01]  /*ee90*/  LDL.LU R15, [R1+0x44] ;  /* 0x00004400010f7983 */ /* 0x000f620000300800 */
[----:B------:R-:W-:Y:S01]  /*eea0*/  VIADD R18, R18, 0x3000 ;  /* 0x0000300012127836 */ /* 0x000fe20000000000 */
[----:B------:R-:W-:Y:S01]  /*eeb0*/  ISETP.NE.U32.AND P1, PT, RZ, UR4, PT ;  /* 0x00000004ff007c0c */ /* 0x000fe2000bf25070 */
[----:B------:R-:W-:-:S03]  /*eec0*/  WARPGROUP.ARRIVE ;  /* 0x00000000000079c5 */ /* 0x000fc60000000000 */
[----:B------:R-:W-:Y:S02]  /*eed0*/  SHF.R.U32.HI R18, RZ, 0x4, R18 ;  /* 0x00000004ff127819 */ /* 0x000fe40000011612 */
[----:B------:R-:W-:Y:S02]  /*eee0*/  ISETP.NE.AND.EX P1, PT, RZ, UR5, PT, P1 ;  /* 0x00000005ff007c0c */ /* 0x000fe4000bf25310 */
[----:B------:R-:W-:-:S04]  /*eef0*/  LOP3.LUT R18, R18, 0x3fff, RZ, 0xc0, !PT ;  /* 0x00003fff12127812 */ /* 0x000fc800078ec0ff */
[----:B------:R-:W-:-:S05]  /*ef00*/  LOP3.LUT R9, R18, 0x10000, RZ, 0xfc, !PT ;  /* 0x0001000012097812 */ /* 0x000fca00078efcff */
[----:B-12---:R-:W-:Y:S02]  /*ef10*/  IMAD R8, R154, 0x300, R9 ;  /* 0x000003009a087824 */ /* 0x006fe400078e0209 */
[----:B------:R-:W-:Y:S01]  /*ef20*/  IMAD.MOV.U32 R9, RZ, RZ, 0x40000040 ;  /* 0x40000040ff097424 */ /* 0x000fe200078e00ff */
[----:B0-----:R-:W3:Y:S02]  /*ef30*/  @P1 LDC.64 R12, c[0x0][0x9c8] ;  /* 0x00027200ff0c1b82 */ /* 0x001ee40000000a00 */
[----:B------:R-:W-:Y:S02]  /*ef40*/  R2UR UR6, R8 ;  /* 0x00000000080672ca */ /* 0x000fe400000e0000 */
[----:B------:R-:W-:-:S04]  /*ef50*/  R2UR UR7, R9 ;  /* 0x00000000090772ca */ /* 0x000fc800000e0000 */
[----:B------:R-:W0:Y:S09]  /*ef60*/  @P1 LDC.64 R10, c[0x0][0x9d0] ;  /* 0x00027400ff0a1b82 */ /* 0x000e320000000a00 */
[----:B------:R-:W-:Y:S03]  /*ef70*/  QGMMA.64x96x32.F32.E4M3.E4M3 R88, R148, gdesc[UR4], R88, gsb0 ;  /* 0x0160000494587df3 */ /* 0x000fe60008000858 */
[----:B------:R-:W-:-:S02]  /*ef80*/  WARPGROUP.DEPBAR.LE gsb0, 0x0 ;  /* 0x00008000000079c5 */ /* 0x000fc40000010000 */
[----:B------:R-:W-:Y:S01]  /*ef90*/  WARPGROUP.ARRIVE ;  /* 0x00000000000079c5 */ /* 0x000fe20000000000 */
[----:B---3--:R-:W-:-:S04]  /*efa0*/  @P1 IMAD R14, R3, R12, RZ ;  /* 0x0000000c030e1224 */ /* 0x008fc800078e02ff */
[C---:B----4-:R-:W-:Y:S02]  /*efb0*/  @P1 IMAD R9, R20.reuse, R13, R14 ;  /* 0x0000000d14091224 */ /* 0x050fe400078e020e */
[----:B------:R-:W-:Y:S01]  /*efc0*/  @P1 IMAD.WIDE.U32 R12, R20, R12, RZ ;  /* 0x0000000c140c1225 */ /* 0x000fe200078e00ff */
[----:B-----5:R-:W-:-:S03]  /*efd0*/  @P1 SHF.R.S32.HI R3, RZ, 0x1f, R15 ;  /* 0x0000001fff031819 */ /* 0x020fc6000001140f */
[----:B------:R-:W-:Y:S02]  /*efe0*/  @P1 IMAD.IADD R13, R13, 0x1, R9 ;  /* 0x000000010d0d1824 */ /* 0x000fe400078e0209 */
[----:B0-----:R-:W-:-:S04]  /*eff0*/  @P1 IMAD R14, R3, R10, RZ ;  /* 0x0000000a030e1224 */ /* 0x001fc800078e02ff */
[C---:B------:R-:W-:Y:S02]  /*f000*/  @P1 IMAD R3, R15.reuse, R11, R14 ;  /* 0x0000000b0f031224 */ /* 0x040fe400078e020e */
[----:B------:R-:W-:-:S04]  /*f010*/  @P1 IMAD.WIDE.U32 R10, R15, R10, R12 ;  /* 0x0000000a0f0a1225 */ /* 0x000fc800078e000c */
[----:B------:R-:W-:Y:S01]  /*f020*/  @P1 IMAD.IADD R3, R11, 0x1, R3 ;  /* 0x000000010b031824 */ /* 0x000fe200078e0203 */
[----:B------:R-:W-:Y:S01]  /*f030*/  @P1 LEA R12, P2, R10, UR4, 0x2 ;  /* 0x000000040a0c1c11 */ /* 0x000fe2000f8410ff */
[----:B------:R-:W-:-:S03]  /*f040*/  IMAD.MOV.U32 R14, RZ, RZ, 0x3f800000 ;  /* 0x3f800000ff0e7424 */ /* 0x000fc600078e00ff */
[----:B------:R-:W-:-:S05]  /*f050*/  @P1 LEA.HI.X R13, R10, UR5, R3, 0x2, P2 ;  /* 0x000000050a0d1c11 */ /* 0x000fca00090f1403 */
[----:B------:R0:W2:Y:S01]  /*f060*/  @P1 LDG.E R14, desc[UR40][R12.64] ;  /* 0x000000280c0e1981 */ /* 0x0000a2000c1e1900 */
[----:B------:R-:W-:Y:S02]  /*f070*/  VIADD R10, R8, 0x2 ;  /* 0x00000002080a7836 */ /* 0x000fe40000000000 */
[----:B------:R-:W-:Y:S01]  /*f080*/  IMAD.MOV.U32 R11, RZ, RZ, 0x40000040 ;  /* 0x40000040ff0b7424 */ /* 0x000fe200078e00ff */
[----:B------:R-:W1:Y:S01]  /*f090*/  SHFL.BFLY PT, R3, R6, 0x2, 0x1f ;  /* 0x0c401f0006037f89 */ /* 0x000e6200000e0000 */
[----:B------:R-:W-:Y:S01]  /*f0a0*/  IMAD.MOV.U32 R9, RZ, RZ, 0x40000040 ;  /* 0x40000040ff097424 */ /* 0x000fe200078e00ff */
[----:B------:R-:W-:Y:S01]  /*f0b0*/  R2UR UR6, R10 ;  /* 0x000000000a0672ca */ /* 0x000fe200000e0000 */
[C---:B------:R-:W-:Y:S01]  /*f0c0*/  VIADD R10, R8.reuse, 0x4 ;  /* 0x00000004080a7836 */ /* 0x040fe20000000000 */
[----:B------:R-:W-:Y:S01]  /*f0d0*/  R2UR UR7, R11 ;  /* 0x000000000b0772ca */ /* 0x000fe200000e0000 */
[----:B------:R-:W-:Y:S02]  /*f0e0*/  IMAD.MOV.U32 R11, RZ, RZ, 0x40000040 ;  /* 0x40000040ff0b7424 */ /* 0x000fe400078e00ff */
[----:B------:R-:W-:-:S02]  /*f0f0*/  VIADD R8, R8, 0x6 ;  /* 0x0000000608087836 */ /* 0x000fc40000000000 */
[----:B------:R-:W-:-:S08]  /*f100*/  IMAD.MOV.U32 R20, RZ, RZ, -0x800000 ;  /* 0xff800000ff147424 */ /* 0x000fd000078e00ff */
[----:B------:R-:W-:Y:S01]  /*f110*/  QGMMA.64x96x32.F32.E4M3.E4M3 R88, R136, gdesc[UR4], R88, gsb0 ;  /* 0x0160000488587df3 */ /* 0x000fe20008000858 */
[----:B------:R-:W-:Y:S02]  /*f120*/  R2UR UR6, R10 ;  /* 0x000000000a0672ca */ /* 0x000fe400000e0000 */
[----:B------:R-:W-:Y:S01]  /*f130*/  R2UR UR7, R11 ;  /* 0x000000000b0772ca */ /* 0x000fe200000e0000 */
[----:B------:R-:W3:Y:S01]  /*f140*/  SHFL.BFLY PT, R10, R7, 0x2, 0x1f ;  /* 0x0c401f00070a7f89 */ /* 0x000ee200000e0000 */
[----:B------:R-:W-:Y:S02]  /*f150*/  IMAD.MOV.U32 R11, RZ, RZ, RZ ;  /* 0x000000ffff0b7224 */ /* 0x000fe400078e00ff */
[----:B-1----:R-:W-:-:S01]  /*f160*/  FADD.FTZ R3, R3, R6 ;  /* 0x0000000603037221 */ /* 0x002fc20000010000 */
[----:B---3--:R-:W-:Y:S01]  /*f170*/  FADD.FTZ R10, R10, R7 ;  /* 0x000000070a0a7221 */ /* 0x008fe20000010000 */
[----:B------:R-:W-:Y:S01]  /*f180*/  IMAD.MOV.U32 R7, RZ, RZ, RZ ;  /* 0x000000ffff077224 */ /* 0x000fe200078e00ff */
[----:B------:R-:W-:-:S02]  /*f190*/  WARPGROUP.DEPBAR.LE gsb0, 0x0 ;  /* 0x00008000000079c5 */ /* 0x000fc40000010000 */
[----:B------:R-:W-:-:S06]  /*f1a0*/  WARPGROUP.ARRIVE ;  /* 0x00000000000079c5 */ /* 0x000fcc0000000000 */
[----:B------:R-:W-:Y:S01]  /*f1b0*/  QGMMA.64x96x32.F32.E4M3.E4M3 R88, R140, gdesc[UR4], R88, gsb0 ;  /* 0x016000048c587df3 */ /* 0x000fe20008000858 */
[----:B------:R-:W-:Y:S02]  /*f1c0*/  R2UR UR6, R8 ;  /* 0x00000000080672ca */ /* 0x000fe400000e0000 */
[----:B------:R-:W-:Y:S01]  /*f1d0*/  R2UR UR7, R9 ;  /* 0x00000000090772ca */ /* 0x000fe200000e0000 */
[----:B------:R-:W0:Y:S04]  /*f1e0*/  SHFL.BFLY PT, R8, R3, 0x1, 0x1f ;  /* 0x0c201f0003087f89 */ /* 0x000e2800000e0000 */
[----:B------:R-:W1:Y:S01]  /*f1f0*/  SHFL.BFLY PT, R9, R10, 0x1, 0x1f ;  /* 0x0c201f000a097f89 */ /* 0x000e6200000e0000 */
[----:B0-----:R-:W-:-:S01]  /*f200*/  FADD.FTZ R12, R3, R8 ;  /* 0x00000008030c7221 */ /* 0x001fc20000010000 */
[----:B------:R-:W-:-:S02]  /*f210*/  IMAD.MOV.U32 R3, RZ, RZ, -0x800000 ;  /* 0xff800000ff037424 */ /* 0x000fc400078e00ff */
[----:B-1----:R-:W-:-:S02]  /*f220*/  FADD.FTZ R15, R10, R9 ;  /* 0x000000090a0f7221 */ /* 0x002fc40000010000 */
[C---:B------:R-:W-:Y:S01]  /*f230*/  FSETP.NE.FTZ.AND P1, PT, R12.reuse, RZ, PT ;  /* 0x000000ff0c00720b */ /* 0x040fe20003f35000 */
[----:B------:R-:W-:Y:S01]  /*f240*/  FMUL.FTZ R18, R12, 0.00390625 ;  /* 0x3b8000000c127820 */ /* 0x000fe20000410000 */
[----:B------:R-:W-:-:S04]  /*f250*/  FMUL.FTZ R8, R15, 0.00390625 ;  /* 0x3b8000000f087820 */ /* 0x000fc80000410000 */
[----:B------:R-:W-:Y:S02]  /*f260*/  FSETP.NE.FTZ.AND P2, PT, R18, RZ, PT ;  /* 0x000000ff1200720b */ /* 0x000fe40003f55000 */
[----:B------:R-:W-:-:S05]  /*f270*/  FSETP.NE.FTZ.AND P3, PT, R8, RZ, PT ;  /* 0x000000ff0800720b */ /* 0x000fca0003f75000 */
[----:B------:R-:W-:Y:S01]  /*f280*/  @P1 MUFU.RCP R7, R12 ;  /* 0x0000000c00071308 */ /* 0x000fe20000001000 */
[----:B------:R-:W-:-:S05]  /*f290*/  FSETP.NE.FTZ.AND P1, PT, R15, RZ, PT ;  /* 0x000000ff0f00720b */ /* 0x000fca0003f35000 */
[C---:B------:R-:W-:Y:S02]  /*f2a0*/  @P2 FMUL.FTZ R9, R2.reuse, 0.69314718246459960938 ;  /* 0x3f31721802092820 */ /* 0x040fe40000410000 */
[----:B------:R-:W0:Y:S01]  /*f2b0*/  @P3 MUFU.LG2 R8, R8 ;  /* 0x0000000800083308 */ /* 0x000e220000000c00 */
[----:B------:R-:W-:-:S07]  /*f2c0*/  @P3 FMUL.FTZ R2, R2, 0.69314718246459960938 ;  /* 0x3f31721802023820 */ /* 0x000fce0000410000 */
[----:B------:R-:W1:Y:S08]  /*f2d0*/  @P2 MUFU.LG2 R6, R18 ;  /* 0x0000001200062308 */ /* 0x000e700000000c00 */
[----:B------:R-:W3:Y:S01]  /*f2e0*/  @P1 MUFU.RCP R11, R15 ;  /* 0x0000000f000b1308 */ /* 0x000ee20000001000 */
[----:B0-----:R-:W-:-:S04]  /*f2f0*/  @P3 FMUL.FTZ R13, R8, 0.69314718246459960938 ;  /* 0x3f317218080d3820 */ /* 0x001fc80000410000 */
[----:B------:R-:W-:Y:S01]  /*f300*/  @P3 FFMA.FTZ R20, R2, R4, R13 ;  /* 0x0000000402143223 */ /* 0x000fe2000001000d */
[----:B-1----:R-:W-:-:S04]  /*f310*/  @P2 FMUL.FTZ R6, R6, 0.69314718246459960938 ;  /* 0x3f31721806062820 */ /* 0x002fc80000410000 */
[----:B------:R-:W-:Y:S01]  /*f320*/  @P2 FFMA.FTZ R3, R9, R0, R6 ;  /* 0x0000000009032223 */ /* 0x000fe20000010006 */
[----:B------:R-:W-:Y:S02]  /*f330*/  WARPGROUP.DEPBAR.LE gsb0, 0x0 ;  /* 0x00008000000079c5 */ /* 0x000fe40000010000 */
[----:B------:R-:W-:-:S06]  /*f340*/  WARPGROUP.ARRIVE ;  /* 0x00000000000079c5 */ /* 0x000fcc0000000000 */
[----:B------:R-:W-:Y:S01]  /*f350*/  QGMMA.64x96x32.F32.E4M3.E4M3 R88, R144, gdesc[UR4], R88, gsb0 ;  /* 0x0160000490587df3 */ /* 0x000fe20008000858 */
[-C--:B--2---:R-:W-:Y:S01]  /*f360*/  FMUL.FTZ R33, R7, R14.reuse ;  /* 0x0000000e07217220 */ /* 0x084fe20000410000 */
[----:B---3--:R-:W-:Y:S01]  /*f370*/  FMUL.FTZ R4, R11, R14 ;  /* 0x0000000e0b047220 */ /* 0x008fe20000410000 */
[----:B------:R-:W-:Y:S02]  /*f380*/  WARPGROUP.DEPBAR.LE gsb0, 0x0 ;  /* 0x00008000000079c5 */ /* 0x000fe40000010000 */
[----:B------:R-:W-:Y:S05]  /*f390*/  @!P0 BRA `(.L_x_394) ;  /* 0x0000000000048947 */ /* 0x000fea0003800000 */
[----:B------:R-:W-:Y:S01]  /*f3a0*/  BPT.TRAP 0x1 ;  /* 0x000000040000795c */ /* 0x000fe20000300000 */
.L_x_394:
[----:B------:R-:W2:Y:S01]  /*f3b0*/  LDL.LU R0, [R1+0x18] ;  /* 0x0000180001007983 */ /* 0x000ea20000300800 */
[----:B------:R-:W-:Y:S02]  /*f3c0*/  VIADD R5, R5, 0x19c60 ;  /* 0x00019c6005057836 */ /* 0x000fe40000000000 */
[-C--:B------:R-:W-:Y:S01]  /*f3d0*/  FMUL.FTZ R9, R88, R33.reuse ;  /* 0x0000002158097220 */ /* 0x080fe20000410000 */
[----:B------:R-:W-:Y:S01]  /*f3e0*/  FMUL.FTZ R8, R89, R33 ;  /* 0x0000002159087220 */ /* 0x000fe20000410000 */
[----:B------:R-:W3:Y:S01]  /*f3f0*/  LDL.LU R18, [R1+0x38] ;  /* 0x0000380001127983 */ /* 0x000ee20000300800 */
[----:B------:R-:W-:-:S05]  /*f400*/  VIADD R154, R154, 0x1 ;  /* 0x000000019a9a7836 */ /* 0x000fca0000000000 */
[----:B------:R-:W-:Y:S01]  /*f410*/  ISETP.NE.AND P1, PT, R154, 0x2, PT ;  /* 0x000000029a00780c */ /* 0x000fe20003f25270 */
[----:B------:R-:W-:-:S03]  /*f420*/  FMUL.FTZ R64, R92, R33 ;  /* 0x000000215c407220 */ /* 0x000fc60000410000 */
[----:B------:R-:W-:Y:S01]  /*f430*/  SEL R2, RZ, 0x1, P1 ;  /* 0x00000001ff027807 */ /* 0x000fe20000800000 */
        /* <DEDUP_REMOVED lines=43> */
[----:B------:R-:W-:Y:S01]  /*f6f0*/  FMUL.FTZ R135, R135, R4 ;  /* 0x0000000487877220 */ /* 0x000fe20000410000 */
[----:B------:R-:W-:-:S02]  /*f700*/  LOP3.LUT R157, R157, R2, RZ, 0x3c, !PT ;  /* 0x000000029d9d7212 */ /* 0x000fc400078e3cff */
[----:B------:R-:W-:Y:S02]  /*f710*/  SEL R154, R154, RZ, P1 ;  /* 0x000000ff9a9a7207 */ /* 0x000fe40000800000 */
[----:B--2---:R-:W-:Y:S01]  /*f720*/  PRMT R5, R0, 0x654, R5 ;  /* 0x0000065400057816 */ /* 0x004fe20000000005 */
[----:B---3--:R-:W-:-:S03]  /*f730*/  VIADD R18, R18, 0x1 ;  /* 0x0000000112127836 */ /* 0x008fc60000000000 */
[----:B------:R0:W-:Y:S02]  /*f740*/  SYNCS.ARRIVE.TRANS64.RED.A1T0 RZ, [R5+URZ], RZ ;  /* 0x000000ff05ff79a7 */ /* 0x0001e4000810043f */
[----:B------:R0:W-:Y:S01]  /*f750*/  STL [R1+0x38], R18 ;  /* 0x0000381201007387 */ /* 0x0001e20000100800 */
[-C--:B------:R-:W-:Y:S01]  /*f760*/  FMUL.FTZ R0, R121, R33.reuse ;  /* 0x0000002179007220 */ /* 0x080fe20000410000 */
[----:B------:R-:W-:-:S07]  /*f770*/  FMUL.FTZ R33, R133, R33 ;  /* 0x0000002185217220 */ /* 0x000fce0000410000 */
.L_x_336:
[----:B------:R-:W1:Y:S08]  /*f780*/  S2UR UR4, SR_CgaCtaId ;  /* 0x00000000000479c3 */ /* 0x000e700000008800 */
[----:B------:R-:W-:Y:S01]  /*f790*/  BAR.SYNC.DEFER_BLOCKING 0x5, 0x200 ;  /* 0x0148000000007b1d */ /* 0x000fe20000010000 */
[----:B0-----:R-:W-:-:S05]  /*f7a0*/  MOV R18, 0x400 ;  /* 0x0000040000127802 */ /* 0x001fca0000000f00 */
[----:B------:R-:W-:Y:S01]  /*f7b0*/  BSSY B0, `(.L_x_395) ;  /* 0x00001d6000007945 */ /* 0x000fe20003800000 */
[----:B-1----:R-:W-:-:S05]  /*f7c0*/  IMAD.U32 R2, RZ, RZ, UR4 ;  /* 0x00000004ff027e24 */ /* 0x002fca000f8e00ff */
[----:B------:R0:W-:Y:S01]  /*f7d0*/  STL [R1+0x18], R2 ;  /* 0x0000180201007387 */ /* 0x0001e20000100800 */
[----:B------:R-:W-:-:S05]  /*f7e0*/  LEA R18, R2, R18, 0x18 ;  /* 0x0000001202127211 */ /* 0x000fca00078ec0ff */
[----:B------:R0:W1:Y:S01]  /*f7f0*/  LDS.128 R28, [R18+0x19cd0] ;  /* 0x019cd000121c7984 */ /* 0x0000620000000c00 */
[----:B------:R-:W-:Y:S06]  /*f800*/  BAR.ARV 0x4, 0x200 ;  /* 0x0108000000007b1d */ /* 0x000fec0000002000 */
[----:B------:R-:W-:Y:S05]  /*f810*/  @P0 BRA `(.L_x_396) ;  /* 0x0000001400380947 */ /* 0x000fea0003800000 */
[----:B------:R-:W2:Y:S01]  /*f820*/  LDL R65, [R1+0x60] ;  /* 0x0000600001417983 */ /* 0x000ea20000100800 */
[----:B------:R-:W-:Y:S01]  /*f830*/  ULDC.64 UR4, c[0x4][0x38] ;  /* 0x01000e0000047ab9 */ /* 0x000fe20000000a00 */
[----:B-----5:R-:W0:Y:S01]  /*f840*/  S2R R24, SR_TID.X ;  /* 0x0000000000187919 */ /* 0x020e220000002100 */
[----:B------:R-:W-:Y:S02]  /*f850*/  F2FP.BF16.F32.PACK_AB R34, R34, R11 ;  /* 0x0000000b2222723e */ /* 0x000fe400000010ff */
[----:B------:R-:W3:Y:S01]  /*f860*/  S2R R11, SR_SWINHI ;  /* 0x00000000000b7919 */ /* 0x000ee20000002f00 */
[----:B0-----:R-:W-:-:S05]  /*f870*/  IMAD.SHL.U32 R2, R24, 0x4, RZ ;  /* 0x0000000418027824 */ /* 0x001fca00078e00ff */
[----:B------:R-:W-:-:S04]  /*f880*/  LOP3.LUT R2, R2, 0xc, RZ, 0xc0, !PT ;  /* 0x0000000c02027812 */ /* 0x000fc800078ec0ff */
[----:B------:R-:W-:-:S05]  /*f890*/  IADD3 R4, P0, R2, UR4, RZ ;  /* 0x0000000402047c10 */ /* 0x000fca000ff1e0ff */
[----:B------:R-:W-:Y:S01]  /*f8a0*/  IMAD.X R5, RZ, RZ, UR5, P0 ;  /* 0x00000005ff057e24 */ /* 0x000fe200080e06ff */
[----:B------:R-:W-:Y:S01]  /*f8b0*/  LOP3.LUT P1, R2, R24, 0x3, RZ, 0xc0, !PT ;  /* 0x0000000318027812 */ /* 0x000fe2000782c0ff */
[----:B------:R-:W-:-:S04]  /*f8c0*/  ULDC.64 UR4, c[0x0][0xbd8] ;  /* 0x0002f60000047ab9 */ /* 0x000fc80000000a00 */
[----:B------:R0:W4:Y:S01]  /*f8d0*/  LDG.E.CONSTANT R5, desc[UR40][R4.64] ;  /* 0x0000002804057981 */ /* 0x000122000c1e9900 */
[----:B------:R-:W-:Y:S02]  /*f8e0*/  F2FP.BF16.F32.PACK_AB R9, R64, R9 ;  /* 0x000000094009723e */ /* 0x000fe400000010ff */
[----:B------:R-:W-:Y:S02]  /*f8f0*/  F2FP.BF16.F32.PACK_AB R8, R41, R8 ;  /* 0x000000082908723e */ /* 0x000fe400000010ff */
[----:B------:R-:W-:Y:S02]  /*f900*/  ISETP.EQ.OR P1, PT, R2, 0x3, !P1 ;  /* 0x000000030200780c */ /* 0x000fe40004f22670 */
[----:B------:R-:W-:Y:S02]  /*f910*/  MOV R24, R18 ;  /* 0x0000001200187202 */ /* 0x000fe40000000f00 */
[----:B---3--:R-:W-:Y:S02]  /*f920*/  MOV R25, R11 ;  /* 0x0000000b00197202 */ /* 0x008fe40000000f00 */
[----:B------:R-:W-:-:S02]  /*f930*/  F2FP.BF16.F32.PACK_AB R61, R60, R61 ;  /* 0x0000003d3c3d723e */ /* 0x000fc400000010ff */
[----:B------:R-:W-:Y:S01]  /*f940*/  F2FP.BF16.F32.PACK_AB R14, R35, R14 ;  /* 0x0000000e230e723e */ /* 0x000fe200000010ff */
[----:B------:R-:W3:Y:S01]  /*f950*/  LDL.LU R60, [R1+0x30] ;  /* 0x00003000013c7983 */ /* 0x000ee20000300800 */
[----:B------:R-:W-:Y:S02]  /*f960*/  SEL R2, R9, R8, P1 ;  /* 0x0000000809027207 */ /* 0x000fe40000800000 */
[----:B------:R-:W-:Y:S02]  /*f970*/  SEL R35, R8, R9, P1 ;  /* 0x0000000908237207 */ /* 0x000fe40000800000 */
[----:B------:R-:W-:Y:S02]  /*f980*/  F2FP.BF16.F32.PACK_AB R15, R58, R15 ;  /* 0x0000000f3a0f723e */ /* 0x000fe400000010ff */
[----:B------:R-:W-:Y:S02]  /*f990*/  F2FP.BF16.F32.PACK_AB R21, R52, R21 ;  /* 0x000000153415723e */ /* 0x000fe400000010ff */
[----:B------:R-:W-:-:S02]  /*f9a0*/  F2FP.BF16.F32.PACK_AB R13, R32, R13 ;  /* 0x0000000d200d723e */ /* 0x000fc400000010ff */
[----:B------:R-:W-:Y:S02]  /*f9b0*/  F2FP.BF16.F32.PACK_AB R0, R27, R0 ;  /* 0x000000001b00723e */ /* 0x000fe400000010ff */
[----:B------:R-:W-:Y:S02]  /*f9c0*/  F2FP.BF16.F32.PACK_AB R38, R38, R43 ;  /* 0x0000002b2626723e */ /* 0x000fe400000010ff */
[----:B------:R-:W-:Y:S02]  /*f9d0*/  F2FP.BF16.F32.PACK_AB R33, R33, R6 ;  /* 0x000000062121723e */ /* 0x000fe400000010ff */
[----:B------:R-:W-:Y:S02]  /*f9e0*/  F2FP.BF16.F32.PACK_AB R42, R42, R47 ;  /* 0x0000002f2a2a723e */ /* 0x000fe400000010ff */
[----:B------:R-:W-:Y:S02]  /*f9f0*/  F2FP.BF16.F32.PACK_AB R135, R135, R36 ;  /* 0x000000248787723e */ /* 0x000fe400000010ff */
[----:B------:R-:W-:-:S02]  /*fa00*/  F2FP.BF16.F32.PACK_AB R46, R46, R51 ;  /* 0x000000332e2e723e */ /* 0x000fc400000010ff */
[----:B------:R-:W-:Y:S02]  /*fa10*/  F2FP.BF16.F32.PACK_AB R62, R62, R63 ;  /* 0x0000003f3e3e723e */ /* 0x000fe400000010ff */
[----:B------:R-:W-:Y:S02]  /*fa20*/  F2FP.BF16.F32.PACK_AB R12, R37, R12 ;  /* 0x0000000c250c723e */ /* 0x000fe400000010ff */
[----:B------:R-:W-:Y:S02]  /*fa30*/  F2FP.BF16.F32.PACK_AB R7, R26, R7 ;  /* 0x000000071a07723e */ /* 0x000fe400000010ff */
[----:B------:R-:W-:Y:S02]  /*fa40*/  F2FP.BF16.F32.PACK_AB R10, R39, R10 ;  /* 0x0000000a270a723e */ /* 0x000fe400000010ff */
[----:B------:R-:W-:Y:S01]  /*fa50*/  F2FP.BF16.F32.PACK_AB R56, R56, R59 ;  /* 0x0000003b3838723e */ /* 0x000fe200000010ff */
[----:B--2---:R-:W-:Y:S02]  /*fa60*/  IMAD.WIDE R8, R65, 0x2, R24 ;  /* 0x0000000241087825 */ /* 0x004fe400078e0218 */
[----:B------:R-:W2:Y:S04]  /*fa70*/  LDL.64 R64, [R1+0x20] ;  /* 0x0000200001407983 */ /* 0x000ea80000100a00 */
[----:B------:R-:W2:Y:S01]  /*fa80*/  LDL.LU R58, [R1+0x34] ;  /* 0x00003400013a7983 */ /* 0x000ea20000300800 */
[----:B------:R-:W-:-:S02]  /*fa90*/  IADD3 R43, P5, R8, 0x20, RZ ;  /* 0x00000020082b7810 */ /* 0x000fc40007fbe0ff */
[----:B-1----:R-:W-:Y:S02]  /*faa0*/  SEL R28, R21, R34, P1 ;  /* 0x00000022151c7207 */ /* 0x002fe40000800000 */
[----:B------:R-:W-:Y:S02]  /*fab0*/  SEL R21, R34, R21, P1 ;  /* 0x0000001522157207 */ /* 0x000fe40000800000 */
[----:B------:R-:W-:Y:S02]  /*fac0*/  SEL R34, R13, R0, P1 ;  /* 0x000000000d227207 */ /* 0x000fe40000800000 */
[----:B------:R-:W-:Y:S02]  /*fad0*/  SEL R41, R0, R13, P1 ;  /* 0x0000000d00297207 */ /* 0x000fe40000800000 */
[----:B------:R-:W-:Y:S02]  /*fae0*/  LOP3.LUT R0, R43, 0x180, RZ, 0xc0, !PT ;  /* 0x000001802b007812 */ /* 0x000fe400078ec0ff */
[----:B------:R-:W-:-:S02]  /*faf0*/  IADD3 R47, P4, R8, 0x3000, RZ ;  /* 0x00003000082f7810 */ /* 0x000fc40007f9e0ff */
[----:B------:R-:W-:Y:S02]  /*fb00*/  SHF.R.U64 R0, R0, 0x3, RZ ;  /* 0x0000000300007819 */ /* 0x000fe400000012ff */
[----:B------:R-:W-:Y:S02]  /*fb10*/  SEL R36, R14, R33, P1 ;  /* 0x000000210e247207 */ /* 0x000fe40000800000 */
[----:B------:R-:W-:Y:S02]  /*fb20*/  SEL R33, R33, R14, P1 ;  /* 0x0000000e21217207 */ /* 0x000fe40000800000 */
[----:B------:R-:W-:Y:S02]  /*fb30*/  IADD3 R51, P3, R8, 0x3020, RZ ;  /* 0x0000302008337810 */ /* 0x000fe40007f7e0ff */
[----:B------:R-:W-:Y:S02]  /*fb40*/  LOP3.LUT R14, R0, R43, RZ, 0x3c, !PT ;  /* 0x0000002b000e7212 */ /* 0x000fe400078e3cff */
[----:B------:R-:W-:-:S02]  /*fb50*/  LOP3.LUT R0, R47, 0x180, RZ, 0xc0, !PT ;  /* 0x000001802f007812 */ /* 0x000fc400078ec0ff */
[----:B------:R-:W-:Y:S02]  /*fb60*/  LOP3.LUT R6, R51, 0x180, RZ, 0xc0, !PT ;  /* 0x0000018033067812 */ /* 0x000fe400078ec0ff */
[----:B------:R-:W-:Y:S02]  /*fb70*/  SHF.R.U64 R0, R0, 0x3, RZ ;  /* 0x0000000300007819 */ /* 0x000fe400000012ff */
[----:B------:R-:W-:Y:S02]  /*fb80*/  F2FP.BF16.F32.PACK_AB R57, R54, R57 ;  /* 0x000000393639723e */ /* 0x000fe400000010ff */
[----:B------:R-:W-:Y:S02]  /*fb90*/  F2FP.BF16.F32.PACK_AB R45, R40, R45 ;  /* 0x0000002d282d723e */ /* 0x000fe400000010ff */
[----:B------:R-:W-:Y:S02]  /*fba0*/  F2FP.BF16.F32.PACK_AB R50, R50, R55 ;  /* 0x000000373232723e */ /* 0x000fe400000010ff */
[----:B------:R-:W-:-:S02]  /*fbb0*/  F2FP.BF16.F32.PACK_AB R53, R48, R53 ;  /* 0x000000353035723e */ /* 0x000fc400000010ff */
[----:B------:R-:W-:Y:S02]  /*fbc0*/  SEL R32, R12, R7, P1 ;  /* 0x000000070c207207 */ /* 0x000fe40000800000 */
[----:B------:R-:W-:Y:S01]  /*fbd0*/  SEL R39, R7, R12, P1 ;  /* 0x0000000c07277207 */ /* 0x000fe20000800000 */
[----:B------:R-:W-:Y:S01]  /*fbe0*/  IMAD.X R11, RZ, RZ, R9, P3 ;  /* 0x000000ffff0b7224 */ /* 0x000fe200018e0609 */
[----:B------:R-:W-:Y:S02]  /*fbf0*/  SHF.R.U64 R6, R6, 0x3, RZ ;  /* 0x0000000306067819 */ /* 0x000fe400000012ff */
[----:B------:R-:W-:Y:S02]  /*fc00*/  F2FP.BF16.F32.PACK_AB R49, R44, R49 ;  /* 0x000000312c31723e */ /* 0x000fe400000010ff */
[----:B0-----:R-:W-:Y:S02]  /*fc10*/  SEL R4, R15, R10, P1 ;  /* 0x0000000a0f047207 */ /* 0x001fe40000800000 */
[----:B------:R-:W-:Y:S01]  /*fc20*/  SEL R37, R10, R15, P1 ;  /* 0x0000000f0a257207 */ /* 0x000fe20000800000 */
[----:B----4-:R-:W-:Y:S01]  /*fc30*/  SHFL.IDX PT, R2, R2, R5, 0x1c1f ;  /* 0x001c1f0502027589 */ /* 0x010fe200000e0000 */
[----:B------:R-:W-:-:S02]  /*fc40*/  SEL R40, R62, R61, P1 ;  /* 0x0000003d3e287207 */ /* 0x000fc40000800000 */
[----:B------:R-:W-:Y:S01]  /*fc50*/  SEL R61, R61, R62, P1 ;  /* 0x0000003e3d3d7207 */ /* 0x000fe20000800000 */
[----:B------:R-:W-:Y:S01]  /*fc60*/  SHFL.IDX PT, R28, R28, R5, 0x1c1f ;  /* 0x001c1f051c1c7589 */ /* 0x000fe200000e0000 */
[----:B------:R-:W-:Y:S02]  /*fc70*/  LOP3.LUT R12, R0, R47, RZ, 0x3c, !PT ;  /* 0x0000002f000c7212 */ /* 0x000fe400078e3cff */
[----:B------:R-:W-:Y:S01]  /*fc80*/  LOP3.LUT R0, R5, 0x2, RZ, 0x3c, !PT ;  /* 0x0000000205007812 */ /* 0x000fe200078e3cff */
[----:B------:R-:W-:Y:S01]  /*fc90*/  SHFL.IDX PT, R34, R34, R5, 0x1c1f ;  /* 0x001c1f0522227589 */ /* 0x000fe200000e0000 */
[----:B------:R-:W-:Y:S02]  /*fca0*/  SEL R44, R56, R57, P1 ;  /* 0x00000039382c7207 */ /* 0x000fe40000800000 */
[----:B------:R-:W-:Y:S01]  /*fcb0*/  LOP3.LUT R10, R6, R51, RZ, 0x3c, !PT ;  /* 0x00000033060a7212 */ /* 0x000fe200078e3cff */
[----:B------:R-:W-:Y:S01]  /*fcc0*/  SHFL.IDX PT, R36, R36, R5, 0x1c1f ;  /* 0x001c1f0524247589 */ /* 0x000fe200000e0000 */
[----:B------:R-:W-:-:S02]  /*fcd0*/  SEL R57, R57, R56, P1 ;  /* 0x0000003839397207 */ /* 0x000fc40000800000 */
[----:B------:R-:W-:Y:S01]  /*fce0*/  SEL R48, R50, R53, P1 ;  /* 0x0000003532307207 */ /* 0x000fe20000800000 */
[----:B------:R-:W0:Y:S01]  /*fcf0*/  SHFL.IDX PT, R35, R35, R0, 0x1c1f ;  /* 0x001c1f0023237589 */ /* 0x000e2200000e0000 */
[----:B------:R-:W-:Y:S02]  /*fd00*/  SEL R53, R53, R50, P1 ;  /* 0x0000003235357207 */ /* 0x000fe40000800000 */
[----:B------:R-:W-:Y:S01]  /*fd10*/  SEL R50, R46, R49, P1 ;  /* 0x000000312e327207 */ /* 0x000fe20000800000 */
[----:B------:R-:W-:Y:S01]  /*fd20*/  SHFL.IDX PT, R40, R40, R5, 0x1c1f ;  /* 0x001c1f0528287589 */ /* 0x000fe200000e0000 */
[----:B------:R-:W-:Y:S02]  /*fd30*/  SEL R49, R49, R46, P1 ;  /* 0x0000002e31317207 */ /* 0x000fe40000800000 */
[----:B------:R-:W-:Y:S01]  /*fd40*/  SEL R46, R42, R45, P1 ;  /* 0x0000002d2a2e7207 */ /* 0x000fe20000800000 */
[----:B------:R-:W1:Y:S01]  /*fd50*/  SHFL.IDX PT, R61, R61, R0, 0x1c1f ;  /* 0x001c1f003d3d7589 */ /* 0x000e6200000e0000 */
[----:B------:R-:W-:-:S02]  /*fd60*/  MOV R43, R10 ;  /* 0x0000000a002b7202 */ /* 0x000fc40000000f00 */
[----:B------:R-:W-:Y:S01]  /*fd70*/  SEL R45, R45, R42, P1 ;  /* 0x0000002a2d2d7207 */ /* 0x000fe20000800000 */
[----:B------:R0:W-:Y:S01]  /*fd80*/  SHFL.IDX PT, R10, R4, R5, 0x1c1f ;  /* 0x001c1f05040a7589 */ /* 0x0001e200000e0000 */
[----:B------:R-:W-:-:S03]  /*fd90*/  SEL R42, R38, R135, P1 ;  /* 0x00000087262a7207 */ /* 0x000fc60000800000 */
[----:B------:R-:W4:Y:S01]  /*fda0*/  SHFL.IDX PT, R37, R37, R0, 0x1c1f ;  /* 0x001c1f0025257589 */ /* 0x000f2200000e0000 */
[----:B------:R-:W-:-:S03]  /*fdb0*/  SEL R135, R135, R38, P1 ;  /* 0x0000002687877207 */ /* 0x000fc60000800000 */
[----:B------:R-:W-:Y:S04]  /*fdc0*/  SHFL.IDX PT, R44, R44, R5, 0x1c1f ;  /* 0x001c1f052c2c7589 */ /* 0x000fe800000e0000 */
[----:B------:R-:W3:Y:S01]  /*fdd0*/  SHFL.IDX PT, R57, R57, R0, 0x1c1f ;  /* 0x001c1f0039397589 */ /* 0x000ee200000e0000 */
[----:B------:R-:W-:-:S03]  /*fde0*/  IADD3 R55, P2, R8, 0x6000, RZ ;  /* 0x0000600008377810 */ /* 0x000fc60007f5e0ff */
[----:B------:R-:W3:Y:S04]  /*fdf0*/  SHFL.IDX PT, R21, R21, R0, 0x1c1f ;  /* 0x001c1f0015157589 */ /* 0x000ee800000e0000 */
[----:B------:R-:W-:Y:S04]  /*fe00*/  SHFL.IDX PT, R48, R48, R5, 0x1c1f ;  /* 0x001c1f0530307589 */ /* 0x000fe800000e0000 */
[----:B------:R-:W3:Y:S01]  /*fe10*/  SHFL.IDX PT, R53, R53, R0, 0x1c1f ;  /* 0x001c1f0035357589 */ /* 0x000ee200000e0000 */
[----:B------:R-:W-:-:S03]  /*fe20*/  LOP3.LUT R7, R8, 0x180, RZ, 0xc0, !PT ;  /* 0x0000018008077812 */ /* 0x000fc600078ec0ff */
[----:B------:R-:W-:Y:S04]  /*fe30*/  SHFL.IDX PT, R32, R32, R5, 0x1c1f ;  /* 0x001c1f0520207589 */ /* 0x000fe800000e0000 */
[----:B------:R-:W3:Y:S01]  /*fe40*/  SHFL.IDX PT, R39, R39, R0, 0x1c1f ;  /* 0x001c1f0027277589 */ /* 0x000ee200000e0000 */
[----:B------:R-:W-:-:S03]  /*fe50*/  IADD3 R59, P0, R8, 0x6020, RZ ;  /* 0x00006020083b7810 */ /* 0x000fc60007f1e0ff */
[----:B------:R-:W-:Y:S01]  /*fe60*/  SHFL.IDX PT, R50, R50, R5, 0x1c1f ;  /* 0x001c1f0532327589 */ /* 0x000fe200000e0000 */
[----:B------:R-:W-:-:S03]  /*fe70*/  LOP3.LUT R26, R55, 0x180, RZ, 0xc0, !PT ;  /* 0x00000180371a7812 */ /* 0x000fc600078ec0ff */
[----:B------:R-:W3:Y:S04]  /*fe80*/  SHFL.IDX PT, R49, R49, R0, 0x1c1f ;  /* 0x001c1f0031317589 */ /* 0x000ee800000e0000 */
[----:B------:R-:W-:Y:S04]  /*fe90*/  SHFL.IDX PT, R46, R46, R5, 0x1c1f ;  /* 0x001c1f052e2e7589 */ /* 0x000fe800000e0000 */
[----:B------:R-:W3:Y:S04]  /*fea0*/  SHFL.IDX PT, R41, R41, R0, 0x1c1f ;  /* 0x001c1f0029297589 */ /* 0x000ee800000e0000 */
[----:B------:R-:W3:Y:S01]  /*feb0*/  SHFL.IDX PT, R45, R45, R0, 0x1c1f ;  /* 0x001c1f002d2d7589 */ /* 0x000ee200000e0000 */
[----:B------:R-:W-:-:S03]  /*fec0*/  SHF.R.U64 R7, R7, 0x3, RZ ;  /* 0x0000000307077819 */ /* 0x000fc600000012ff */
[----:B------:R1:W-:Y:S04]  /*fed0*/  SHFL.IDX PT, R42, R42, R5, 0x1c1f ;  /* 0x001c1f052a2a7589 */ /* 0x0003e800000e0000 */
[----:B------:R-:W3:Y:S04]  /*fee0*/  SHFL.IDX PT, R33, R33, R0, 0x1c1f ;  /* 0x001c1f0021217589 */ /* 0x000ee800000e0000 */
[----:B------:R-:W3:Y:S01]  /*fef0*/  SHFL.IDX PT, R135, R135, R0, 0x1c1f ;  /* 0x001c1f0087877589 */ /* 0x000ee200000e0000 */
[----:B------:R-:W-:Y:S02]  /*ff00*/  LOP3.LUT R38, R59, 0x180, RZ, 0xc0, !PT ;  /* 0x000001803b267812 */ /* 0x000fe400078ec0ff */
[----:B------:R-:W-:Y:S01]  /*ff10*/  SHF.R.U64 R26, R26, 0x3, RZ ;  /* 0x000000031a1a7819 */ /* 0x000fe200000012ff */
[--C-:B------:R-:W-:Y:S01]  /*ff20*/  IMAD.X R15, RZ, RZ, R9.reuse, P5 ;  /* 0x000000ffff0f7224 */ /* 0x100fe200028e0609 */
[----:B------:R-:W-:Y:S01]  /*ff30*/  LOP3.LUT R8, R7, R8, RZ, 0x3c, !PT ;  /* 0x0000000807087212 */ /* 0x000fe200078e3cff */
[--C-:B------:R-:W-:Y:S01]  /*ff40*/  IMAD.X R7, RZ, RZ, R9.reuse, P2 ;  /* 0x000000ffff077224 */ /* 0x100fe200010e0609 */
[----:B------:R-:W-:Y:S01]  /*ff50*/  SHF.R.U64 R38, R38, 0x3, RZ ;  /* 0x0000000326267819 */ /* 0x000fe200000012ff */
[----:B------:R-:W-:Y:S01]  /*ff60*/  IMAD.X R13, RZ, RZ, R9, P4 ;  /* 0x000000ffff0d7224 */ /* 0x000fe200020e0609 */
[----:B------:R-:W-:Y:S01]  /*ff70*/  LOP3.LUT R6, R26, R55, RZ, 0x3c, !PT ;  /* 0x000000371a067212 */ /* 0x000fe200078e3cff */
[----:B------:R1:W2:Y:S01]  /*ff80*/  LDL.64 R62, [R1+0x20] ;  /* 0x00002000013e7983 */ /* 0x0002a20000100a00 */
[----:B------:R-:W-:-:S02]  /*ff90*/  LOP3.LUT R26, R38, R59, RZ, 0x3c, !PT ;  /* 0x0000003b261a7212 */ /* 0x000fc400078e3cff */
[----:B------:R-:W-:Y:S01]  /*ffa0*/  MOV R38, R6 ;  /* 0x0000000600267202 */ /* 0x000fe20000000f00 */
[----:B------:R-:W2:Y:S01]  /*ffb0*/  LDL R54, [R1+0x10] ;  /* 0x0000100001367983 */ /* 0x000ea20000100800 */
[----:B------:R-:W-:Y:S02]  /*ffc0*/  MOV R52, R8 ;  /* 0x0000000800347202 */ /* 0x000fe40000000f00 */
[----:B0-----:R-:W-:Y:S01]  /*ffd0*/  SEL R4, R2, R35, P1 ;  /* 0x0000002302047207 */ /* 0x001fe20000800000 */
[----:B------:R-:W2:Y:S01]  /*ffe0*/  LDL R56, [R1+0x2c] ;  /* 0x00002c0001387983 */ /* 0x000ea20000100800 */
[----:B------:R-:W-:Y:S02]  /*fff0*/  SEL R6, R35, R2, P1 ;  /* 0x0000000223067207 */ /* 0x000fe40000800000 */
[----:B-1----:R-:W-:Y:S02]  /*10000*/  SEL R5, R40, R61, P1 ;  /* 0x0000003d28057207 */ /* 0x002fe40000800000 */
[----:B------:R-:W-:Y:S01]  /*10010*/  SEL R7, R61, R40, P1 ;  /* 0x000000283d077207 */ /* 0x000fe20000800000 */
[----:B------:R-:W-:Y:S01]  /*10020*/  BAR.SYNC.DEFER_BLOCKING 0x1, 0x180 ;  /* 0x0046000000007b1d */ /* 0x000fe20000010000 */
[----:B------:R-:W-:Y:S01]  /*10030*/  IMAD.X R27, RZ, RZ, R9, P0 ;  /* 0x000000ffff1b7224 */ /* 0x000fe200000e0609 */
[----:B----4-:R-:W-:-:S02]  /*10040*/  SEL R8, R10, R37, P1 ;  /* 0x000000250a087207 */ /* 0x010fc40000800000 */
[----:B------:R-:W-:Y:S02]  /*10050*/  MOV R51, R14 ;  /* 0x0000000e00337202 */ /* 0x000fe40000000f00 */
[----:B------:R-:W-:Y:S02]  /*10060*/  MOV R47, R12 ;  /* 0x0000000c002f7202 */ /* 0x000fe40000000f00 */
[----:B------:R-:W-:Y:S02]  /*10070*/  SEL R10, R37, R10, P1 ;  /* 0x0000000a250a7207 */ /* 0x000fe40000800000 */
[----:B---3--:R-:W-:Y:S02]  /*10080*/  SEL R9, R44, R57, P1 ;  /* 0x000000392c097207 */ /* 0x008fe40000800000 */
[----:B------:R-:W-:Y:S02]  /*10090*/  SEL R11, R57, R44, P1 ;  /* 0x0000002c390b7207 */ /* 0x000fe40000800000 */
[----:B------:R-:W-:-:S02]  /*100a0*/  SEL R12, R28, R21, P1 ;  /* 0x000000151c0c7207 */ /* 0x000fc40000800000 */
[----:B------:R-:W-:Y:S02]  /*100b0*/  SEL R14, R21, R28, P1 ;  /* 0x0000001c150e7207 */ /* 0x000fe40000800000 */
[----:B------:R-:W-:Y:S02]  /*100c0*/  SEL R13, R48, R53, P1 ;  /* 0x00000035300d7207 */ /* 0x000fe40000800000 */
[----:B------:R-:W-:Y:S02]  /*100d0*/  SEL R15, R53, R48, P1 ;  /* 0x00000030350f7207 */ /* 0x000fe40000800000 */
[----:B------:R-:W-:Y:S01]  /*100e0*/  ISETP.NE.U32.AND P0, PT, RZ, UR4, PT ;  /* 0x00000004ff007c0c */ /* 0x000fe2000bf05070 */
[----:B------:R0:W-:Y:S01]  /*100f0*/  STSM.16.M88.4 [R52], R4 ;  /* 0x0000000434007844 */ /* 0x0001e20000000200 */
[----:B------:R-:W-:-:S03]  /*10100*/  MOV R2, R26 ;  /* 0x0000001a00027202 */ /* 0x000fc60000000f00 */
[----:B------:R1:W-:Y:S01]  /*10110*/  STSM.16.M88.4 [R51], R8 ;  /* 0x0000000833007844 */ /* 0x0003e20000000200 */
[----:B------:R-:W-:-:S03]  /*10120*/  ISETP.NE.AND.EX P0, PT, RZ, UR5, PT, P0 ;  /* 0x00000005ff007c0c */ /* 0x000fc6000bf05300 */
[----:B------:R3:W-:Y:S01]  /*10130*/  STSM.16.M88.4 [R47], R12 ;  /* 0x0000000c2f007844 */ /* 0x0007e20000000200 */
[----:B0-----:R-:W-:Y:S02]  /*10140*/  SEL R4, R32, R39, P1 ;  /* 0x0000002720047207 */ /* 0x001fe40000800000 */
[----:B------:R-:W-:Y:S02]  /*10150*/  SEL R6, R39, R32, P1 ;  /* 0x0000002027067207 */ /* 0x000fe40000800000 */
[----:B------:R-:W-:Y:S02]  /*10160*/  IADD3 R32, P2, R60, UR4, RZ ;  /* 0x000000043c207c10 */ /* 0x000fe4000ff5e0ff */
[----:B------:R-:W-:Y:S02]  /*10170*/  SEL R5, R50, R49, P1 ;  /* 0x0000003132057207 */ /* 0x000fe40000800000 */
[----:B------:R-:W-:Y:S02]  /*10180*/  SEL R7, R49, R50, P1 ;  /* 0x0000003231077207 */ /* 0x000fe40000800000 */
[----:B-1----:R-:W-:-:S02]  /*10190*/  SEL R8, R34, R41, P1 ;  /* 0x0000002922087207 */ /* 0x002fc40000800000 */
[----:B------:R-:W-:Y:S02]  /*101a0*/  SEL R10, R41, R34, P1 ;  /* 0x00000022290a7207 */ /* 0x000fe40000800000 */
[----:B------:R-:W-:Y:S02]  /*101b0*/  SEL R9, R46, R45, P1 ;  /* 0x0000002d2e097207 */ /* 0x000fe40000800000 */
[----:B------:R-:W-:Y:S02]  /*101c0*/  SEL R11, R45, R46, P1 ;  /* 0x0000002e2d0b7207 */ /* 0x000fe40000800000 */
[----:B---3--:R-:W-:Y:S02]  /*101d0*/  SEL R12, R36, R33, P1 ;  /* 0x00000021240c7207 */ /* 0x008fe40000800000 */
[----:B------:R-:W-:Y:S02]  /*101e0*/  SEL R14, R33, R36, P1 ;  /* 0x00000024210e7207 */ /* 0x000fe40000800000 */
[----:B------:R-:W-:-:S02]  /*101f0*/  SEL R13, R42, R135, P1 ;  /* 0x000000872a0d7207 */ /* 0x000fc40000800000 */
[----:B------:R-:W-:Y:S01]  /*10200*/  SEL R15, R135, R42, P1 ;  /* 0x0000002a870f7207 */ /* 0x000fe20000800000 */
[----:B------:R0:W-:Y:S04]  /*10210*/  STSM.16.M88.4 [R43], R4 ;  /* 0x000000042b007844 */ /* 0x0001e80000000200 */
[----:B------:R0:W-:Y:S04]  /*10220*/  STSM.16.M88.4 [R38], R8 ;  /* 0x0000000826007844 */ /* 0x0001e80000000200 */
[----:B------:R0:W-:Y:S01]  /*10230*/  STSM.16.M88.4 [R2], R12 ;  /* 0x0000000c02007844 */ /* 0x0001e20000000200 */
[----:B------:R-:W-:Y:S01]  /*10240*/  IMAD.MOV.U32 R40, RZ, RZ, RZ ;  /* 0x000000ffff287224 */ /* 0x000fe200078e00ff */
[----:B--2---:R-:W-:Y:S01]  /*10250*/  IADD3.X R33, R58, UR5, RZ, P2, !PT ;  /* 0x000000053a217c10 */ /* 0x004fe200097fe4ff */
[----:B------:R-:W-:Y:S01]  /*10260*/  ULDC.64 UR4, c[0x0][0xbe0] ;  /* 0x0002f80000047ab9 */ /* 0x000fe20000000a00 */
[----:B------:R-:W-:Y:S01]  /*10270*/  BAR.SYNC.DEFER_BLOCKING 0x1, 0x180 ;  /* 0x0046000000007b1d */ /* 0x000fe20000010000 */
[----:B------:R-:W-:-:S04]  /*10280*/  ISETP.NE.U32.AND P1, PT, RZ, UR4, PT ;  /* 0x00000004ff007c0c */ /* 0x000fc8000bf25070 */
[----:B------:R-:W-:-:S13]  /*10290*/  ISETP.NE.AND.EX P1, PT, RZ, UR5, PT, P1 ;  /* 0x00000005ff007c0c */ /* 0x000fda000bf25310 */
[----:B------:R-:W-:Y:S01]  /*102a0*/  @P1 IADD3 R26, P2, R60, UR4, RZ ;  /* 0x000000043c1a1c10 */ /* 0x000fe2000ff5e0ff */
[----:B------:R-:W-:Y:S02]  /*102b0*/  ULDC UR4, c[0x0][0xa88] ;  /* 0x0002a20000047ab9 */ /* 0x000fe40000000800 */
[----:B------:R-:W-:Y:S01]  /*102c0*/  IMAD.U32 R0, RZ, RZ, UR4 ;  /* 0x00000004ff007e24 */ /* 0x000fe2000f8e00ff */
[----:B------:R-:W-:Y:S01]  /*102d0*/  @P1 IADD3.X R27, R58, UR5, RZ, P2, !PT ;  /* 0x000000053a1b1c10 */ /* 0x000fe200097fe4ff */
[----:B------:R0:W5:Y:S04]  /*102e0*/  @P0 LDG.E R40, desc[UR40][R32.64] ;  /* 0x0000002820280981 */ /* 0x000168000c1e1900 */
[----:B------:R0:W5:Y:S01]  /*102f0*/  @P1 LDG.E R0, desc[UR40][R26.64] ;  /* 0x000000281a001981 */ /* 0x000162000c1e1900 */
[----:B------:R-:W-:-:S04]  /*10300*/  IMAD.MOV.U32 R62, RZ, RZ, R64 ;  /* 0x000000ffff3e7224 */ /* 0x000fc800078e0040 */
[----:B------:R-:W-:-:S04]  /*10310*/  IMAD R21, R62, 0x20, R54 ;  /* 0x000000203e157824 */ /* 0x000fc800078e0236 */
[----:B------:R-:W-:Y:S01]  /*10320*/  IMAD.WIDE R24, R21, 0x2, R24 ;  /* 0x0000000215187825 */ /* 0x000fe200078e0218 */
[----:B------:R-:W-:Y:S01]  /*10330*/  SHF.R.S32.HI R28, RZ, 0x1f, R56 ;  /* 0x0000001fff1c7819 */ /* 0x000fe20000011438 */
[----:B0-----:R-:W-:Y:S06]  /*10340*/  @P1 BRA `(.L_x_397) ;  /* 0x0000000000101947 */ /* 0x001fec0003800000 */
[----:B------:R-:W-:Y:S05]  /*10350*/  @!P0 BRA `(.L_x_397) ;  /* 0x00000000000c8947 */ /* 0x000fea0003800000 */
[----:B------:R-:W2:Y:S04]  /*10360*/  LDG.E R5, desc[UR40][R32.64] ;  /* 0x0000002820057981 */ /* 0x000ea8000c1e1900 */
[----:B-----5:R-:W2:Y:S02]  /*10370*/  LDG.E R0, desc[UR40][R32.64+0x4] ;  /* 0x0000042820007981 */ /* 0x020ea4000c1e1900 */
[----:B--2---:R-:W-:-:S07]  /*10380*/  IMAD.IADD R0, R0, 0x1, -R5 ;  /* 0x0000000100007824 */ /* 0x004fce00078e0a05 */
.L_x_397:
[----:B------:R-:W2:Y:S01]  /*10390*/  LDL.LU R4, [R1+0x3c] ;  /* 0x00003c0001047983 */ /* 0x000ea20000300800 */
[----:B------:R-:W-:-:S03]  /*103a0*/  ULDC.64 UR4, c[0x0][0xb70] ;  /* 0x0002dc0000047ab9 */ /* 0x000fc60000000a00 */
[----:B------:R-:W3:Y:S04]  /*103b0*/  LDL.LU R2, [R1+0x28] ;  /* 0x0000280001027983 */ /* 0x000ee80000300800 */
[----:B------:R-:W4:Y:S04]  /*103c0*/  LDL R11, [R1+0x5c] ;  /* 0x00005c00010b7983 */ /* 0x000f280000100800 */
[----:B------:R-:W4:Y:S01]  /*103d0*/  LDL.LU R48, [R1+0x40] ;  /* 0x0000400001307983 */ /* 0x000f220000300800 */
[----:B-----5:R-:W-:Y:S02]  /*103e0*/  SHF.R.S32.HI R41, RZ, 0x1f, R40 ;  /* 0x0000001fff297819 */ /* 0x020fe40000011428 */
[----:B------:R-:W-:-:S04]  /*103f0*/  IADD3 R9, P1, R24, 0x1800, RZ ;  /* 0x0000180018097810 */ /* 0x000fc80007f3e0ff */
[----:B------:R-:W-:-:S04]  /*10400*/  LOP3.LUT R8, R9, 0x180, RZ, 0xc0, !PT ;  /* 0x0000018009087812 */ /* 0x000fc800078ec0ff */
[----:B------:R-:W-:-:S04]  /*10410*/  SHF.R.U64 R8, R8, 0x3, RZ ;  /* 0x0000000308087819 */ /* 0x000fc800000012ff */
[----:B------:R-:W-:Y:S02]  /*10420*/  LOP3.LUT R8, R8, R9, RZ, 0x3c, !PT ;  /* 0x0000000908087212 */ /* 0x000fe400078e3cff */
[C---:B------:R-:W-:Y:S02]  /*10430*/  IADD3 R13, P4, R24.reuse, 0x3000, RZ ;  /* 0x00003000180d7810 */ /* 0x040fe40007f9e0ff */
[C---:B------:R-:W-:Y:S02]  /*10440*/  IADD3 R27, P3, R24.reuse, 0x4800, RZ ;  /* 0x00004800181b7810 */ /* 0x040fe40007f7e0ff */
[----:B------:R-:W-:Y:S02]  /*10450*/  IADD3 R33, P2, R24, 0x6000, RZ ;  /* 0x0000600018217810 */ /* 0x000fe40007f5e0ff */
[----:B------:R-:W-:Y:S02]  /*10460*/  LOP3.LUT R12, R13, 0x180, RZ, 0xc0, !PT ;  /* 0x000001800d0c7812 */ /* 0x000fe400078ec0ff */
[----:B------:R-:W-:-:S02]  /*10470*/  LOP3.LUT R26, R27, 0x180, RZ, 0xc0, !PT ;  /* 0x000001801b1a7812 */ /* 0x000fc400078ec0ff */
[----:B------:R-:W-:Y:S02]  /*10480*/  LOP3.LUT R32, R33, 0x180, RZ, 0xc0, !PT ;  /* 0x0000018021207812 */ /* 0x000fe400078ec0ff */
[----:B------:R-:W-:Y:S02]  /*10490*/  SHF.R.U64 R12, R12, 0x3, RZ ;  /* 0x000000030c0c7819 */ /* 0x000fe400000012ff */
[----:B------:R-:W-:Y:S02]  /*104a0*/  SHF.R.U64 R26, R26, 0x3, RZ ;  /* 0x000000031a1a7819 */ /* 0x000fe400000012ff */
[----:B------:R-:W-:Y:S02]  /*104b0*/  SHF.R.U64 R32, R32, 0x3, RZ ;  /* 0x0000000320207819 */ /* 0x000fe400000012ff */
[----:B------:R-:W-:Y:S01]  /*104c0*/  LOP3.LUT R12, R12, R13, RZ, 0x3c, !PT ;  /* 0x0000000d0c0c7212 */ /* 0x000fe200078e3cff */
[--C-:B------:R-:W-:Y:S01]  /*104d0*/  IMAD.X R13, RZ, RZ, R25.reuse, P4 ;  /* 0x000000ffff0d7224 */ /* 0x100fe200020e0619 */
[----:B------:R-:W-:Y:S01]  /*104e0*/  LOP3.LUT R26, R26, R27, RZ, 0x3c, !PT ;  /* 0x0000001b1a1a7212 */ /* 0x000fe200078e3cff */
[--C-:B------:R-:W-:Y:S01]  /*104f0*/  IMAD.X R27, RZ, RZ, R25.reuse, P3 ;  /* 0x000000ffff1b7224 */ /* 0x100fe200018e0619 */
[----:B------:R-:W-:Y:S01]  /*10500*/  LOP3.LUT R32, R32, R33, RZ, 0x3c, !PT ;  /* 0x0000002120207212 */ /* 0x000fe200078e3cff */
[----:B------:R-:W-:Y:S01]  /*10510*/  IMAD.X R33, RZ, RZ, R25, P2 ;  /* 0x000000ffff217224 */ /* 0x000fe200010e0619 */
[--C-:B------:R-:W-:Y:S01]  /*10520*/  SHF.R.S32.HI R43, RZ, 0x1f, R54.reuse ;  /* 0x0000001fff2b7819 */ /* 0x100fe20000011436 */
[----:B------:R-:W-:Y:S01]  /*10530*/  IMAD.MOV.U32 R42, RZ, RZ, R54 ;  /* 0x000000ffff2a7224 */ /* 0x000fe200078e0036 */
[----:B------:R-:W-:-:S05]  /*10540*/  SHF.R.S32.HI R63, RZ, 0x1f, R62 ;  /* 0x0000001fff3f7819 */ /* 0x000fca000001143e */
[----:B------:R-:W-:Y:S01]  /*10550*/  STL [R1+0x24], R63 ;  /* 0x0000243f01007387 */ /* 0x000fe20000100800 */
[----:B------:R-:W-:Y:S01]  /*10560*/  BSSY B1, `(.L_x_398) ;  /* 0x0000061000017945 */ /* 0x000fe20003800000 */
[----:B--2---:R-:W-:Y:S02]  /*10570*/  IMAD.MOV.U32 R10, RZ, RZ, R4 ;  /* 0x000000ffff0a7224 */ /* 0x004fe400078e0004 */
[----:B---3--:R-:W-:-:S05]  /*10580*/  IMAD.MOV.U32 R6, RZ, RZ, R2 ;  /* 0x000000ffff067224 */ /* 0x008fca00078e0002 */
[----:B------:R-:W-:Y:S02]  /*10590*/  SEL R47, R6, RZ, !P0 ;  /* 0x000000ff062f7207 */ /* 0x000fe40004000000 */
[----:B------:R-:W0:Y:S01]  /*105a0*/  S2R R6, SR_TID.X ;  /* 0x0000000000067919 */ /* 0x000e220000002100 */
[----:B------:R-:W-:Y:S01]  /*105b0*/  SEL R46, R10, RZ, !P0 ;  /* 0x000000ff0a2e7207 */ /* 0x000fe20004000000 */
[----:B------:R-:W-:Y:S02]  /*105c0*/  IMAD R2, R28, UR4, RZ ;  /* 0x000000041c027c24 */ /* 0x000fe4000f8e02ff */
[----:B------:R-:W-:-:S04]  /*105d0*/  IMAD.WIDE.U32 R4, R56, UR4, R40 ;  /* 0x0000000438047c25 */ /* 0x000fc8000f8e0028 */
[----:B------:R-:W-:Y:S01]  /*105e0*/  IMAD R7, R56, UR5, R2 ;  /* 0x0000000538077c24 */ /* 0x000fe2000f8e0202 */
[----:B------:R-:W-:-:S03]  /*105f0*/  ULDC.64 UR4, c[0x0][0xb78] ;  /* 0x0002de0000047ab9 */ /* 0x000fc60000000a00 */
[----:B------:R-:W-:Y:S02]  /*10600*/  IMAD.IADD R5, R5, 0x1, R7 ;  /* 0x0000000105057824 */ /* 0x000fe400078e0207 */
[----:B----4-:R-:W-:Y:S02]  /*10610*/  IMAD R9, R48, 0xc0, R11 ;  /* 0x000000c030097824 */ /* 0x010fe400078e020b */
[----:B------:R-:W-:Y:S02]  /*10620*/  IMAD R2, R46, UR4, RZ ;  /* 0x000000042e027c24 */ /* 0x000fe4000f8e02ff */
[----:B------:R-:W-:-:S04]  /*10630*/  IMAD.WIDE.U32 R4, R47, UR4, R4 ;  /* 0x000000042f047c25 */ /* 0x000fc8000f8e0004 */
[----:B0-----:R-:W-:-:S05]  /*10640*/  VIADD R10, R6, 0xffffff80 ;  /* 0xffffff80060a7836 */ /* 0x001fca0000000000 */
[----:B------:R-:W-:-:S04]  /*10650*/  SHF.R.S32.HI R6, RZ, 0x1f, R10 ;  /* 0x0000001fff067819 */ /* 0x000fc8000001140a */
[----:B------:R-:W-:Y:S01]  /*10660*/  LEA.HI R6, R6, R10, RZ, 0x7 ;  /* 0x0000000a06067211 */ /* 0x000fe200078f38ff */
[----:B------:R-:W-:Y:S01]  /*10670*/  IMAD R2, R47, UR5, R2 ;  /* 0x000000052f027c24 */ /* 0x000fe2000f8e0202 */
[----:B------:R-:W-:Y:S01]  /*10680*/  SHF.R.S32.HI R7, RZ, 0x1f, R9 ;  /* 0x0000001fff077819 */ /* 0x000fe20000011409 */
[----:B------:R-:W-:Y:S01]  /*10690*/  ULDC.64 UR4, c[0x0][0xb40] ;  /* 0x0002d00000047ab9 */ /* 0x000fe20000000a00 */
[----:B------:R-:W-:Y:S02]  /*106a0*/  LOP3.LUT R6, R6, 0xffffff80, RZ, 0xc0, !PT ;  /* 0xffffff8006067812 */ /* 0x000fe400078ec0ff */
[----:B------:R-:W-:-:S03]  /*106b0*/  IADD3 R4, P5, R9, R4, RZ ;  /* 0x0000000409047210 */ /* 0x000fc60007fbe0ff */
[----:B------:R-:W-:Y:S01]  /*106c0*/  IMAD.IADD R6, R10, 0x1, -R6 ;  /* 0x000000010a067824 */ /* 0x000fe200078e0a06 */
[----:B------:R-:W-:Y:S02]  /*106d0*/  IADD3.X R7, R7, R5, R2, P5, !PT ;  /* 0x0000000507077210 */ /* 0x000fe40002ffe402 */
[----:B------:R-:W-:Y:S01]  /*106e0*/  LEA R44, P6, R4, UR4, 0x2 ;  /* 0x00000004042c7c11 */ /* 0x000fe2000f8c10ff */
[----:B------:R-:W-:Y:S01]  /*106f0*/  VIADD R5, R9, 0x8 ;  /* 0x0000000809057836 */ /* 0x000fe20000000000 */
[----:B------:R-:W-:Y:S02]  /*10700*/  LOP3.LUT P0, RZ, R6, 0x3, RZ, 0xc0, !PT ;  /* 0x0000000306ff7812 */ /* 0x000fe4000780c0ff */
[----:B------:R-:W-:Y:S02]  /*10710*/  LOP3.LUT R2, R24, 0x180, RZ, 0xc0, !PT ;  /* 0x0000018018027812 */ /* 0x000fe400078ec0ff */
[----:B------:R-:W-:Y:S01]  /*10720*/  LEA.HI.X R45, R4, UR5, R7, 0x2, P6 ;  /* 0x00000005042d7c11 */ /* 0x000fe2000b0f1407 */
[----:B------:R-:W-:Y:S01]  /*10730*/  ULDC.64 UR4, c[0x0][0xaa0] ;  /* 0x0002a80000047ab9 */ /* 0x000fe20000000a00 */
[----:B------:R-:W-:-:S02]  /*10740*/  IADD3 R7, P6, R24, 0x7800, RZ ;  /* 0x0000780018077810 */ /* 0x000fc40007fde0ff */
[-C--:B------:R-:W-:Y:S02]  /*10750*/  ISETP.GE.OR P5, PT, R9, R0.reuse, P0 ;  /* 0x000000000900720c */ /* 0x080fe400007a6670 */
[----:B------:R-:W-:Y:S02]  /*10760*/  ISETP.GE.OR P0, PT, R5, R0, P0 ;  /* 0x000000000500720c */ /* 0x000fe40000706670 */
[----:B------:R-:W-:Y:S02]  /*10770*/  SHF.R.U64 R5, R2, 0x3, RZ ;  /* 0x0000000302057819 */ /* 0x000fe400000012ff */
[----:B------:R-:W-:-:S04]  /*10780*/  LOP3.LUT R2, R7, 0x180, RZ, 0xc0, !PT ;  /* 0x0000018007027812 */ /* 0x000fc800078ec0ff */
[----:B------:R-:W-:Y:S01]  /*10790*/  SHF.R.U64 R2, R2, 0x3, RZ ;  /* 0x0000000302027819 */ /* 0x000fe200000012ff */
[--C-:B------:R-:W-:Y:S01]  /*107a0*/  IMAD.X R9, RZ, RZ, R25.reuse, P1 ;  /* 0x000000ffff097224 */ /* 0x100fe200008e0619 */
[----:B------:R-:W-:Y:S01]  /*107b0*/  LOP3.LUT R4, R5, R24, RZ, 0x3c, !PT ;  /* 0x0000001805047212 */ /* 0x000fe200078e3cff */
[--C-:B------:R-:W-:Y:S01]  /*107c0*/  IMAD.X R37, RZ, RZ, R25.reuse, P6 ;  /* 0x000000ffff257224 */ /* 0x100fe200030e0619 */
[----:B------:R-:W-:Y:S01]  /*107d0*/  LOP3.LUT R36, R2, R7, RZ, 0x3c, !PT ;  /* 0x0000000702247212 */ /* 0x000fe200078e3cff */
[----:B------:R-:W-:Y:S01]  /*107e0*/  IMAD.MOV.U32 R5, RZ, RZ, R25 ;  /* 0x000000ffff057224 */ /* 0x000fe200078e0019 */
[----:B------:R0:W-:Y:S04]  /*107f0*/  @!P5 STG.E desc[UR40][R44.64], R3 ;  /* 0x000000032c00d986 */ /* 0x0001e8000c101928 */
[----:B------:R1:W-:Y:S01]  /*10800*/  @!P0 STG.E desc[UR40][R44.64+0x20], R20 ;  /* 0x000020142c008986 */ /* 0x0003e2000c101928 */
[----:B------:R-:W-:-:S03]  /*10810*/  IMAD R21, R41, UR4, RZ ;  /* 0x0000000429157c24 */ /* 0x000fc6000f8e02ff */
[----:B------:R-:W5:Y:S04]  /*10820*/  LD.E.128 R4, desc[UR40][R4.64] ;  /* 0x0000002804047980 */ /* 0x000f68000c101d00 */
[----:B------:R-:W5:Y:S04]  /*10830*/  LD.E.128 R8, desc[UR40][R8.64] ;  /* 0x0000002808087980 */ /* 0x000f68000c101d00 */
[----:B------:R-:W5:Y:S04]  /*10840*/  LD.E.128 R12, desc[UR40][R12.64] ;  /* 0x000000280c0c7980 */ /* 0x000f68000c101d00 */
[----:B------:R-:W5:Y:S04]  /*10850*/  LD.E.128 R24, desc[UR40][R26.64] ;  /* 0x000000281a187980 */ /* 0x000f68000c101d00 */
[----:B------:R-:W5:Y:S04]  /*10860*/  LD.E.128 R32, desc[UR40][R32.64] ;  /* 0x0000002820207980 */ /* 0x000f68000c101d00 */
[----:B------:R-:W5:Y:S01]  /*10870*/  LD.E.128 R36, desc[UR40][R36.64] ;  /* 0x0000002824247980 */ /* 0x000f62000c101d00 */
[----:B------:R-:W-:Y:S01]  /*10880*/  @!PT LDS RZ, [RZ] ;  /* 0x00000000fffff984 */ /* 0x000fe20000000800 */
[----:B------:R-:W-:Y:S01]  /*10890*/  @!PT LDS RZ, [RZ] ;  /* 0x00000000fffff984 */ /* 0x000fe20000000800 */
[----:B------:R-:W-:Y:S01]  /*108a0*/  @!PT LDS RZ, [RZ] ;  /* 0x00000000fffff984 */ /* 0x000fe20000000800 */
[----:B------:R-:W-:Y:S01]  /*108b0*/  @!PT LDS RZ, [RZ] ;  /* 0x00000000fffff984 */ /* 0x000fe20000000800 */
[----:B------:R2:W-:Y:S06]  /*108c0*/  MEMBAR.ALL.CTA ;  /* 0x0000000000007992 */ /* 0x0005ec0000008000 */
[----:B--2---:R-:W2:Y:S01]  /*108d0*/  FENCE.VIEW.ASYNC.S ;  /* 0x00000000000073c6 */ /* 0x004ea20000000000 */
[----:B0-----:R-:W-:-:S04]  /*108e0*/  IMAD.WIDE.U32 R2, R40, UR4, R42 ;  /* 0x0000000428027c25 */ /* 0x001fc8000f8e002a */
[----:B------:R-:W-:Y:S01]  /*108f0*/  IMAD R21, R40, UR5, R21 ;  /* 0x0000000528157c24 */ /* 0x000fe2000f8e0215 */
[----:B------:R-:W-:Y:S01]  /*10900*/  ULDC.64 UR4, c[0x0][0xae0] ;  /* 0x0002b80000047ab9 */ /* 0x000fe20000000a00 */
[----:B------:R-:W-:Y:S02]  /*10910*/  IMAD R41, R48, -0xc0, R0 ;  /* 0xffffff4030297824 */ /* 0x000fe400078e0200 */
[----:B------:R-:W-:Y:S02]  /*10920*/  IMAD.IADD R3, R3, 0x1, R21 ;  /* 0x0000000103037824 */ /* 0x000fe400078e0215 */
[----:B------:R-:W-:Y:S01]  /*10930*/  IMAD R21, R28, UR4, RZ ;  /* 0x000000041c157c24 */ /* 0x000fe2000f8e02ff */
[C---:B------:R-:W-:Y:S01]  /*10940*/  ISETP.GE.AND P0, PT, R62.reuse, R41, PT ;  /* 0x000000293e00720c */ /* 0x040fe20003f06270 */
[----:B------:R-:W-:Y:S02]  /*10950*/  VIADD R0, R62, 0x60 ;  /* 0x000000603e007836 */ /* 0x000fe40000000000 */
[----:B-1----:R-:W-:-:S02]  /*10960*/  VIADD R20, R18, 0x19c20 ;  /* 0x00019c2012147836 */ /* 0x002fc40000000000 */
[C---:B------:R-:W-:Y:S02]  /*10970*/  IMAD R21, R56.reuse, UR5, R21 ;  /* 0x0000000538157c24 */ /* 0x040fe4000f8e0215 */
[----:B------:R-:W-:Y:S01]  /*10980*/  IMAD.WIDE.U32 R2, R56, UR4, R2 ;  /* 0x0000000438027c25 */ /* 0x000fe2000f8e0002 */
[----:B------:R-:W-:Y:S01]  /*10990*/  ULDC.64 UR4, c[0x0][0xae8] ;  /* 0x0002ba0000047ab9 */ /* 0x000fe20000000a00 */
[----:B------:R-:W-:Y:S02]  /*109a0*/  ISETP.GE.AND P3, PT, R0, R41, PT ;  /* 0x000000290000720c */ /* 0x000fe40003f66270 */
[----:B------:R-:W-:Y:S01]  /*109b0*/  IMAD.IADD R3, R3, 0x1, R21 ;  /* 0x0000000103037824 */ /* 0x000fe200078e0215 */
[----:B------:R-:W-:Y:S01]  /*109c0*/  PRMT R20, RZ, 0x654, R20 ;  /* 0x00000654ff147816 */ /* 0x000fe20000000014 */
[----:B------:R-:W-:Y:S02]  /*109d0*/  IMAD R0, R46, UR4, RZ ;  /* 0x000000042e007c24 */ /* 0x000fe4000f8e02ff */
[C---:B------:R-:W-:Y:S01]  /*109e0*/  IMAD.WIDE.U32 R40, R47.reuse, UR4, R2 ;  /* 0x000000042f287c25 */ /* 0x040fe2000f8e0002 */
[----:B--2---:R0:W-:Y:S03]  /*109f0*/  SYNCS.ARRIVE.TRANS64.RED.A1T0 RZ, [R20+URZ], RZ ;  /* 0x000000ff14ff79a7 */ /* 0x0041e6000810043f */
[----:B------:R-:W-:-:S04]  /*10a00*/  IMAD R43, R47, UR5, R0 ;  /* 0x000000052f2b7c24 */ /* 0x000fc8000f8e0200 */
[----:B------:R-:W-:Y:S02]  /*10a10*/  IMAD.IADD R45, R41, 0x1, R43 ;  /* 0x00000001292d7824 */ /* 0x000fe400078e022b */
[----:B0-----:R-:W-:Y:S01]  /*10a20*/  IMAD.WIDE R20, R48, 0xc0, R62 ;  /* 0x000000c030147825 */ /* 0x001fe200078e023e */
[----:B------:R-:W-:Y:S06]  /*10a30*/  @P0 BRA `(.L_x_399) ;  /* 0x00000000004c0947 */ /* 0x000fec0003800000 */
        /* <DEDUP_REMOVED lines=19> */
.L_x_399:
[----:B------:R-:W-:Y:S05]  /*10b70*/  BSYNC B1 ;  /* 0x0000000000017941 */ /* 0x000fea0003800000 */
.L_x_398:
[----:B------:R-:W-:Y:S05]  /*10b80*/  @P3 BRA `(.L_x_400) ;  /* 0x0000000800603947 */ /* 0x000fea0003800000 */
[----:B0----5:R-:W-:Y:S01]  /*10b90*/  IADD3 R5, P0, R20, 0x60, RZ ;  /* 0x0000006014057810 */ /* 0x021fe20007f1e0ff */
[----:B------:R-:W-:Y:S01]  /*10ba0*/  ULDC.64 UR4, c[0x0][0xad8] ;  /* 0x0002b60000047ab9 */ /* 0x000fe20000000a00 */
[----:B------:R-:W-:Y:S01]  /*10bb0*/  IMAD.MOV.U32 R2, RZ, RZ, R40 ;  /* 0x000000ffff027224 */ /* 0x000fe200078e0028 */
[----:B------:R-:W-:Y:S01]  /*10bc0*/  ULDC.64 UR6, c[0x0][0xa80] ;  /* 0x0002a00000067ab9 */ /* 0x000fe20000000a00 */
[----:B------:R-:W-:Y:S02]  /*10bd0*/  IMAD.MOV.U32 R3, RZ, RZ, R45 ;  /* 0x000000ffff037224 */ /* 0x000fe400078e002d */
[----:B------:R-:W-:Y:S02]  /*10be0*/  IMAD.X R20, RZ, RZ, R21, P0 ;  /* 0x000000ffff147224 */ /* 0x000fe400000e0615 */
[----:B------:R-:W-:Y:S02]  /*10bf0*/  VIADD R0, R54, 0x20 ;  /* 0x0000002036007836 */ /* 0x000fe40000000000 */
[----:B------:R-:W-:-:S02]  /*10c00*/  IMAD R20, R20, UR4, RZ ;  /* 0x0000000414147c24 */ /* 0x000fc4000f8e02ff */
[C---:B------:R-:W-:Y:S01]  /*10c10*/  IMAD.WIDE.U32 R2, R5.reuse, UR4, R2 ;  /* 0x0000000405027c25 */ /* 0x040fe2000f8e0002 */
[----:B------:R-:W-:Y:S02]  /*10c20*/  ULDC UR4, c[0x0][0xa8c] ;  /* 0x0002a30000047ab9 */ /* 0x000fe40000000800 */
[----:B------:R-:W-:Y:S01]  /*10c30*/  ISETP.GE.AND P1, PT, R54, UR4, PT ;  /* 0x0000000436007c0c */ /* 0x000fe2000bf26270 */
[----:B------:R-:W-:Y:S01]  /*10c40*/  IMAD R5, R5, UR5, R20 ;  /* 0x0000000505057c24 */ /* 0x000fe2000f8e0214 */
[----:B------:R-:W-:Y:S01]  /*10c50*/  ISETP.GE.AND P2, PT, R0, UR4, PT ;  /* 0x0000000400007c0c */ /* 0x000fe2000bf46270 */
[----:B------:R-:W-:Y:S01]  /*10c60*/  VIADD R0, R54, 0x40 ;  /* 0x0000004036007836 */ /* 0x000fe20000000000 */
[----:B------:R-:W-:Y:S01]  /*10c70*/  LEA R4, P0, R2, UR6, 0x1 ;  /* 0x0000000602047c11 */ /* 0x000fe2000f8008ff */
[----:B------:R-:W-:-:S05]  /*10c80*/  IMAD.IADD R3, R3, 0x1, R5 ;  /* 0x0000000103037824 */ /* 0x000fca00078e0205 */
[----:B------:R-:W-:Y:S02]  /*10c90*/  LEA.HI.X R5, R2, UR7, R3, 0x1, P0 ;  /* 0x0000000702057c11 */ /* 0x000fe400080f0c03 */
[----:B------:R-:W-:-:S03]  /*10ca0*/  ISETP.GE.AND P0, PT, R0, UR4, PT ;  /* 0x0000000400007c0c */ /* 0x000fc6000bf06270 */
[----:B------:R3:W-:Y:S04]  /*10cb0*/  @!P1 STG.E.128 desc[UR40][R4.64], R8 ;  /* 0x0000000804009986 */ /* 0x0007e8000c101d28 */
[----:B------:R3:W-:Y:S06]  /*10cc0*/  @!P2 STG.E.128 desc[UR40][R4.64+0x40], R24 ;  /* 0x000040180400a986 */ /* 0x0007ec000c101d28 */
[----:B------:R-:W-:Y:S05]  /*10cd0*/  @P0 BRA `(.L_x_400) ;  /* 0x00000008000c0947 */ /* 0x000fea0003800000 */
[----:B------:R4:W-:Y:S01]  /*10ce0*/  STG.E.128 desc[UR40][R4.64+0x80], R36 ;  /* 0x0000802404007986 */ /* 0x0009e2000c101d28 */
[----:B------:R-:W-:Y:S05]  /*10cf0*/  BRA `(.L_x_400) ;  /* 0x0000000800047947 */ /* 0x000fea0003800000 */
.L_x_396:
[----:B------:R-:W0:Y:S01]  /*10d00*/  LDL.LU R4, [R1+0x30] ;  /* 0x0000300001047983 */ /* 0x000e220000300800 */
[----:B------:R-:W-:-:S03]  /*10d10*/  ULDC.64 UR4, c[0x0][0xbd8] ;  /* 0x0002f60000047ab9 */ /* 0x000fc60000000a00 */
[----:B------:R-:W2:Y:S01]  /*10d20*/  LDL.LU R0, [R1+0x34] ;  /* 0x0000340001007983 */ /* 0x000ea20000300800 */
[----:B------:R-:W-:Y:S01]  /*10d30*/  ISETP.NE.U32.AND P0, PT, RZ, UR4, PT ;  /* 0x00000004ff007c0c */ /* 0x000fe2000bf05070 */
[----:B------:R-:W-:-:S03]  /*10d40*/  IMAD.MOV.U32 R7, RZ, RZ, RZ ;  /* 0x000000ffff077224 */ /* 0x000fc600078e00ff */
[----:B------:R-:W-:Y:S02]  /*10d50*/  ISETP.NE.AND.EX P0, PT, RZ, UR5, PT, P0 ;  /* 0x00000005ff007c0c */ /* 0x000fe4000bf05300 */
[----:B0-----:R-:W-:-:S04]  /*10d60*/  IADD3 R2, P1, R4, UR4, RZ ;  /* 0x0000000404027c10 */ /* 0x001fc8000ff3e0ff */
[----:B--2---:R-:W-:Y:S01]  /*10d70*/  IADD3.X R3, R0, UR5, RZ, P1, !PT ;  /* 0x0000000500037c10 */ /* 0x004fe20008ffe4ff */
[----:B------:R-:W-:Y:S02]  /*10d80*/  ULDC.64 UR4, c[0x0][0xbe0] ;  /* 0x0002f80000047ab9 */ /* 0x000fe40000000a00 */
[----:B------:R-:W-:-:S04]  /*10d90*/  ISETP.NE.U32.AND P1, PT, RZ, UR4, PT ;  /* 0x00000004ff007c0c */ /* 0x000fc8000bf25070 */
[----:B------:R0:W5:Y:S01]  /*10da0*/  @P0 LDG.E R7, desc[UR40][R2.64] ;  /* 0x0000002802070981 */ /* 0x000162000c1e1900 */
[----:B------:R-:W-:Y:S01]  /*10db0*/  ISETP.NE.AND.EX P1, PT, RZ, UR5, PT, P1 ;  /* 0x00000005ff007c0c */ /* 0x000fe2000bf25310 */
[----:B------:R-:W2:-:S12]  /*10dc0*/  S2R R6, SR_TID.X ;  /* 0x0000000000067919 */ /* 0x000e980000002100 */
[----:B------:R-:W-:Y:S01]  /*10dd0*/  @P1 IADD3 R4, P2, R4, UR4, RZ ;  /* 0x0000000404041c10 */ /* 0x000fe2000ff5e0ff */
[----:B------:R-:W-:-:S03]  /*10de0*/  ULDC UR4, c[0x0][0xa88] ;  /* 0x0002a20000047ab9 */ /* 0x000fc60000000800 */
[----:B------:R-:W-:Y:S01]  /*10df0*/  @P1 IADD3.X R5, R0, UR5, RZ, P2, !PT ;  /* 0x0000000500051c10 */ /* 0x000fe200097fe4ff */
[----:B------:R-:W-:-:S06]  /*10e00*/  IMAD.U32 R0, RZ, RZ, UR4 ;  /* 0x00000004ff007e24 */ /* 0x000fcc000f8e00ff */
[----:B------:R0:W5:Y:S01]  /*10e10*/  @P1 LDG.E R0, desc[UR40][R4.64] ;  /* 0x0000002804001981 */ /* 0x000162000c1e1900 */
[----:B--2---:R-:W-:-:S05]  /*10e20*/  VIADD R6, R6, 0xffffff80 ;  /* 0xffffff8006067836 */ /* 0x004fca0000000000 */
[----:B------:R-:W-:Y:S01]  /*10e30*/  ISETP.GT.AND P2, PT, R6, 0xbf, PT ;  /* 0x000000bf0600780c */ /* 0x000fe20003f44270 */
[----:B0-----:R-:W-:-:S12]  /*10e40*/  @P1 BRA `(.L_x_401) ;  /* 0x0000000000101947 */ /* 0x001fd80003800000 */
[----:B------:R-:W-:Y:S05]  /*10e50*/  @!P0 BRA `(.L_x_401) ;  /* 0x00000000000c8947 */ /* 0x000fea0003800000 */
[----:B------:R-:W2:Y:S04]  /*10e60*/  LDG.E R5, desc[UR40][R2.64] ;  /* 0x0000002802057981 */ /* 0x000ea8000c1e1900 */
[----:B-----5:R-:W2:Y:S02]  /*10e70*/  LDG.E R0, desc[UR40][R2.64+0x4] ;  /* 0x0000042802007981 */ /* 0x020ea4000c1e1900 */
[----:B--2---:R-:W-:-:S07]  /*10e80*/  IMAD.IADD R0, R0, 0x1, -R5 ;  /* 0x0000000100007824 */ /* 0x004fce00078e0a05 */
.L_x_401:
[----:B------:R-:W2:Y:S04]  /*10e90*/  LDL.LU R3, [R1+0x28] ;  /* 0x0000280001037983 */ /* 0x000ea80000300800 */
[----:B------:R-:W3:Y:S04]  /*10ea0*/  LDL.LU R2, [R1+0x3c] ;  /* 0x00003c0001027983 */ /* 0x000ee80000300800 */
[----:B------:R-:W4:Y:S04]  /*10eb0*/  LDL R20, [R1+0x2c] ;  /* 0x00002c0001147983 */ /* 0x000f280000100800 */
[----:B------:R-:W4:Y:S04]  /*10ec0*/  LDL R12, [R1+0x10] ;  /* 0x00001000010c7983 */ /* 0x000f280000100800 */
[----:B------:R0:W5:Y:S01]  /*10ed0*/  LDL R13, [R1+0x40] ;  /* 0x00004000010d7983 */ /* 0x0001620000100800 */
[----:B------:R-:W-:Y:S01]  /*10ee0*/  BSSY B1, `(.L_x_402) ;  /* 0x000001d000017945 */ /* 0x000fe20003800000 */
[----:B-----5:R-:W-:-:S02]  /*10ef0*/  SHF.R.S32.HI R6, RZ, 0x1f, R7 ;  /* 0x0000001fff067819 */ /* 0x020fc40000011407 */
[----:B--2---:R-:W-:Y:S02]  /*10f00*/  SEL R11, R3, RZ, !P0 ;  /* 0x000000ff030b7207 */ /* 0x004fe40004000000 */
[----:B---3--:R-:W-:Y:S02]  /*10f10*/  SEL R9, R2, RZ, !P0 ;  /* 0x000000ff02097207 */ /* 0x008fe40004000000 */
[----:B----4-:R-:W-:Y:S02]  /*10f20*/  SHF.R.S32.HI R8, RZ, 0x1f, R20 ;  /* 0x0000001fff087819 */ /* 0x010fe40000011414 */
[----:B------:R-:W-:Y:S01]  /*10f30*/  SHF.R.S32.HI R10, RZ, 0x1f, R12 ;  /* 0x0000001fff0a7819 */ /* 0x000fe2000001140c */
[----:B0-----:R-:W-:Y:S06]  /*10f40*/  @P2 BRA `(.L_x_403) ;  /* 0x0000000000582947 */ /* 0x001fec0003800000 */
[----:B------:R-:W0:Y:S02]  /*10f50*/  S2R R2, SR_TID.X ;  /* 0x0000000000027919 */ /* 0x000e240000002100 */
[----:B0-----:R-:W-:-:S04]  /*10f60*/  IMAD R2, R13, 0xc0, R2 ;  /* 0x000000c00d027824 */ /* 0x001fc800078e0202 */
[----:B------:R-:W-:-:S05]  /*10f70*/  VIADD R3, R2, 0xffffff80 ;  /* 0xffffff8002037836 */ /* 0x000fca0000000000 */
[----:B------:R-:W-:-:S13]  /*10f80*/  ISETP.GE.AND P0, PT, R3, R0, PT ;  /* 0x000000000300720c */ /* 0x000fda0003f06270 */
[----:B------:R-:W-:Y:S05]  /*10f90*/  @P0 BRA `(.L_x_403) ;  /* 0x0000000000440947 */ /* 0x000fea0003800000 */
[C---:B------:R-:W-:Y:S01]  /*10fa0*/  IADD3 R2, P0, R3.reuse, R7, RZ ;  /* 0x0000000703027210 */ /* 0x040fe20007f1e0ff */
[----:B------:R-:W-:Y:S02]  /*10fb0*/  ULDC.64 UR4, c[0x0][0xb70] ;  /* 0x0002dc0000047ab9 */ /* 0x000fe40000000a00 */
[----:B------:R-:W-:Y:S01]  /*10fc0*/  IMAD R4, R8, UR4, RZ ;  /* 0x0000000408047c24 */ /* 0x000fe2000f8e02ff */
[----:B------:R-:W-:-:S03]  /*10fd0*/  LEA.HI.X.SX32 R3, R3, R6, 0x1, P0 ;  /* 0x0000000603037211 */ /* 0x000fc600000f0eff */
[C---:B------:R-:W-:Y:S02]  /*10fe0*/  IMAD R5, R20.reuse, UR5, R4 ;  /* 0x0000000514057c24 */ /* 0x040fe4000f8e0204 */
[----:B------:R-:W-:Y:S01]  /*10ff0*/  IMAD.WIDE.U32 R2, R20, UR4, R2 ;  /* 0x0000000414027c25 */ /* 0x000fe2000f8e0002 */
[----:B------:R-:W-:-:S03]  /*11000*/  ULDC.64 UR4, c[0x0][0xb78] ;  /* 0x0002de0000047ab9 */ /* 0x000fc60000000a00 */
[----:B------:R-:W-:Y:S02]  /*11010*/  IMAD R4, R9, UR4, RZ ;  /* 0x0000000409047c24 */ /* 0x000fe4000f8e02ff */
[----:B------:R-:W-:Y:S02]  /*11020*/  IMAD.IADD R3, R3, 0x1, R5 ;  /* 0x0000000103037824 */ /* 0x000fe400078e0205 */
[C---:B------:R-:W-:Y:S02]  /*11030*/  IMAD R5, R11.reuse, UR5, R4 ;  /* 0x000000050b057c24 */ /* 0x040fe4000f8e0204 */
[----:B------:R-:W-:Y:S01]  /*11040*/  IMAD.WIDE.U32 R2, R11, UR4, R2 ;  /* 0x000000040b027c25 */ /* 0x000fe2000f8e0002 */
[----:B------:R-:W-:-:S03]  /*11050*/  ULDC.64 UR4, c[0x0][0xb40] ;  /* 0x0002d00000047ab9 */ /* 0x000fc60000000a00 */
[----:B------:R-:W-:Y:S01]  /*11060*/  IMAD.IADD R3, R3, 0x1, R5 ;  /* 0x0000000103037824 */ /* 0x000fe200078e0205 */
[----:B------:R-:W-:-:S04]  /*11070*/  LEA R4, P0, R2, UR4, 0x2 ;  /* 0x0000000402047c11 */ /* 0x000fc8000f8010ff */
[----:B------:R-:W-:Y:S01]  /*11080*/  LEA.HI.X R5, R2, UR5, R3, 0x2, P0 ;  /* 0x0000000502057c11 */ /* 0x000fe200080f1403 */
[----:B------:R-:W-:-:S05]  /*11090*/  IMAD.MOV.U32 R3, RZ, RZ, -0x800000 ;  /* 0xff800000ff037424 */ /* 0x000fca00078e00ff */
[----:B------:R0:W-:Y:S03]  /*110a0*/  STG.E desc[UR40][R4.64], R3 ;  /* 0x0000000304007986 */ /* 0x0001e6000c101928 */
.L_x_403:
[----:B------:R-:W-:Y:S05]  /*110b0*/  BSYNC B1 ;  /* 0x0000000000017941 */ /* 0x000fea0003800000 */
.L_x_402:
[----:B------:R-:W2:Y:S01]  /*110c0*/  LDL.64 R14, [R1+0x20] ;  /* 0x00002000010e7983 */ /* 0x000ea20000100a00 */
[----:B------:R-:W-:Y:S01]  /*110d0*/  ULDC.64 UR4, c[0x0][0xaa0] ;  /* 0x0002a80000047ab9 */ /* 0x000fe20000000a00 */
[----:B------:R-:W-:Y:S01]  /*110e0*/  IMAD.MOV.U32 R2, RZ, RZ, R12 ;  /* 0x000000ffff027224 */ /* 0x000fe200078e000c */
[----:B------:R-:W-:Y:S01]  /*110f0*/  BSSY B1, `(.L_x_404) ;  /* 0x000002b000017945 */ /* 0x000fe20003800000 */
[----:B0-----:R-:W-:Y:S02]  /*11100*/  IMAD.MOV.U32 R3, RZ, RZ, R10 ;  /* 0x000000ffff037224 */ /* 0x001fe400078e000a */
[----:B------:R-:W-:Y:S02]  /*11110*/  IMAD R4, R6, UR4, RZ ;  /* 0x0000000406047c24 */ /* 0x000fe4000f8e02ff */
[----:B------:R-:W-:-:S04]  /*11120*/  IMAD.WIDE.U32 R2, R7, UR4, R2 ;  /* 0x0000000407027c25 */ /* 0x000fc8000f8e0002 */
[----:B------:R-:W-:Y:S01]  /*11130*/  IMAD R7, R7, UR5, R4 ;  /* 0x0000000507077c24 */ /* 0x000fe2000f8e0204 */
[----:B------:R-:W-:Y:S02]  /*11140*/  ULDC.64 UR4, c[0x0][0xae0] ;  /* 0x0002b80000047ab9 */ /* 0x000fe40000000a00 */
[----:B------:R-:W-:Y:S02]  /*11150*/  IMAD R4, R8, UR4, RZ ;  /* 0x0000000408047c24 */ /* 0x000fe4000f8e02ff */
[----:B------:R-:W-:Y:S02]  /*11160*/  IMAD.IADD R3, R3, 0x1, R7 ;  /* 0x0000000103037824 */ /* 0x000fe400078e0207 */
[C---:B------:R-:W-:Y:S02]  /*11170*/  IMAD R5, R20.reuse, UR5, R4 ;  /* 0x0000000514057c24 */ /* 0x040fe4000f8e0204 */
[----:B------:R-:W-:Y:S02]  /*11180*/  IMAD R4, R13, -0xc0, R0 ;  /* 0xffffff400d047824 */ /* 0x000fe400078e0200 */
[----:B------:R-:W-:Y:S01]  /*11190*/  IMAD.WIDE.U32 R2, R20, UR4, R2 ;  /* 0x0000000414027c25 */ /* 0x000fe2000f8e0002 */
[----:B------:R-:W-:-:S03]  /*111a0*/  ULDC.64 UR4, c[0x0][0xae8] ;  /* 0x0002ba0000047ab9 */ /* 0x000fc60000000a00 */
[----:B------:R-:W-:Y:S02]  /*111b0*/  IMAD.IADD R3, R3, 0x1, R5 ;  /* 0x0000000103037824 */ /* 0x000fe400078e0205 */
[----:B------:R-:W-:-:S04]  /*111c0*/  IMAD R0, R9, UR4, RZ ;  /* 0x0000000409007c24 */ /* 0x000fc8000f8e02ff */
[----:B------:R-:W-:Y:S01]  /*111d0*/  IMAD R9, R11, UR5, R0 ;  /* 0x000000050b097c24 */ /* 0x000fe2000f8e0200 */
[C---:B--2---:R-:W-:Y:S01]  /*111e0*/  ISETP.GE.AND P0, PT, R14.reuse, R4, PT ;  /* 0x000000040e00720c */ /* 0x044fe20003f06270 */
[----:B------:R-:W-:Y:S02]  /*111f0*/  VIADD R7, R14, 0x60 ;  /* 0x000000600e077836 */ /* 0x000fe40000000000 */
[----:B------:R-:W-:-:S03]  /*11200*/  IMAD.MOV.U32 R6, RZ, RZ, R14 ;  /* 0x000000ffff067224 */ /* 0x000fc600078e000e */
[----:B------:R-:W-:Y:S01]  /*11210*/  ISETP.GE.AND P1, PT, R7, R4, PT ;  /* 0x000000040700720c */ /* 0x000fe20003f26270 */
[----:B------:R-:W-:Y:S01]  /*11220*/  IMAD.WIDE.U32 R4, R11, UR4, R2 ;  /* 0x000000040b047c25 */ /* 0x000fe2000f8e0002 */
[----:B------:R-:W-:-:S03]  /*11230*/  SHF.R.S32.HI R7, RZ, 0x1f, R14 ;  /* 0x0000001fff077819 */ /* 0x000fc6000001140e */
[----:B------:R-:W-:Y:S02]  /*11240*/  IMAD.IADD R11, R5, 0x1, R9 ;  /* 0x00000001050b7824 */ /* 0x000fe400078e0209 */
[----:B------:R-:W-:Y:S01]  /*11250*/  IMAD.WIDE R6, R13, 0xc0, R6 ;  /* 0x000000c00d067825 */ /* 0x000fe200078e0206 */
        /* <DEDUP_REMOVED lines=20> */
.L_x_405:
[----:B------:R-:W-:Y:S05]  /*113a0*/  BSYNC B1 ;  /* 0x0000000000017941 */ /* 0x000fea0003800000 */
.L_x_404:
        /* <DEDUP_REMOVED lines=22> */
.L_x_400:
[----:B------:R-:W-:Y:S05]  /*11510*/  BSYNC B0 ;  /* 0x0000000000007941 */ /* 0x000fea0003800000 */
.L_x_395:
[----:B------:R-:W-:Y:S02]  /*11520*/  ULDC UR4, c[0x0][0xc14] ;  /* 0x0003050000047ab9 */ /* 0x000fe40000000800 */
[----:B-1----:R-:W-:-:S13]  /*11530*/  ISETP.GE.AND P0, PT, R31, UR4, PT ;  /* 0x000000041f007c0c */ /* 0x002fda000bf06270 */
[----:B------:R-:W-:Y:S05]  /*11540*/  @!P0 BRA `(.L_x_406) ;  /* 0xfffffef800d88947 */ /* 0x000fea000383ffff */
[----:B------:R-:W-:Y:S05]  /*11550*/  BRA `(.L_x_285) ;  /* 0x0000006000307947 */ /* 0x000fea0003800000 */
.L_x_283:
[----:B------:R-:W-:-:S08]  /*11560*/  NOP ;  /* 0x0000000000007918 */ /* 0x000fd00000000000 */
[----:B--2---:R-:W0:-:S00]  /*11570*/  USETMAXREG.DEALLOC.CTAPOOL 0x20 ;  /* 0x00000020000079c8 */ /* 0x004e0000080e0500 */
[----:B0-----:R-:W2:Y:S01]  /*11580*/  LDL.LU R3, [R1+0x28] ;  /* 0x0000280001037983 */ /* 0x001ea20000300800 */
[----:B------:R-:W-:Y:S01]  /*11590*/  LOP3.LUT R2, R0, 0x3, RZ, 0xc0, !PT ;  /* 0x0000000300027812 */ /* 0x000fe200078ec0ff */
[----:B------:R-:W-:-:S05]  /*115a0*/  IMAD.MOV.U32 R4, RZ, RZ, RZ ;  /* 0x000000ffff047224 */ /* 0x000fca00078e00ff */
[----:B------:R-:W0:Y:S02]  /*115b0*/  SHFL.IDX PT, R2, R2, RZ, 0x1f ;  /* 0x00001fff02027589 */ /* 0x000e2400000e0000 */
[----:B0-----:R-:W-:Y:S02]  /*115c0*/  ISETP.NE.AND P0, PT, R2, RZ, PT ;  /* 0x000000ff0200720c */ /* 0x001fe40003f05270 */
[----:B--2---:R-:W-:-:S11]  /*115d0*/  LOP3.LUT R3, R3, 0xfffffffd, RZ, 0xc0, !PT ;  /* 0xfffffffd03037812 */ /* 0x004fd600078ec0ff */
[----:B------:R-:W-:-:S05]  /*115e0*/  @P0 LOP3.LUT R3, R3, 0x2, RZ, 0xfc, !PT ;  /* 0x0000000203030812 */ /* 0x000fca00078efcff */
[----:B------:R0:W-:Y:S01]  /*115f0*/  STL [R1+0x28], R3 ;  /* 0x0000280301007387 */ /* 0x0001e20000100800 */
[----:B------:R-:W-:Y:S05]  /*11600*/  @!P0 BRA `(.L_x_407) ;  /* 0x00000000001c8947 */ /* 0x000fea0003800000 */
[----:B------:R-:W1:Y:S08]  /*11610*/  S2UR UR5, SR_CgaCtaId ;  /* 0x00000000000579c3 */ /* 0x000e700000008800 */
[----:B------:R-:W-:Y:S06]  /*11620*/  BAR.SYNC.DEFER_BLOCKING 0x5, 0x200 ;  /* 0x0148000000007b1d */ /* 0x000fec0000010000 */
[----:B------:R-:W-:-:S02]  /*11630*/  UMOV UR4, 0x400 ;  /* 0x0000040000047882 */ /* 0x000fc40000000000 */
[----:B-1----:R-:W-:-:S09]  /*11640*/  ULEA UR4, UR5, UR4, 0x18 ;  /* 0x0000000405047291 */ /* 0x002fd2000f8ec03f */
[----:B------:R-:W1:Y:S01]  /*11650*/  LDS.128 R16, [UR4+0x19cd0] ;  /* 0x019cd004ff107984 */ /* 0x000e620008000c00 */
[----:B------:R-:W-:Y:S06]  /*11660*/  BAR.ARV 0x4, 0x200 ;  /* 0x0108000000007b1d */ /* 0x000fec0000002000 */
[----:B------:R-:W-:Y:S05]  /*11670*/  BRA `(.L_x_408) ;  /* 0x0000000800007947 */ /* 0x000fea0003800000 */
.L_x_407:
[----:B------:R-:W1:Y:S01]  /*11680*/  S2R R2, SR_TID.X ;  /* 0x0000000000027919 */ /* 0x000e620000002100 */
[----:B------:R-:W-:Y:S01]  /*11690*/  ULDC UR4, c[0x0][0xc14] ;  /* 0x0003050000047ab9 */ /* 0x000fe20000000800 */
[----:B------:R-:W2:Y:S01]  /*116a0*/  S2UR UR6, SR_CTAID.X ;  /* 0x00000000000679c3 */ /* 0x000ea20000002500 */
[----:B------:R-:W-:Y:S01]  /*116b0*/  ULDC UR5, c[0x0][0xc10] ;  /* 0x0003040000057ab9 */ /* 0x000fe20000000800 */
        /* <DEDUP_REMOVED lines=28> */
[----:B------:R-:W0:Y:S02]  /*11880*/  SHFL.IDX PT, R6, R7, 0x1f, 0x1f ;  /* 0x03e01f0007067f89 */ /* 0x000e2400000e0000 */
[----:B0-----:R-:W-:-:S04]  /*11890*/  IMAD R6, R6, UR5, RZ ;  /* 0x0000000506067c24 */ /* 0x001fc8000f8e02ff */
[----:B------:R-:W-:Y:S01]  /*118a0*/  IMAD.MOV.U32 R3, RZ, RZ, R6 ;  /* 0x000000ffff037224 */ /* 0x000fe200078e0006 */
[----:B--2---:R-:W-:-:S13]  /*118b0*/  ISETP.GT.AND P6, PT, R6, UR6, PT ;  /* 0x0000000606007c0c */ /* 0x004fda000bfc4270 */
[----:B------:R-:W-:Y:S05]  /*118c0*/  @P6 BRA `(.L_x_409) ;  /* 0x00000000009c6947 */ /* 0x000fea0003800000 */
[----:B------:R-:W0:Y:S01]  /*118d0*/  LDC R7, c[0x0][0xc14] ;  /* 0x00030500ff077b82 */ /* 0x000e220000000800 */
[----:B------:R-:W-:Y:S01]  /*118e0*/  IMAD.MOV.U32 R6, RZ, RZ, R3 ;  /* 0x000000ffff067224 */ /* 0x000fe200078e0003 */
[----:B------:R-:W-:Y:S01]  /*118f0*/  UMOV UR4, URZ ;  /* 0x0000003f00047c82 */ /* 0x000fe20008000000 */
[----:B------:R-:W-:Y:S01]  /*11900*/  ULDC UR7, c[0x0][0xc14] ;  /* 0x0003050000077ab9 */ /* 0x000fe20000000800 */
[----:B------:R-:W-:-:S05]  /*11910*/  ULDC UR5, c[0x0][0xc10] ;  /* 0x0003040000057ab9 */ /* 0x000fca0000000800 */
.L_x_413:
[----:B------:R-:W-:Y:S01]  /*11920*/  UIADD3 UR4, UR4, 0x1f, URZ ;  /* 0x0000001f04047890 */ /* 0x000fe2000fffe03f */
[----:B------:R-:W-:-:S05]  /*11930*/  IMAD.U32 R19, RZ, RZ, UR7 ;  /* 0x00000007ff137e24 */ /* 0x000fca000f8e00ff */
[----:B0-----:R-:W-:-:S13]  /*11940*/  ISETP.LE.AND P6, PT, R7, UR4, PT ;  /* 0x0000000407007c0c */ /* 0x001fda000bfc3270 */
[----:B------:R-:W-:Y:S05]  /*11950*/  @P6 BRA `(.L_x_410) ;  /* 0x0000000400246947 */ /* 0x000fea0003800000 */
[----:B------:R-:W-:Y:S01]  /*11960*/  VIADD R8, R5, UR4 ;  /* 0x0000000405087c36 */ /* 0x000fe20008000000 */
[----:B------:R-:W-:Y:S01]  /*11970*/  BSSY B0, `(.L_x_411) ;  /* 0x0000007000007945 */ /* 0x000fe20003800000 */
[----:B------:R-:W-:-:S03]  /*11980*/  IMAD.MOV.U32 R4, RZ, RZ, RZ ;  /* 0x000000ffff047224 */ /* 0x000fc600078e00ff */
[----:B------:R-:W-:-:S13]  /*11990*/  ISETP.GE.OR P6, PT, R8, R7, !P0 ;  /* 0x000000070800720c */ /* 0x000fda00047c6670 */
[----:B------:R-:W-:Y:S05]  /*119a0*/  @P6 BRA `(.L_x_412) ;  /* 0x00000000000c6947 */ /* 0x000fea0003800000 */
[----:B------:R-:W0:Y:S02]  /*119b0*/  LDC.64 R2, c[0x0][0xc58] ;  /* 0x00031600ff027b82 */ /* 0x000e240000000a00 */
[----:B0-----:R-:W-:-:S05]  /*119c0*/  IMAD.WIDE R2, R8, 0x4, R2 ;  /* 0x0000000408027825 */ /* 0x001fca00078e0202 */
[----:B------:R0:W5:Y:S02]  /*119d0*/  LDG.E R4, desc[UR40][R2.64] ;  /* 0x0000002802047981 */ /* 0x000164000c1e1900 */
.L_x_412:
[----:B------:R-:W-:Y:S05]  /*119e0*/  BSYNC B0 ;  /* 0x0000000000007941 */ /* 0x000fea0003800000 */
.L_x_411:
        /* <DEDUP_REMOVED lines=17> */
[----:B------:R-:W-:-:S05]  /*11b00*/  IMAD.IADD R6, R3, 0x1, R6 ;  /* 0x0000000103067824 */ /* 0x000fca00078e0206 */
[----:B------:R-:W-:-:S13]  /*11b10*/  ISETP.GT.AND P6, PT, R6, UR6, PT ;  /* 0x0000000606007c0c */ /* 0x000fda000bfc4270 */
[----:B------:R-:W-:Y:S05]  /*11b20*/  @!P6 BRA `(.L_x_413) ;  /* 0xfffffffc007ce947 */ /* 0x000fea000383ffff */
[----:B------:R-:W-:-:S07]  /*11b30*/  IMAD.MOV.U32 R7, RZ, RZ, R11 ;  /* 0x000000ffff077224 */ /* 0x000fce00078e000b */
.L_x_409:
[----:B------:R-:W-:-:S04]  /*11b40*/  IMAD.IADD R10, R6, 0x1, -R3 ;  /* 0x00000001060a7824 */ /* 0x000fc800078e0a03 */
[----:B------:R-:W-:-:S05]  /*11b50*/  IMAD R2, R7, UR5, R10 ;  /* 0x0000000507027c24 */ /* 0x000fca000f8e020a */
[----:B------:R-:W-:-:S13]  /*11b60*/  ISETP.GT.AND P0, PT, R2, UR6, PT ;  /* 0x0000000602007c0c */ /* 0x000fda000bf04270 */
[----:B------:R-:W-:-:S04]  /*11b70*/  VOTE.ANY R8, PT, !P0 ;  /* 0x0000000000087806 */ /* 0x000fc800040e0100 */
[----:B------:R-:W0:Y:S01]  /*11b80*/  POPC R19, R8 ;  /* 0x0000000800137309 */ /* 0x000e220000000000 */
[----:B------:R-:W-:Y:S01]  /*11b90*/  ISETP.NE.AND P0, PT, R8, RZ, PT ;  /* 0x000000ff0800720c */ /* 0x000fe20003f05270 */
[----:B0-----:R-:W0:Y:S02]  /*11ba0*/  SHFL.IDX PT, R4, R4, R19, 0x1f ;  /* 0x00001f1304047589 */ /* 0x001e2400000e0000 */
[----:B0-----:R-:W-:-:S04]  /*11bb0*/  IABS R6, R4 ;  /* 0x0000000400067213 */ /* 0x001fc80000000000 */
[----:B------:R-:W0:Y:S08]  /*11bc0*/  I2F.RP R9, R6 ;  /* 0x0000000600097306 */ /* 0x000e300000209400 */
[----:B0-----:R-:W0:Y:S02]  /*11bd0*/  MUFU.RCP R9, R9 ;  /* 0x0000000900097308 */ /* 0x001e240000001000 */
[----:B0-----:R-:W-:-:S06]  /*11be0*/  VIADD R2, R9, 0xffffffe ;  /* 0x0ffffffe09027836 */ /* 0x001fcc0000000000 */
[----:B------:R-:W0:Y:S02]  /*11bf0*/  F2I.FTZ.U32.TRUNC.NTZ R3, R2 ;  /* 0x0000000200037305 */ /* 0x000e24000021f000 */
[----:B0-----:R-:W-:Y:S01]  /*11c00*/  IMAD.MOV R11, RZ, RZ, -R3 ;  /* 0x000000ffff0b7224 */ /* 0x001fe200078e0a03 */
[----:B------:R-:W-:Y:S06]  /*11c10*/  @!P0 BRA `(.L_x_414) ;  /* 0x0000000000088947 */ /* 0x000fec0003800000 */
[----:B------:R-:W-:-:S06]  /*11c20*/  VIADD R16, R19, 0xffffffff ;  /* 0xffffffff13107836 */ /* 0x000fcc0000000000 */
[----:B------:R0:W1:Y:S02]  /*11c30*/  SHFL.IDX PT, R16, R7, R16, 0x1f ;  /* 0x00001f1007107589 */ /* 0x00006400000e0000 */
.L_x_414:
[----:B-1----:R-:W-:Y:S01]  /*11c40*/  IMAD R16, R16, UR5, R10 ;  /* 0x0000000510107c24 */ /* 0x002fe2000f8e020a */
[----:B------:R-:W-:Y:S01]  /*11c50*/  IABS R10, R4 ;  /* 0x00000004000a7213 */ /* 0x000fe20000000000 */
[----:B0-----:R-:W-:Y:S02]  /*11c60*/  IMAD.MOV.U32 R7, RZ, RZ, R11 ;  /* 0x000000ffff077224 */ /* 0x001fe400078e000b */
[----:B------:R-:W-:Y:S01]  /*11c70*/  IMAD.MOV.U32 R2, RZ, RZ, RZ ;  /* 0x000000ffff027224 */ /* 0x000fe200078e00ff */
[----:B------:R-:W-:Y:S01]  /*11c80*/  IADD3 R9, -R16, UR6, RZ ;  /* 0x0000000610097c10 */ /* 0x000fe2000fffe1ff */
[----:B------:R-:W-:Y:S02]  /*11c90*/  IMAD R7, R7, R6, RZ ;  /* 0x0000000607077224 */ /* 0x000fe400078e02ff */
[----:B------:R-:W-:Y:S01]  /*11ca0*/  VIADD R19, R19, UR4 ;  /* 0x0000000413137c36 */ /* 0x000fe20008000000 */
[----:B------:R-:W-:Y:S01]  /*11cb0*/  IABS R8, R9 ;  /* 0x0000000900087213 */ /* 0x000fe20000000000 */
[----:B------:R-:W-:-:S04]  /*11cc0*/  IMAD.HI.U32 R2, R3, R7, R2 ;  /* 0x0000000703027227 */ /* 0x000fc800078e0002 */
[----:B------:R-:W-:Y:S02]  /*11cd0*/  IMAD.MOV.U32 R3, RZ, RZ, R8 ;  /* 0x000000ffff037224 */ /* 0x000fe400078e0008 */
[----:B------:R-:W-:Y:S02]  /*11ce0*/  IMAD.MOV R7, RZ, RZ, -R10 ;  /* 0x000000ffff077224 */ /* 0x000fe400078e0a0a */
        /* <DEDUP_REMOVED lines=11> */
[----:B------:R-:W-:-:S05]  /*11da0*/  @!P1 LOP3.LUT R2, RZ, R4, RZ, 0x33, !PT ;  /* 0x00000004ff029212 */ /* 0x000fca00078e33ff */
[--C-:B------:R-:W-:Y:S02]  /*11db0*/  IMAD.MOV R17, RZ, RZ, -R2.reuse ;  /* 0x000000ffff117224 */ /* 0x100fe400078e0a02 */
[----:B------:R-:W-:Y:S02]  /*11dc0*/  IMAD.MOV.U32 R18, RZ, RZ, R2 ;  /* 0x000000ffff127224 */ /* 0x000fe400078e0002 */
[----:B------:R-:W-:Y:S01]  /*11dd0*/  IMAD R17, R4, R17, R9 ;  /* 0x0000001104117224 */ /* 0x000fe200078e0209 */
[----:B------:R-:W-:Y:S06]  /*11de0*/  BRA `(.L_x_415) ;  /* 0x00000000000c7947 */ /* 0x000fec0003800000 */
.L_x_410:
[----:B------:R-:W-:Y:S02]  /*11df0*/  IMAD.MOV.U32 R17, RZ, RZ, RZ ;  /* 0x000000ffff117224 */ /* 0x000fe400078e00ff */
[----:B------:R-:W-:Y:S02]  /*11e00*/  IMAD.U32 R16, RZ, RZ, UR6 ;  /* 0x00000006ff107e24 */ /* 0x000fe4000f8e00ff */
[----:B------:R-:W-:-:S07]  /*11e10*/  IMAD.MOV.U32 R18, RZ, RZ, RZ ;  /* 0x000000ffff127224 */ /* 0x000fce00078e00ff */
.L_x_415:
[----:B------:R-:W-:-:S13]  /*11e20*/  ISETP.NE.AND P0, PT, R5, RZ, PT ;  /* 0x000000ff0500720c */ /* 0x000fda0003f05270 */
[----:B------:R-:W0:Y:S01]  /*11e30*/  @!P0 S2R R3, SR_CgaCtaId ;  /* 0x0000000000038919 */ /* 0x000e220000008800 */
[----:B------:R-:W-:-:S04]  /*11e40*/  @!P0 MOV R2, 0x400 ;  /* 0x0000040000028802 */ /* 0x000fc80000000f00 */
[----:B0-----:R-:W-:-:S05]  /*11e50*/  @!P0 LEA R2, R3, R2, 0x18 ;  /* 0x0000000203028211 */ /* 0x001fca00078ec0ff */
[----:B------:R2:W-:Y:S01]  /*11e60*/  @!P0 STS.128 [R2+0x19cd0], R16 ;  /* 0x019cd01002008388 */ /* 0x0005e20000000c00 */
[----:B------:R-:W-:Y:S06]  /*11e70*/  BAR.ARV 0x5, 0x200 ;  /* 0x0148000000007b1d */ /* 0x000fec0000002000 */
.L_x_408:
[----:B------:R3:W-:Y:S01]  /*11e80*/  STL [R1+0x24], RZ ;  /* 0x000024ff01007387 */ /* 0x0007e20000100800 */
[----:B------:R-:W-:Y:S01]  /*11e90*/  ULDC UR4, c[0x0][0xc14] ;  /* 0x0003050000047ab9 */ /* 0x000fe20000000800 */
[----:B------:R-:W-:Y:S01]  /*11ea0*/  IMAD.MOV.U32 R24, RZ, RZ, 0x1 ;  /* 0x00000001ff187424 */ /* 0x000fe200078e00ff */
[----:B-1----:R-:W-:Y:S01]  /*11eb0*/  ISETP.GE.AND P0, PT, R19, UR4, PT ;  /* 0x0000000413007c0c */ /* 0x002fe2000bf06270 */
[----:B------:R-:W-:-:S12]  /*11ec0*/  IMAD.MOV.U32 R22, RZ, RZ, RZ ;  /* 0x000000ffff167224 */ /* 0x000fd800078e00ff */
[----:B---3--:R-:W-:Y:S05]  /*11ed0*/  @P0 BRA `(.L_x_416) ;  /* 0x0000005000d80947 */ /* 0x008fea0003800000 */
[----:B------:R-:W3:Y:S01]  /*11ee0*/  LDL R8, [R1+0x20] ;  /* 0x0000200001087983 */ /* 0x000ee20000100800 */
[----:B------:R-:W1:Y:S01]  /*11ef0*/  S2R R10, SR_TID.X ;  /* 0x00000000000a7919 */ /* 0x000e620000002100 */
[----:B------:R-:W4:Y:S01]  /*11f00*/  S2R R6, SR_TID.X ;  /* 0x0000000000067919 */ /* 0x000f220000002100 */
[----:B------:R-:W-:Y:S01]  /*11f10*/  IMAD.SHL.U32 R9, R0, 0x800, RZ ;  /* 0x0000080000097824 */ /* 0x000fe200078e00ff */
[----:B-1----:R-:W-:Y:S01]  /*11f20*/  SHF.R.U32.HI R4, RZ, 0x1, R10 ;  /* 0x00000001ff047819 */ /* 0x002fe2000001160a */
[----:B--2---:R-:W-:-:S03]  /*11f30*/  IMAD.SHL.U32 R2, R10, 0x20, RZ ;  /* 0x000000200a027824 */ /* 0x004fc600078e00ff */
[----:B------:R-:W-:Y:S02]  /*11f40*/  LOP3.LUT R5, R4, 0x20, RZ, 0xc0, !PT ;  /* 0x0000002004057812 */ /* 0x000fe400078ec0ff */
[----:B----4-:R-:W-:Y:S02]  /*11f50*/  LOP3.LUT R6, R6, 0x7f, RZ, 0xc0, !PT ;  /* 0x0000007f06067812 */ /* 0x010fe400078ec0ff */
[----:B0-----:R-:W-:Y:S02]  /*11f60*/  LOP3.LUT R3, R2, 0x80, RZ, 0xc0, !PT ;  /* 0x0000008002037812 */ /* 0x001fe400078ec0ff */
[----:B------:R-:W-:Y:S01]  /*11f70*/  LOP3.LUT R7, R5, 0x10, R10, 0xf8, !PT ;  /* 0x0000001005077812 */ /* 0x000fe200078ef80a */
[----:B------:R-:W-:Y:S01]  /*11f80*/  IMAD.SHL.U32 R5, R6, 0x10, RZ ;  /* 0x0000001006057824 */ /* 0x000fe200078e00ff */
[----:B------:R-:W-:Y:S01]  /*11f90*/  LOP3.LUT R3, R3, 0x10, R4, 0xf8, !PT ;  /* 0x0000001003037812 */ /* 0x000fe200078ef804 */
[----:B------:R-:W-:Y:S01]  /*11fa0*/  IMAD.SHL.U32 R6, R10, 0x4, RZ ;  /* 0x000000040a067824 */ /* 0x000fe200078e00ff */
[----:B------:R-:W-:Y:S01]  /*11fb0*/  LOP3.LUT R2, R2, 0x360, RZ, 0xc0, !PT ;  /* 0x0000036002027812 */ /* 0x000fe200078ec0ff */
[----:B------:R-:W-:-:S02]  /*11fc0*/  IMAD.SHL.U32 R0, R10, 0x80, RZ ;  /* 0x000000800a007824 */ /* 0x000fc400078e00ff */
[----:B------:R-:W-:Y:S01]  /*11fd0*/  IMAD.SHL.U32 R4, R10, 0x10, RZ ;  /* 0x000000100a047824 */ /* 0x000fe200078e00ff */
[----:B------:R-:W-:Y:S02]  /*11fe0*/  LOP3.LUT R2, R2, 0x400, R5, 0xf8, !PT ;  /* 0x0000040002027812 */ /* 0x000fe400078ef805 */
[----:B------:R-:W-:Y:S02]  /*11ff0*/  LOP3.LUT R3, R3, 0x10, R6, 0x78, !PT ;  /* 0x0000001003037812 */ /* 0x000fe400078e7806 */
[----:B------:R-:W-:Y:S02]  /*12000*/  LOP3.LUT R7, R7, 0x380, R0, 0xf8, !PT ;  /* 0x0000038007077812 */ /* 0x000fe400078ef800 */
[----:B------:R-:W-:Y:S02]  /*12010*/  LOP3.LUT R0, R0, 0x400, RZ, 0xc0, !PT ;  /* 0x0000040000007812 */ /* 0x000fe400078ec0ff */
[----:B------:R-:W-:Y:S02]  /*12020*/  LOP3.LUT R2, R2, R3, RZ, 0xfc, !PT ;  /* 0x0000000302027212 */ /* 0x000fe400078efcff */
[----:B------:R-:W-:-:S02]  /*12030*/  LOP3.LUT R0, R0, 0x800, R9, 0xf8, !PT ;  /* 0x0000080000007812 */ /* 0x000fc400078ef809 */
[----:B------:R-:W-:Y:S01]  /*12040*/  LOP3.LUT R7, R7, 0x70, R4, 0x78, !PT ;  /* 0x0000007007077812 */ /* 0x000fe200078e7804 */
[----:B------:R3:W-:Y:S03]  /*12050*/  STL [R1], R2 ;  /* 0x0000000201007387 */ /* 0x0007e60000100800 */
[----:B------:R-:W-:Y:S01]  /*12060*/  LOP3.LUT R28, R0, R7, RZ, 0xfc, !PT ;  /* 0x00000007001c7212 */ /* 0x000fe200078efcff */
[----:B------:R-:W-:Y:S01]  /*12070*/  IMAD.MOV.U32 R29, RZ, RZ, 0x40 ;  /* 0x00000040ff1d7424 */ /* 0x000fe200078e00ff */
[----:B------:R-:W-:Y:S01]  /*12080*/  LOP3.LUT P0, RZ, R10, 0x4, RZ, 0xc0, !PT ;  /* 0x000000040aff7812 */ /* 0x000fe2000780c0ff */
[----:B------:R-:W-:Y:S01]  /*12090*/  BSSY B7, `(.L_x_416) ;  /* 0x000051a000077945 */ /* 0x000fe20003800000 */
[----:B------:R-:W-:Y:S01]  /*120a0*/  IMAD.MOV.U32 R25, RZ, RZ, 0x1 ;  /* 0x00000001ff197424 */ /* 0x000fe200078e00ff */
[----:B------:R-:W-:Y:S02]  /*120b0*/  CS2R R22, SRZ ;  /* 0x0000000000167805 */ /* 0x000fe4000001ff00 */
[----:B------:R-:W-:Y:S01]  /*120c0*/  SEL R29, R29, 0xffffffc0, !P0 ;  /* 0xffffffc01d1d7807 */ /* 0x000fe20004000000 */
[----:B------:R-:W-:Y:S01]  /*120d0*/  IMAD.MOV.U32 R24, RZ, RZ, 0x1 ;  /* 0x00000001ff187424 */ /* 0x000fe200078e00ff */
[----:B------:R-:W-:Y:S01]  /*120e0*/  ULDC UR36, c[0x0][0xc] ;  /* 0x0000030000247ab9 */ /* 0x000fe20000000800 */
[----:B------:R-:W-:Y:S01]  /*120f0*/  ULDC.64 UR38, c[0x0][0x198] ;  /* 0x0000660000267ab9 */ /* 0x000fe20000000a00 */
[----:B---3--:R-:W-:-:S02]  /*12100*/  LOP3.LUT R2, R8, 0x1, RZ, 0xfc, !PT ;  /* 0x0000000108027812 */ /* 0x008fc400078efcff */
[----:B------:R-:W-:-:S03]  /*12110*/  LOP3.LUT R0, R8, 0x2, RZ, 0xfc, !PT ;  /* 0x0000000208007812 */ /* 0x000fc600078efcff */
[----:B------:R0:W-:Y:S04]  /*12120*/  STL [R1+0x30], R2 ;  /* 0x0000300201007387 */ /* 0x0001e80000100800 */
[----:B------:R0:W-:Y:S04]  /*12130*/  STL [R1+0x10], R0 ;  /* 0x0000100001007387 */ /* 0x0001e80000100800 */
[----:B------:R0:W-:Y:S02]  /*12140*/  STL [R1+0x24], RZ ;  /* 0x000024ff01007387 */ /* 0x0001e40000100800 */
.L_x_525:
[----:B0-----:R-:W0:Y:S02]  /*12150*/  LDC.64 R2, c[0x0][0xc60] ;  /* 0x00031800ff027b82 */ /* 0x001e240000000a00 */
[----:B0-----:R-:W-:-:S05]  /*12160*/  IMAD.WIDE R2, R19, 0x4, R2 ;  /* 0x0000000413027825 */ /* 0x001fca00078e0202 */
[----:B------:R-:W2:Y:S01]  /*12170*/  LDG.E R27, desc[UR40][R2.64] ;  /* 0x00000028021b7981 */ /* 0x000ea2000c1e1900 */
[----:B------:R-:W-:Y:S05]  /*12180*/  YIELD ;  /* 0x0000000000007946 */ /* 0x000fea0003800000 */
[----:B------:R-:W-:Y:S01]  /*12190*/  ULDC.64 UR4, c[0x0][0xa28] ;  /* 0x00028a0000047ab9 */ /* 0x000fe20000000a00 */
[----:B------:R-:W-:Y:S01]  /*121a0*/  ULDC.64 UR6, c[0x0][0xa00] ;  /* 0x0002800000067ab9 */ /* 0x000fe20000000a00 */
[----:B------:R-:W-:Y:S01]  /*121b0*/  ISETP.NE.U32.AND P0, PT, RZ, UR4, PT ;  /* 0x00000004ff007c0c */ /* 0x000fe2000bf05070 */
[----:B------:R-:W-:Y:S01]  /*121c0*/  IMAD.MOV.U32 R26, RZ, RZ, RZ ;  /* 0x000000ffff1a7224 */ /* 0x000fe200078e00ff */
[----:B------:R-:W-:-:S02]  /*121d0*/  ISETP.NE.U32.AND P2, PT, RZ, UR6, PT ;  /* 0x00000006ff007c0c */ /* 0x000fc4000bf45070 */
[----:B------:R-:W-:Y:S02]  /*121e0*/  ISETP.NE.AND.EX P1, PT, RZ, UR5, PT, P0 ;  /* 0x00000005ff007c0c */ /* 0x000fe4000bf25300 */
[----:B------:R-:W-:Y:S01]  /*121f0*/  ISETP.NE.AND.EX P0, PT, RZ, UR7, PT, P2 ;  /* 0x00000007ff007c0c */ /* 0x000fe2000bf05320 */
[----:B------:R-:W-:Y:S01]  /*12200*/  IMAD.MOV.U32 R6, RZ, RZ, RZ ;  /* 0x000000ffff067224 */ /* 0x000fe200078e00ff */
[----:B--2---:R-:W-:-:S11]  /*12210*/  SHF.R.S32.HI R0, RZ, 0x1f, R27 ;  /* 0x0000001fff007819 */ /* 0x004fd6000001141b */
[C---:B-1----:R-:W-:Y:S02]  /*12220*/  @P0 LEA R4, P3, R27.reuse, UR6, 0x2 ;  /* 0x000000061b040c11 */ /* 0x042fe4000f8610ff */
[C---:B------:R-:W-:Y:S02]  /*12230*/  @P1 LEA R2, P2, R27.reuse, UR4, 0x2 ;  /* 0x000000041b021c11 */ /* 0x040fe4000f8410ff */
[C-C-:B------:R-:W-:Y:S01]  /*12240*/  @P0 LEA.HI.X R5, R27.reuse, UR7, R0.reuse, 0x2, P3 ;  /* 0x000000071b050c11 */ /* 0x140fe200098f1400 */
[C---:B------:R-:W-:Y:S01]  /*12250*/  IMAD.SHL.U32 R10, R27.reuse, 0x4, RZ ;  /* 0x000000041b0a7824 */ /* 0x040fe200078e00ff */
[C-C-:B------:R-:W-:Y:S01]  /*12260*/  @P1 LEA.HI.X R3, R27.reuse, UR5, R0.reuse, 0x2, P2 ;  /* 0x000000051b031c11 */ /* 0x140fe200090f1400 */
[----:B------:R-:W-:Y:S01]  /*12270*/  ULDC.64 UR4, c[0x0][0xa10] ;  /* 0x0002840000047ab9 */ /* 0x000fe20000000a00 */
[----:B------:R-:W-:Y:S01]  /*12280*/  SHF.L.U64.HI R7, R27, 0x2, R0 ;  /* 0x000000021b077819 */ /* 0x000fe20000010200 */
[----:B------:R-:W2:Y:S01]  /*12290*/  @P0 LDG.E R6, desc[UR40][R4.64] ;  /* 0x0000002804060981 */ /* 0x000ea2000c1e1900 */
[----:B------:R-:W-:Y:S01]  /*122a0*/  ISETP.NE.U32.AND P2, PT, RZ, UR4, PT ;  /* 0x00000004ff007c0c */ /* 0x000fe2000bf45070 */
[----:B------:R-:W-:-:S02]  /*122b0*/  ULDC.64 UR6, c[0x0][0xa20] ;  /* 0x0002880000067ab9 */ /* 0x000fc40000000a00 */
[----:B------:R0:W5:Y:S01]  /*122c0*/  @P1 LDG.E R26, desc[UR40][R2.64] ;  /* 0x00000028021a1981 */ /* 0x000162000c1e1900 */
[----:B------:R-:W-:Y:S01]  /*122d0*/  ISETP.NE.AND.EX P1, PT, RZ, UR5, PT, P2 ;  /* 0x00000005ff007c0c */ /* 0x000fe2000bf25320 */
[----:B------:R-:W-:Y:S02]  /*122e0*/  IMAD.MOV.U32 R0, RZ, RZ, RZ ;  /* 0x000000ffff007224 */ /* 0x000fe400078e00ff */
[----:B------:R-:W-:Y:S01]  /*122f0*/  STL [R1+0x8], R10 ;  /* 0x0000080a01007387 */ /* 0x000fe20000100800 */
[----:B0-----:R-:W-:-:S04]  /*12300*/  IADD3 R2, P2, R10, UR4, RZ ;  /* 0x000000040a027c10 */ /* 0x001fc8000ff5e0ff */
[----:B------:R-:W-:Y:S01]  /*12310*/  IADD3.X R3, R7, UR5, RZ, P2, !PT ;  /* 0x0000000507037c10 */ /* 0x000fe200097fe4ff */
[----:B------:R-:W-:Y:S02]  /*12320*/  ULDC.64 UR4, c[0x0][0xa08] ;  /* 0x0002820000047ab9 */ /* 0x000fe40000000a00 */
[----:B------:R-:W-:Y:S02]  /*12330*/  ISETP.NE.U32.AND P0, PT, RZ, UR4, PT ;  /* 0x00000004ff007c0c */ /* 0x000fe4000bf05070 */
[----:B------:R-:W5:Y:S02]  /*12340*/  @P1 LDG.E R0, desc[UR40][R2.64] ;  /* 0x0000002802001981 */ /* 0x000f64000c1e1900 */
[----:B------:R-:W-:Y:S02]  /*12350*/  ISETP.NE.AND.EX P0, PT, RZ, UR5, PT, P0 ;  /* 0x00000005ff007c0c */ /* 0x000fe4000bf05300 */
[----:B------:R-:W5:Y:S04]  /*12360*/  @P1 LDG.E R9, desc[UR40][R2.64] ;  /* 0x0000002802091981 */ /* 0x000f68000c1e1900 */
[----:B------:R0:W5:Y:S04]  /*12370*/  @P1 LDG.E R8, desc[UR40][R2.64+0x4] ;  /* 0x0000042802081981 */ /* 0x000168000c1e1900 */
[----:B------:R-:W-:Y:S01]  /*12380*/  STL [R1+0xc], R7 ;  /* 0x00000c0701007387 */ /* 0x000fe20000100800 */
[----:B0-----:R-:W-:-:S04]  /*12390*/  IADD3 R2, P2, R10, UR4, RZ ;  /* 0x000000040a027c10 */ /* 0x001fc8000ff5e0ff */
[----:B------:R-:W-:Y:S01]  /*123a0*/  IADD3.X R3, R7, UR5, RZ, P2, !PT ;  /* 0x0000000507037c10 */ /* 0x000fe200097fe4ff */
[----:B------:R-:W-:Y:S01]  /*123b0*/  ULDC.64 UR4, c[0x0][0x3f8] ;  /* 0x0000fe0000047ab9 */ /* 0x000fe20000000a00 */
[----:B--2---:R0:W-:Y:S02]  /*123c0*/  STL [R1+0x2c], R6 ;  /* 0x00002c0601007387 */ /* 0x0041e40000100800 */
[----:B0-----:R-:W-:-:S06]  /*123d0*/  IMAD.MOV.U32 R6, RZ, RZ, RZ ;  /* 0x000000ffff067224 */ /* 0x001fcc00078e00ff */
[----:B------:R-:W5:Y:S01]  /*123e0*/  @P0 LDG.E R6, desc[UR40][R2.64] ;  /* 0x0000002802060981 */ /* 0x000f62000c1e1900 */
[----:B------:R-:W-:Y:S01]  /*123f0*/  ISETP.NE.U32.AND P2, PT, RZ, UR6, PT ;  /* 0x00000006ff007c0c */ /* 0x000fe2000bf45070 */
[----:B------:R-:W-:-:S03]  /*12400*/  UISETP.NE.U32.AND UP0, UPT, UR4, URZ, UPT ;  /* 0x0000003f0400728c */ /* 0x000fc6000bf05070 */
[----:B------:R-:W-:Y:S01]  /*12410*/  ISETP.NE.AND.EX P2, PT, RZ, UR7, PT, P2 ;  /* 0x00000007ff007c0c */ /* 0x000fe2000bf45320 */
[----:B------:R-:W-:Y:S01]  /*12420*/  UISETP.NE.AND.EX UP0, UPT, UR5, URZ, UPT, UP0 ;  /* 0x0000003f0500728c */ /* 0x000fe2000bf05300 */
[----:B------:R-:W-:Y:S02]  /*12430*/  ULDC UR4, c[0x0][0x404] ;  /* 0x0001010000047ab9 */ /* 0x000fe40000000800 */
[----:B------:R-:W-:Y:S01]  /*12440*/  ULDC UR5, c[0x0][0x2e0] ;  /* 0x0000b80000057ab9 */ /* 0x000fe20000000800 */
[----:B------:R-:W-:-:S04]  /*12450*/  USEL UR4, UR4, 0x1, UP0 ;  /* 0x0000000104047887 */ /* 0x000fc80008000000 */
[----:B------:R-:W-:-:S04]  /*12460*/  UIMAD UR4, UR4, UR5, URZ ;  /* 0x00000005040472a4 */ /* 0x000fc8000f8e023f */
[----:B------:R-:W-:-:S04]  /*12470*/  @P2 IADD3 R4, P3, R10, UR6, RZ ;  /* 0x000000060a042c10 */ /* 0x000fc8000ff7e0ff */
[----:B------:R-:W-:Y:S01]  /*12480*/  @P2 IADD3.X R5, R7, UR7, RZ, P3, !PT ;  /* 0x0000000707052c10 */ /* 0x000fe20009ffe4ff */
[----:B------:R-:W-:Y:S01]  /*12490*/  IMAD.U32 R7, RZ, RZ, UR4 ;  /* 0x00000004ff077e24 */ /* 0x000fe2000f8e00ff */
[----:B------:R-:W-:-:S05]  /*124a0*/  ULDC UR4, c[0x0][0x338] ;  /* 0x0000ce0000047ab9 */ /* 0x000fca0000000800 */
[----:B------:R0:W5:Y:S02]  /*124b0*/  @P2 LDG.E R7, desc[UR40][R4.64] ;  /* 0x0000002804072981 */ /* 0x000164000c1e1900 */
[----:B0-----:R-:W-:Y:S01]  /*124c0*/  IMAD.U32 R4, RZ, RZ, UR4 ;  /* 0x00000004ff047e24 */ /* 0x001fe2000f8e00ff */
[----:B------:R-:W-:Y:S06]  /*124d0*/  @P2 BRA `(.L_x_417) ;  /* 0x0000000000102947 */ /* 0x000fec0003800000 */
[----:B------:R-:W-:Y:S05]  /*124e0*/  @!P0 BRA `(.L_x_417) ;  /* 0x00000000000c8947 */ /* 0x000fea0003800000 */
[----:B-----5:R-:W2:Y:S04]  /*124f0*/  LDG.E R7, desc[UR40][R2.64] ;  /* 0x0000002802077981 */ /* 0x020ea8000c1e1900 */
[----:B------:R-:W2:Y:S02]  /*12500*/  LDG.E R2, desc[UR40][R2.64+0x4] ;  /* 0x0000042802027981 */ /* 0x000ea4000c1e1900 */
[----:B--2---:R-:W-:-:S07]  /*12510*/  IMAD.IADD R7, R2, 0x1, -R7 ;  /* 0x0000000102077824 */ /* 0x004fce00078e0a07 */
.L_x_417:
[----:B-----5:R-:W-:Y:S01]  /*12520*/  @P1 IMAD.IADD R4, R8, 0x1, -R9 ;  /* 0x0000000108041824 */ /* 0x020fe200078e0a09 */
[----:B------:R-:W-:Y:S01]  /*12530*/  BSSY B0, `(.L_x_418) ;  /* 0x0000161000007945 */ /* 0x000fe20003800000 */
[--C-:B------:R-:W-:Y:S02]  /*12540*/  IMAD.IADD R7, R7, 0x1, -R26.reuse ;  /* 0x0000000107077824 */ /* 0x100fe400078e0a1a */
[----:B------:R-:W-:Y:S02]  /*12550*/  IMAD.IADD R26, R6, 0x1, R26 ;  /* 0x00000001061a7824 */ /* 0x000fe400078e021a */
[----:B------:R-:W-:-:S05]  /*12560*/  IMAD.IADD R2, R7, 0x1, R4 ;  /* 0x0000000107027824 */ /* 0x000fca00078e0204 */
[----:B------:R0:W-:Y:S02]  /*12570*/  STL [R1+0x14], R2 ;  /* 0x0000140201007387 */ /* 0x0001e40000100800 */
[----:B0-----:R-:W-:-:S05]  /*12580*/  VIADD R2, R2, 0x7f ;  /* 0x0000007f02027836 */ /* 0x001fca0000000000 */
[----:B------:R-:W-:-:S04]  /*12590*/  SHF.R.S32.HI R3, RZ, 0x1f, R2 ;  /* 0x0000001fff037819 */ /* 0x000fc80000011402 */
[----:B------:R-:W-:-:S04]  /*125a0*/  LEA.HI R5, R3, R2, RZ, 0x7 ;  /* 0x0000000203057211 */ /* 0x000fc800078f38ff */
[----:B------:R-:W-:Y:S01]  /*125b0*/  LOP3.LUT R2, R5, 0xffffff80, RZ, 0xc0, !PT ;  /* 0xffffff8005027812 */ /* 0x000fe200078ec0ff */
[----:B------:R0:W-:Y:S03]  /*125c0*/  STL [R1+0x1c], R5 ;  /* 0x00001c0501007387 */ /* 0x0001e60000100800 */
[----:B------:R-:W-:Y:S01]  /*125d0*/  VIADDMNMX R2, R2, -R7, R4, PT ;  /* 0x8000000702027246 */ /* 0x000fe20003800104 */
[----:B------:R-:W-:-:S05]  /*125e0*/  IMAD.MOV R4, RZ, RZ, -R7 ;  /* 0x000000ffff047224 */ /* 0x000fca00078e0a07 */
[----:B------:R-:W-:-:S04]  /*125f0*/  VIMNMX R4, RZ, R4, !PT ;  /* 0x00000004ff047248 */ /* 0x000fc80007fe0100 */
[----:B------:R-:W-:-:S13]  /*12600*/  ISETP.GT.AND P0, PT, R2, R4, PT ;  /* 0x000000040200720c */ /* 0x000fda0003f04270 */
[----:B------:R-:W-:Y:S01]  /*12610*/  @P0 VIADD R3, R2, 0x7f ;  /* 0x0000007f02030836 */ /* 0x000fe20000000000 */
[----:B------:R-:W-:-:S04]  /*12620*/  SHF.R.U32.HI R2, RZ, 0x7, R4 ;  /* 0x00000007ff027819 */ /* 0x000fc80000011604 */
[----:B------:R-:W-:-:S04]  /*12630*/  @P0 SHF.R.S32.HI R4, RZ, 0x1f, R3 ;  /* 0x0000001fff040819 */ /* 0x000fc80000011403 */
[----:B------:R-:W-:Y:S01]  /*12640*/  @P0 LEA.HI R4, R4, R3, RZ, 0x7 ;  /* 0x0000000304040211 */ /* 0x000fe200078f38ff */
[----:B------:R-:W-:-:S03]  /*12650*/  IMAD.MOV.U32 R3, RZ, RZ, R2 ;  /* 0x000000ffff037224 */ /* 0x000fc600078e0002 */
[----:B------:R-:W-:Y:S02]  /*12660*/  @P0 SHF.R.S32.HI R3, RZ, 0x7, R4 ;  /* 0x00000007ff030819 */ /* 0x000fe40000011404 */
[----:B------:R-:W-:Y:S02]  /*12670*/  PLOP3.LUT P0, PT, PT, PT, PT, 0x80, 0x0 ;  /* 0x000000000000781c */ /* 0x000fe40003f0f070 */
[----:B------:R-:W-:-:S13]  /*12680*/  ISETP.GT.AND P2, PT, R3, R2, PT ;  /* 0x000000020300720c */ /* 0x000fda0003f44270 */
[----:B0-----:R-:W-:Y:S05]  /*12690*/  @!P2 BRA `(.L_x_419) ;  /* 0x000000140028a947 */ /* 0x001fea0003800000 */
[----:B------:R-:W0:Y:S01]  /*126a0*/  LDC R4, c[0x0][0x428] ;  /* 0x00010a00ff047b82 */ /* 0x000e220000000800 */
[----:B------:R-:W-:Y:S01]  /*126b0*/  UMOV UR4, 0xffffffff ;  /* 0xffffffff00047882 */ /* 0x000fe20000000000 */
[----:B------:R-:W-:Y:S01]  /*126c0*/  IMAD.MOV.U32 R5, RZ, RZ, R18 ;  /* 0x000000ffff057224 */ /* 0x000fe200078e0012 */
[----:B0-----:R-:W-:-:S13]  /*126d0*/  ISETP.NE.AND P0, PT, R4, 0x1, PT ;  /* 0x000000010400780c */ /* 0x001fda0003f05270 */
[----:B------:R-:W0:Y:S08]  /*126e0*/  @P0 LDC R4, c[0x0][0x42c] ;  /* 0x00010b00ff040b82 */ /* 0x000e300000000800 */
[----:B------:R-:W1:Y:S01]  /*126f0*/  @P0 LDC R6, c[0x0][0x430] ;  /* 0x00010c00ff060b82 */ /* 0x000e620000000800 */
[----:B0-----:R-:W-:-:S05]  /*12700*/  @P0 IMAD.HI.U32 R4, R18, R4, RZ ;  /* 0x0000000412040227 */ /* 0x001fca00078e00ff */
[----:B-1----:R-:W-:Y:S02]  /*12710*/  @P0 SHF.R.U32.HI R5, RZ, R6, R4 ;  /* 0x00000006ff050219 */ /* 0x002fe40000011604 */
[----:B------:R-:W-:Y:S01]  /*12720*/  SEL R4, R27, RZ, !P1 ;  /* 0x000000ff1b047207 */ /* 0x000fe20004800000 */
[----:B------:R-:W-:Y:S06]  /*12730*/  BRA.DIV UR4, `(.L_x_420) ;  /* 0x0000005604c87947 */ /* 0x000fec000b800000 */
[----:B------:R-:W0:Y:S02]  /*12740*/  S2R R6, SR_TID.X ;  /* 0x0000000000067919 */ /* 0x000e240000002100 */
[----:B0-----:R-:W-:-:S04]  /*12750*/  SHF.R.U32.HI R6, RZ, 0x5, R6 ;  /* 0x00000005ff067819 */ /* 0x001fc80000011606 */
[----:B------:R-:W-:-:S05]  /*12760*/  LOP3.LUT R6, R6, 0x3, RZ, 0xc0, !PT ;  /* 0x0000000306067812 */ /* 0x000fca00078ec0ff */
[----:B------:R0:W1:Y:S02]  /*12770*/  SHFL.IDX PT, R14, R6, RZ, 0x1f ;  /* 0x00001fff060e7589 */ /* 0x00006400000e0000 */
.L_x_572:
[----:B-1----:R-:W-:Y:S02]  /*12780*/  ISETP.NE.AND P0, PT, R14, RZ, PT ;  /* 0x000000ff0e00720c */ /* 0x002fe40003f05270 */
[----:B------:R-:W-:-:S11]  /*12790*/  PLOP3.LUT P6, PT, PT, PT, PT, 0x8, 0x0 ;  /* 0x000000000000781c */ /* 0x000fd60003fce170 */
[----:B------:R-:W-:Y:S05]  /*127a0*/  @P0 BRA `(.L_x_421) ;  /* 0x00000000000c0947 */ /* 0x000fea0003800000 */
[----:B------:R-:W-:-:S03]  /*127b0*/  UMOV UR4, 0xffffffff ;  /* 0xffffffff00047882 */ /* 0x000fc60000000000 */
[----:B------:R-:W-:Y:S05]  /*127c0*/  BRA.DIV UR4, `(.L_x_422) ;  /* 0x0000005604d87947 */ /* 0x000fea000b800000 */
[----:B------:R-:W-:-:S13]  /*127d0*/  ELECT P6, URZ, PT ;  /* 0x00000000003f782f */ /* 0x000fda00038c0000 */
.L_x_421:
[----:B0-----:R-:W2:Y:S01]  /*127e0*/  LDL R6, [R1+0x24] ;  /* 0x0000240001067983 */ /* 0x001ea20000100800 */
[----:B------:R-:W-:Y:S01]  /*127f0*/  MOV R8, 0x400 ;  /* 0x0000040000087802 */ /* 0x000fe20000000f00 */
[----:B------:R-:W-:Y:S01]  /*12800*/  BSSY B1, `(.L_x_423) ;  /* 0x000000a000017945 */ /* 0x000fe20003800000 */
[----:B--2---:R-:W-:-:S05]  /*12810*/  VIADD R7, R6, 0x1 ;  /* 0x0000000106077836 */ /* 0x004fca0000000000 */
[----:B------:R-:W-:-:S04]  /*12820*/  LEA.HI R6, R7, R7, RZ, 0x1 ;  /* 0x0000000707067211 */ /* 0x000fc800078f08ff */
[----:B------:R-:W-:-:S05]  /*12830*/  LOP3.LUT R6, R6, 0xfffffffe, RZ, 0xc0, !PT ;  /* 0xfffffffe06067812 */ /* 0x000fca00078ec0ff */
[----:B------:R-:W-:Y:S02]  /*12840*/  IMAD.IADD R7, R7, 0x1, -R6 ;  /* 0x0000000107077824 */ /* 0x000fe400078e0a06 */
[----:B------:R-:W0:Y:S03]  /*12850*/  S2R R6, SR_CgaCtaId ;  /* 0x0000000000067919 */ /* 0x000e260000008800 */
[----:B------:R-:W-:Y:S02]  /*12860*/  SHF.L.U32 R7, R7, 0x1f, RZ ;  /* 0x0000001f07077819 */ /* 0x000fe400000006ff */
[----:B0-----:R-:W-:-:S04]  /*12870*/  LEA R6, R6, R8, 0x18 ;  /* 0x0000000806067211 */ /* 0x001fc800078ec0ff */
[----:B------:R-:W0:Y:S02]  /*12880*/  SYNCS.PHASECHK.TRANS64.TRYWAIT P0, [R6+URZ+0x19c20], R7 ;  /* 0x019c2007060075a7 */ /* 0x000e24000800017f */
[----:B0-----:R-:W-:Y:S05]  /*12890*/  @!P0 BRA `(.L_x_424) ;  /* 0x0000005400c48947 */ /* 0x001fea0003800000 */
.L_x_575:
[----:B------:R-:W-:Y:S05]  /*128a0*/  BSYNC B1 ;  /* 0x0000000000017941 */ /* 0x000fea0003800000 */
.L_x_423:
[----:B------:R-:W-:Y:S04]  /*128b0*/  BSSY B1, `(.L_x_425) ;  /* 0x000008b000017945 */ /* 0x000fe80003800000 */
[----:B------:R-:W-:Y:S05]  /*128c0*/  @!P6 BRA `(.L_x_426) ;  /* 0x000000080024e947 */ /* 0x000fea0003800000 */
[----:B------:R-:W-:Y:S01]  /*128d0*/  IMAD R10, R23, 0x8, R6 ;  /* 0x00000008170a7824 */ /* 0x000fe200078e0206 */
[----:B------:R-:W-:Y:S01]  /*128e0*/  SHF.L.U32 R12, R25, 0x1f, RZ ;  /* 0x0000001f190c7819 */ /* 0x000fe200000006ff */
[----:B------:R-:W1:Y:S01]  /*128f0*/  S2R R8, SR_TID.X ;  /* 0x0000000000087919 */ /* 0x000e620000002100 */
[----:B------:R-:W-:Y:S02]  /*12900*/  BSSY B2, `(.L_x_427) ;  /* 0x0000005000027945 */ /* 0x000fe40003800000 */
[----:B------:R-:W2:Y:S01]  /*12910*/  SYNCS.PHASECHK.TRANS64.TRYWAIT P0, [R10+URZ+0x19ca0], R12 ;  /* 0x019ca00c0a0075a7 */ /* 0x000ea2000800017f */
[----:B-1----:R-:W-:-:S04]  /*12920*/  LOP3.LUT R8, R8, 0x7f, RZ, 0xc0, !PT ;  /* 0x0000007f08087812 */ /* 0x002fc800078ec0ff */
[----:B------:R-:W-:Y:S01]  /*12930*/  ISETP.NE.AND P1, PT, R8, RZ, PT ;  /* 0x000000ff0800720c */ /* 0x000fe20003f25270 */
[----:B--2---:R-:W-:-:S12]  /*12940*/  @!P0 BRA `(.L_x_428) ;  /* 0x0000005400ac8947 */ /* 0x004fd80003800000 */
.L_x_576:
[----:B------:R-:W-:Y:S05]  /*12950*/  BSYNC B2 ;  /* 0x0000000000027941 */ /* 0x000fea0003800000 */
.L_x_427:
[----:B------:R-:W-:Y:S04]  /*12960*/  BSSY B2, `(.L_x_429) ;  /* 0x0000009000027945 */ /* 0x000fe80003800000 */
[----:B------:R-:W-:Y:S05]  /*12970*/  @P1 BRA `(.L_x_430) ;  /* 0x00000000001c1947 */ /* 0x000fea0003800000 */
[----:B0-----:R-:W0:Y:S02]  /*12980*/  S2R R7, SR_TID.X ;  /* 0x0000000000077919 */ /* 0x001e240000002100 */
[----:B0-----:R-:W-:Y:S01]  /*12990*/  LOP3.LUT R8, R7, 0x1f, RZ, 0xc0, !PT ;  /* 0x0000001f07087812 */ /* 0x001fe200078ec0ff */
[----:B------:R-:W-:-:S03]  /*129a0*/  IMAD.MOV.U32 R7, RZ, RZ, 0x3000 ;  /* 0x00003000ff077424 */ /* 0x000fc600078e00ff */
[----:B------:R-:W-:Y:S01]  /*129b0*/  ISETP.NE.AND P0, PT, R8, RZ, PT ;  /* 0x000000ff0800720c */ /* 0x000fe20003f05270 */
[----:B------:R2:W-:-:S12]  /*129c0*/  SYNCS.ARRIVE.TRANS64 RZ, [R10+URZ+0x19c90], R7 ;  /* 0x019c90070aff79a7 */ /* 0x0005d8000800003f */
[----:B--2---:R-:W-:Y:S05]  /*129d0*/  @!P0 BRA `(.L_x_430) ;  /* 0x0000000000048947 */ /* 0x004fea0003800000 */
[----:B------:R-:W-:Y:S01]  /*129e0*/  BPT.TRAP 0x1 ;  /* 0x000000040000795c */ /* 0x000fe20000300000 */
.L_x_430:
[----:B------:R-:W-:Y:S05]  /*129f0*/  BSYNC B2 ;  /* 0x0000000000027941 */ /* 0x000fea0003800000 */
.L_x_429:
[----:B------:R-:W-:Y:S01]  /*12a00*/  IMAD.MOV.U32 R20, RZ, RZ, RZ ;  /* 0x000000ffff147224 */ /* 0x000fe200078e00ff */
[----:B------:R-:W-:Y:S01]  /*12a10*/  UIADD3 UR4, UP0, UR38, 0x570, URZ ;  /* 0x0000057026047890 */ /* 0x000fe2000ff1e03f */
[----:B------:R-:W-:Y:S01]  /*12a20*/  IMAD R8, R3, 0x80, R0 ;  /* 0x0000008003087824 */ /* 0x000fe200078e0200 */
[----:B------:R-:W-:Y:S01]  /*12a30*/  PLOP3.LUT P0, PT, PT, PT, PT, 0x80, 0x0 ;  /* 0x000000000000781c */ /* 0x000fe20003f0f070 */
[----:B------:R-:W-:Y:S01]  /*12a40*/  IMAD R9, R23, 0x3000, R6 ;  /* 0x0000300017097824 */ /* 0x000fe200078e0206 */
[----:B------:R-:W-:Y:S01]  /*12a50*/  R2UR UR10, R20 ;  /* 0x00000000140a72ca */ /* 0x000fe200000e0000 */
[----:B------:R-:W-:Y:S01]  /*12a60*/  VIADD R8, R8, 0xffffff80 ;  /* 0xffffff8008087836 */ /* 0x000fe20000000000 */
[----:B------:R-:W-:Y:S01]  /*12a70*/  UIADD3.X UR5, URZ, UR39, URZ, UP0, !UPT ;  /* 0x000000273f057290 */ /* 0x000fe200087fe43f */
[----:B0-----:R-:W-:Y:S01]  /*12a80*/  VIADD R7, R10, 0x19c90 ;  /* 0x00019c900a077836 */ /* 0x001fe20000000000 */
[----:B------:R-:W-:Y:S01]  /*12a90*/  UMOV UR6, 0x0 ;  /* 0x0000000000067882 */ /* 0x000fe20000000000 */
[----:B------:R-:W-:Y:S01]  /*12aa0*/  VIADD R11, R9, 0x13800 ;  /* 0x00013800090b7836 */ /* 0x000fe20000000000 */
[----:B------:R-:W-:-:S09]  /*12ab0*/  UMOV UR7, 0x12f00000 ;  /* 0x12f0000000077882 */ /* 0x000fd20000000000 */
.L_x_431:
[----:B------:R-:W-:-:S13]  /*12ac0*/  @P0 ELECT P2, URZ, PT ;  /* 0x00000000003f082f */ /* 0x000fda0003840000 */
[----:B------:R-:W-:Y:S02]  /*12ad0*/  @P2 R2UR UR13, R4 ;  /* 0x00000000040d22ca */ /* 0x000fe400000e0000 */
[----:B------:R-:W-:Y:S02]  /*12ae0*/  @P2 R2UR UR12, R5 ;  /* 0x00000000050c22ca */ /* 0x000fe400000e0000 */
[----:B------:R-:W-:Y:S02]  /*12af0*/  @P2 R2UR UR11, R8 ;  /* 0x00000000080b22ca */ /* 0x000fe400000e0000 */
[----:B------:R-:W-:Y:S02]  /*12b00*/  @P2 R2UR UR9, R7 ;  /* 0x00000000070922ca */ /* 0x000fe400000e0000 */
[----:B------:R-:W-:Y:S02]  /*12b10*/  @P2 R2UR UR8, R11 ;  /* 0x000000000b0822ca */ /* 0x000fe400000e0000 */
[----:B------:R-:W-:-:S02]  /*12b20*/  @P2 PLOP3.LUT P0, PT, P2, PT, PT, 0x8, 0x0 ;  /* 0x000000000000281c */ /* 0x000fc4000170e170 */
[----:B------:R-:W-:-:S09]  /*12b30*/  PLOP3.LUT P2, PT, PT, PT, PT, 0x8, 0x0 ;  /* 0x000000000000781c */ /* 0x000fd20003f4e170 */
[----:B------:R0:W-:Y:S02]  /*12b40*/  UTMALDG.4D [UR8], [UR4], desc[UR6] ;  /* 0x00000608040075b4 */ /* 0x0001e40008019000 */
[----:B0-----:R-:W-:Y:S05]  /*12b50*/  @P0 BRA.U.ANY `(.L_x_431) ;  /* 0xfffffffd00d80947 */ /* 0x001fea000393ffff */
[----:B------:R-:W-:Y:S01]  /*12b60*/  IMAD.MOV.U32 R15, RZ, RZ, 0x20 ;  /* 0x00000020ff0f7424 */ /* 0x000fe200078e00ff */
[----:B------:R-:W-:Y:S01]  /*12b70*/  PLOP3.LUT P0, PT, PT, PT, PT, 0x80, 0x0 ;  /* 0x000000000000781c */ /* 0x000fe20003f0f070 */
[----:B------:R-:W-:Y:S01]  /*12b80*/  VIADD R11, R9, 0x14800 ;  /* 0x00014800090b7836 */ /* 0x000fe20000000000 */
[----:B------:R-:W-:Y:S01]  /*12b90*/  UMOV UR6, 0x0 ;  /* 0x0000000000067882 */ /* 0x000fe20000000000 */
[----:B------:R-:W-:Y:S01]  /*12ba0*/  UMOV UR7, 0x12f00000 ;  /* 0x12f0000000077882 */ /* 0x000fe20000000000 */
[----:B------:R-:W-:-:S15]  /*12bb0*/  R2UR UR10, R15 ;  /* 0x000000000f0a72ca */ /* 0x000fde00000e0000 */
.L_x_432:
        /* <DEDUP_REMOVED lines=16> */
.L_x_433:
        /* <DEDUP_REMOVED lines=10> */
[----:B------:R-:W0:Y:S01]  /*12d60*/  SYNCS.PHASECHK.TRANS64.TRYWAIT P0, [R10+URZ+0x19cc0], R12 ;  /* 0x019cc00c0a0075a7 */ /* 0x000e22000800017f */
[----:B------:R-:W-:Y:S04]  /*12d70*/  BSSY B2, `(.L_x_434) ;  /* 0x0000002000027945 */ /* 0x000fe80003800000 */
[----:B0-----:R-:W-:Y:S05]  /*12d80*/  @!P0 BRA `(.L_x_435) ;  /* 0x0000005000b08947 */ /* 0x001fea0003800000 */
.L_x_577:
[----:B------:R-:W-:Y:S05]  /*12d90*/  BSYNC B2 ;  /* 0x0000000000027941 */ /* 0x000fea0003800000 */
.L_x_434:
[----:B------:R-:W-:Y:S01]  /*12da0*/  BSSY B2, `(.L_x_436) ;  /* 0x000000b000027945 */ /* 0x000fe20003800000 */
[----:B01----:R-:W-:Y:S02]  /*12db0*/  IMAD.MOV.U32 R12, RZ, RZ, 0x0 ;  /* 0x00000000ff0c7424 */ /* 0x003fe400078e00ff */
[----:B------:R-:W-:Y:S01]  /*12dc0*/  IMAD.MOV.U32 R13, RZ, RZ, 0x12f00000 ;  /* 0x12f00000ff0d7424 */ /* 0x000fe200078e00ff */
[----:B------:R-:W-:Y:S06]  /*12dd0*/  @P1 BRA `(.L_x_437) ;  /* 0x00000000001c1947 */ /* 0x000fec0003800000 */
[----:B------:R-:W0:Y:S02]  /*12de0*/  S2R R7, SR_TID.X ;  /* 0x0000000000077919 */ /* 0x000e240000002100 */
[----:B0-----:R-:W-:Y:S01]  /*12df0*/  LOP3.LUT R11, R7, 0x1f, RZ, 0xc0, !PT ;  /* 0x0000001f070b7812 */ /* 0x001fe200078ec0ff */
[----:B------:R-:W-:-:S03]  /*12e00*/  IMAD.MOV.U32 R7, RZ, RZ, 0x3000 ;  /* 0x00003000ff077424 */ /* 0x000fc600078e00ff */
[----:B------:R-:W-:Y:S01]  /*12e10*/  ISETP.NE.AND P0, PT, R11, RZ, PT ;  /* 0x000000ff0b00720c */ /* 0x000fe20003f05270 */
[----:B------:R0:W-:-:S12]  /*12e20*/  SYNCS.ARRIVE.TRANS64 RZ, [R10+URZ+0x19cb0], R7 ;  /* 0x019cb0070aff79a7 */ /* 0x0001d8000800003f */
[----:B0-----:R-:W-:Y:S05]  /*12e30*/  @!P0 BRA `(.L_x_437) ;  /* 0x0000000000048947 */ /* 0x001fea0003800000 */
[----:B------:R-:W-:Y:S01]  /*12e40*/  BPT.TRAP 0x1 ;  /* 0x000000040000795c */ /* 0x000fe20000300000 */
.L_x_437:
[----:B------:R-:W-:Y:S05]  /*12e50*/  BSYNC B2 ;  /* 0x0000000000027941 */ /* 0x000fea0003800000 */
.L_x_436:
[----:B------:R-:W-:Y:S01]  /*12e60*/  R2UR UR10, R20 ;  /* 0x00000000140a72ca */ /* 0x000fe200000e0000 */
[----:B------:R-:W-:Y:S01]  /*12e70*/  UIADD3 UR4, UP0, UR38, 0x670, URZ ;  /* 0x0000067026047890 */ /* 0x000fe2000ff1e03f */
[----:B------:R-:W-:Y:S01]  /*12e80*/  R2UR UR6, R12 ;  /* 0x000000000c0672ca */ /* 0x000fe200000e0000 */
[----:B------:R-:W-:Y:S01]  /*12e90*/  VIADD R10, R10, 0x19cb0 ;  /* 0x00019cb00a0a7836 */ /* 0x000fe20000000000 */
[----:B------:R-:W-:Y:S01]  /*12ea0*/  R2UR UR7, R13 ;  /* 0x000000000d0772ca */ /* 0x000fe200000e0000 */
[----:B------:R-:W-:Y:S01]  /*12eb0*/  VIADD R7, R9, 0x9000 ;  /* 0x0000900009077836 */ /* 0x000fe20000000000 */
[----:B------:R-:W-:Y:S01]  /*12ec0*/  PLOP3.LUT P0, PT, PT, PT, PT, 0x80, 0x0 ;  /* 0x000000000000781c */ /* 0x000fe20003f0f070 */
[----:B------:R-:W-:-:S12]  /*12ed0*/  UIADD3.X UR5, URZ, UR39, URZ, UP0, !UPT ;  /* 0x000000273f057290 */ /* 0x000fd800087fe43f */
.L_x_438:
        /* <DEDUP_REMOVED lines=10> */
[----:B------:R-:W-:Y:S01]  /*12f80*/  R2UR UR10, R15 ;  /* 0x000000000f0a72ca */ /* 0x000fe200000e0000 */
[----:B------:R-:W-:Y:S01]  /*12f90*/  VIADD R7, R9, 0xa000 ;  /* 0x0000a00009077836 */ /* 0x000fe20000000000 */
[----:B------:R-:W-:Y:S02]  /*12fa0*/  R2UR UR6, R12 ;  /* 0x000000000c0672ca */ /* 0x000fe400000e0000 */
[----:B------:R-:W-:Y:S02]  /*12fb0*/  R2UR UR7, R13 ;  /* 0x000000000d0772ca */ /* 0x000fe400000e0000 */
[----:B------:R-:W-:-:S13]  /*12fc0*/  PLOP3.LUT P0, PT, PT, PT, PT, 0x80, 0x0 ;  /* 0x000000000000781c */ /* 0x000fda0003f0f070 */
.L_x_439:
        /* <DEDUP_REMOVED lines=15> */
.L_x_440:
        /* <DEDUP_REMOVED lines=9> */
[----:B-1----:R-:W-:Y:S05]  /*13150*/  @P0 BRA.U.ANY `(.L_x_440) ;  /* 0xfffffffd00d80947 */ /* 0x002fea000393ffff */
.L_x_426:
[----:B------:R-:W-:Y:S05]  /*13160*/  BSYNC B1 ;  /* 0x0000000000017941 */ /* 0x000fea0003800000 */
.L_x_425:
[----:B------:R-:W-:Y:S01]  /*13170*/  VIADD R11, R3, 0xfffffffe ;  /* 0xfffffffe030b7836 */ /* 0x000fe20000000000 */
[----:B------:R-:W-:Y:S01]  /*13180*/  PLOP3.LUT P0, PT, PT, PT, PT, 0x8, 0x0 ;  /* 0x000000000000781c */ /* 0x000fe20003f0e170 */
[----:B------:R-:W-:-:S03]  /*13190*/  VIADD R23, R23, 0x1 ;  /* 0x0000000117177836 */ /* 0x000fc60000000000 */
[----:B------:R-:W-:Y:S02]  /*131a0*/  ISETP.GE.AND P2, PT, R11, R2, PT ;  /* 0x000000020b00720c */ /* 0x000fe40003f46270 */
[----:B------:R-:W-:-:S04]  /*131b0*/  ISETP.NE.AND P1, PT, R23, 0x2, PT ;  /* 0x000000021700780c */ /* 0x000fc80003f25270 */
[----:B------:R-:W-:Y:S02]  /*131c0*/  SEL R3, RZ, 0x1, P1 ;  /* 0x00000001ff037807 */ /* 0x000fe40000800000 */
[----:B------:R-:W-:Y:S02]  /*131d0*/  SEL R23, R23, RZ, P1 ;  /* 0x000000ff17177207 */ /* 0x000fe40000800000 */
[----:B------:R-:W-:-:S03]  /*131e0*/  LOP3.LUT R25, R25, R3, RZ, 0x3c, !PT ;  /* 0x0000000319197212 */ /* 0x000fc600078e3cff */
[----:B------:R-:W-:Y:S05]  /*131f0*/  @!P2 BRA `(.L_x_419) ;  /* 0x000000080050a947 */ /* 0x000fea0003800000 */
.L_x_457:
[----:B------:R-:W-:Y:S05]  /*13200*/  YIELD ;  /* 0x0000000000007946 */ /* 0x000fea0003800000 */
        /* <DEDUP_REMOVED lines=10> */
.L_x_578:
[----:B------:R-:W-:Y:S05]  /*132b0*/  BSYNC B2 ;  /* 0x0000000000027941 */ /* 0x000fea0003800000 */
.L_x_443:
[----:B------:R-:W-:Y:S04]  /*132c0*/  BSSY B2, `(.L_x_445) ;  /* 0x0000009000027945 */ /* 0x000fe80003800000 */
        /* <DEDUP_REMOVED lines=8> */
.L_x_446:
[----:B------:R-:W-:Y:S05]  /*13350*/  BSYNC B2 ;  /* 0x0000000000027941 */ /* 0x000fea0003800000 */
.L_x_445:
[----:B------:R-:W-:Y:S01]  /*13360*/  IMAD.MOV.U32 R14, RZ, RZ, RZ ;  /* 0x000000ffff0e7224 */ /* 0x000fe200078e00ff */
[----:B------:R-:W-:Y:S01]  /*13370*/  UIADD3 UR4, UP0, UR38, 0x570, URZ ;  /* 0x0000057026047890 */ /* 0x000fe2000ff1e03f */
[----:B------:R-:W-:Y:S01]  /*13380*/  IMAD R8, R23, 0x3000, R6 ;  /* 0x0000300017087824 */ /* 0x000fe200078e0206 */
[----:B------:R-:W-:Y:S01]  /*13390*/  PLOP3.LUT P1, PT, PT, PT, PT, 0x80, 0x0 ;  /* 0x000000000000781c */ /* 0x000fe20003f2f070 */
[----:B0-----:R-:W-:Y:S01]  /*133a0*/  IMAD R7, R11, 0x80, R0 ;  /* 0x000000800b077824 */ /* 0x001fe200078e0200 */
[----:B------:R-:W-:Y:S01]  /*133b0*/  R2UR UR10, R14 ;  /* 0x000000000e0a72ca */ /* 0x000fe200000e0000 */
[----:B------:R-:W-:Y:S01]  /*133c0*/  VIADD R3, R10, 0x19c90 ;  /* 0x00019c900a037836 */ /* 0x000fe20000000000 */
[----:B------:R-:W-:Y:S01]  /*133d0*/  UIADD3.X UR5, URZ, UR39, URZ, UP0, !UPT ;  /* 0x000000273f057290 */ /* 0x000fe200087fe43f */
[----:B------:R-:W-:Y:S01]  /*133e0*/  VIADD R12, R8, 0x13800 ;  /* 0x00013800080c7836 */ /* 0x000fe20000000000 */
[----:B------:R-:W-:Y:S01]  /*133f0*/  UMOV UR6, 0x0 ;  /* 0x0000000000067882 */ /* 0x000fe20000000000 */
[----:B------:R-:W-:-:S10]  /*13400*/  UMOV UR7, 0x12f00000 ;  /* 0x12f0000000077882 */ /* 0x000fd40000000000 */
.L_x_447:
        /* <DEDUP_REMOVED lines=16> */
.L_x_448:
        /* <DEDUP_REMOVED lines=16> */
.L_x_449:
        /* <DEDUP_REMOVED lines=13> */
.L_x_579:
[----:B------:R-:W-:Y:S05]  /*136e0*/  BSYNC B2 ;  /* 0x0000000000027941 */ /* 0x000fea0003800000 */
.L_x_450:
[----:B------:R-:W-:Y:S01]  /*136f0*/  BSSY B2, `(.L_x_452) ;  /* 0x000000b000027945 */ /* 0x000fe20003800000 */
[----:B------:R-:W-:Y:S02]  /*13700*/  IMAD.MOV.U32 R12, RZ, RZ, 0x0 ;  /* 0x00000000ff0c7424 */ /* 0x000fe400078e00ff */
[----:B------:R-:W-:Y:S01]  /*13710*/  IMAD.MOV.U32 R13, RZ, RZ, 0x12f00000 ;  /* 0x12f00000ff0d7424 */ /* 0x000fe200078e00ff */
[----:B------:R-:W-:Y:S06]  /*13720*/  @P2 BRA `(.L_x_453) ;  /* 0x00000000001c2947 */ /* 0x000fec0003800000 */
[----:B------:R-:W2:Y:S02]  /*13730*/  S2R R3, SR_TID.X ;  /* 0x0000000000037919 */ /* 0x000ea40000002100 */
[----:B--2---:R-:W-:Y:S01]  /*13740*/  LOP3.LUT R21, R3, 0x1f, RZ, 0xc0, !PT ;  /* 0x0000001f03157812 */ /* 0x004fe200078ec0ff */
[----:B------:R-:W-:-:S03]  /*13750*/  IMAD.MOV.U32 R3, RZ, RZ, 0x3000 ;  /* 0x00003000ff037424 */ /* 0x000fc600078e00ff */
[----:B------:R-:W-:Y:S01]  /*13760*/  ISETP.NE.AND P1, PT, R21, RZ, PT ;  /* 0x000000ff1500720c */ /* 0x000fe20003f25270 */
[----:B------:R2:W-:-:S12]  /*13770*/  SYNCS.ARRIVE.TRANS64 RZ, [R10+URZ+0x19cb0], R3 ;  /* 0x019cb0030aff79a7 */ /* 0x0005d8000800003f */
[----:B--2---:R-:W-:Y:S05]  /*13780*/  @!P1 BRA `(.L_x_453) ;  /* 0x0000000000049947 */ /* 0x004fea0003800000 */
[----:B------:R-:W-:Y:S01]  /*13790*/  BPT.TRAP 0x1 ;  /* 0x000000040000795c */ /* 0x000fe20000300000 */
.L_x_453:
[----:B------:R-:W-:Y:S05]  /*137a0*/  BSYNC B2 ;  /* 0x0000000000027941 */ /* 0x000fea0003800000 */
.L_x_452:
[----:B------:R-:W-:Y:S01]  /*137b0*/  R2UR UR10, R14 ;  /* 0x000000000e0a72ca */ /* 0x000fe200000e0000 */
[----:B------:R-:W-:Y:S01]  /*137c0*/  UIADD3 UR4, UP0, UR38, 0x670, URZ ;  /* 0x0000067026047890 */ /* 0x000fe2000ff1e03f */
[----:B------:R-:W-:Y:S01]  /*137d0*/  R2UR UR6, R12 ;  /* 0x000000000c0672ca */ /* 0x000fe200000e0000 */
[----:B01----:R-:W-:Y:S01]  /*137e0*/  VIADD R10, R10, 0x19cb0 ;  /* 0x00019cb00a0a7836 */ /* 0x003fe20000000000 */
[----:B------:R-:W-:Y:S01]  /*137f0*/  R2UR UR7, R13 ;  /* 0x000000000d0772ca */ /* 0x000fe200000e0000 */
[----:B------:R-:W-:Y:S01]  /*13800*/  VIADD R3, R8, 0x9000 ;  /* 0x0000900008037836 */ /* 0x000fe20000000000 */
[----:B------:R-:W-:Y:S01]  /*13810*/  PLOP3.LUT P1, PT, PT, PT, PT, 0x80, 0x0 ;  /* 0x000000000000781c */ /* 0x000fe20003f2f070 */
[----:B------:R-:W-:-:S12]  /*13820*/  UIADD3.X UR5, URZ, UR39, URZ, UP0, !UPT ;  /* 0x000000273f057290 */ /* 0x000fd800087fe43f */
.L_x_454:
        /* <DEDUP_REMOVED lines=15> */
.L_x_455:
        /* <DEDUP_REMOVED lines=15> */
.L_x_456:
        /* <DEDUP_REMOVED lines=10> */
.L_x_442:
[----:B------:R-:W-:Y:S05]  /*13ab0*/  BSYNC B1 ;  /* 0x0000000000017941 */ /* 0x000fea0003800000 */
.L_x_441:
[----:B------:R-:W-:Y:S01]  /*13ac0*/  ISETP.GT.AND P2, PT, R11, R2, PT ;  /* 0x000000020b00720c */ /* 0x000fe20003f44270 */
[----:B------:R-:W-:Y:S02]  /*13ad0*/  VIADD R23, R23, 0x1 ;  /* 0x0000000117177836 */ /* 0x000fe40000000000 */
[----:B------:R-:W-:-:S03]  /*13ae0*/  VIADD R11, R11, 0xffffffff ;  /* 0xffffffff0b0b7836 */ /* 0x000fc60000000000 */
[----:B------:R-:W-:-:S04]  /*13af0*/  ISETP.NE.AND P1, PT, R23, 0x2, PT ;  /* 0x000000021700780c */ /* 0x000fc80003f25270 */
[----:B------:R-:W-:Y:S02]  /*13b00*/  SEL R3, RZ, 0x1, P1 ;  /* 0x00000001ff037807 */ /* 0x000fe40000800000 */
[----:B------:R-:W-:Y:S02]  /*13b10*/  SEL R23, R23, RZ, P1 ;  /* 0x000000ff17177207 */ /* 0x000fe40000800000 */
[----:B------:R-:W-:Y:S01]  /*13b20*/  LOP3.LUT R25, R25, R3, RZ, 0x3c, !PT ;  /* 0x0000000319197212 */ /* 0x000fe200078e3cff */
[----:B------:R-:W-:Y:S06]  /*13b30*/  @P2 BRA `(.L_x_457) ;  /* 0xfffffff400b02947 */ /* 0x000fec000383ffff */
.L_x_419:
[----:B------:R-:W-:Y:S05]  /*13b40*/  BSYNC B0 ;  /* 0x0000000000007941 */ /* 0x000fea0003800000 */
.L_x_418:
[----:B------:R-:W2:Y:S01]  /*13b50*/  LDL R3, [R1+0x14] ;  /* 0x0000140001037983 */ /* 0x000ea20000100800 */
[----:B------:R-:W-:Y:S05]  /*13b60*/  @!P0 WARPSYNC.ALL ;  /* 0x0000000000008948 */ /* 0x000fea0003800000 */
[----:B------:R-:W-:Y:S06]  /*13b70*/  @!P0 BAR.SYNC.DEFER_BLOCKING 0xc, 0x200 ;  /* 0x0308000000008b1d */ /* 0x000fec0000010000 */
[----:B------:R-:W-:Y:S01]  /*13b80*/  BSSY B6, `(.L_x_458) ;  /* 0x00002cc000067945 */ /* 0x000fe20003800000 */
[----:B--2---:R-:W-:-:S13]  /*13b90*/  ISETP.GT.AND P0, PT, R3, RZ, PT ;  /* 0x000000ff0300720c */ /* 0x004fda0003f04270 */
[----:B------:R-:W-:Y:S05]  /*13ba0*/  @P0 BRA `(.L_x_459) ;  /* 0x0000000000440947 */ /* 0x000fea0003800000 */
[----:B------:R-:W1:Y:S02]  /*13bb0*/  S2R R3, SR_TID.X ;  /* 0x0000000000037919 */ /* 0x000e640000002100 */
[----:B-1----:R-:W-:-:S04]  /*13bc0*/  LOP3.LUT R3, R3, 0x7f, RZ, 0xc0, !PT ;  /* 0x0000007f03037812 */ /* 0x002fc800078ec0ff */
[----:B------:R-:W-:-:S13]  /*13bd0*/  ISETP.NE.AND P0, PT, R3, RZ, PT ;  /* 0x000000ff0300720c */ /* 0x000fda0003f05270 */
[----:B------:R-:W-:Y:S05]  /*13be0*/  @P0 BRA `(.L_x_460) ;  /* 0x0000002c00140947 */ /* 0x000fea0003800000 */
[----:B------:R-:W1:Y:S01]  /*13bf0*/  S2R R5, SR_LANEID ;  /* 0x0000000000057919 */ /* 0x000e620000000000 */
[----:B------:R-:W-:Y:S01]  /*13c00*/  VOTEU.ANY UR4, UPT, PT ;  /* 0x0000000000047886 */ /* 0x000fe200038e0100 */
[----:B------:R-:W2:Y:S01]  /*13c10*/  LDC.64 R2, c[0x0][0xc38] ;  /* 0x00030e00ff027b82 */ /* 0x000ea20000000a00 */
[----:B------:R-:W1:Y:S02]  /*13c20*/  FLO.U32 R0, UR4 ;  /* 0x0000000400007d00 */ /* 0x000e6400080e0000 */
[----:B-1----:R-:W-:-:S06]  /*13c30*/  ISETP.EQ.U32.AND P0, PT, R0, R5, PT ;  /* 0x000000050000720c */ /* 0x002fcc0003f02070 */
[----:B------:R-:W2:Y:S07]  /*13c40*/  POPC R5, UR4 ;  /* 0x0000000400057d09 */ /* 0x000eae0008000000 */
[----:B--2---:R-:W2:Y:S01]  /*13c50*/  @P0 ATOMG.E.ADD.STRONG.GPU PT, R3, desc[UR40][R2.64], R5 ;  /* 0x00000005020309a8 */ /* 0x004ea200081ee1e8 */
[----:B------:R-:W1:Y:S02]  /*13c60*/  S2R R4, SR_LTMASK ;  /* 0x0000000000047919 */ /* 0x000e640000003900 */
[----:B-1----:R-:W-:-:S04]  /*13c70*/  LOP3.LUT R4, R4, UR4, RZ, 0xc0, !PT ;  /* 0x0000000404047c12 */ /* 0x002fc8000f8ec0ff */
[----:B0-----:R-:W0:Y:S01]  /*13c80*/  POPC R7, R4 ;  /* 0x0000000400077309 */ /* 0x001e220000000000 */
[----:B--2---:R-:W0:Y:S02]  /*13c90*/  SHFL.IDX PT, R0, R3, R0, 0x1f ;  /* 0x00001f0003007589 */ /* 0x004e2400000e0000 */
[----:B0-----:R-:W-:Y:S01]  /*13ca0*/  IADD3 R16, R0, UR36, R7 ;  /* 0x0000002400107c10 */ /* 0x001fe2000fffe007 */
[----:B------:R-:W-:Y:S06]  /*13cb0*/  BRA `(.L_x_460) ;  /* 0x0000002800e07947 */ /* 0x000fec0003800000 */
.L_x_459:
[----:B------:R-:W1:Y:S01]  /*13cc0*/  S2R R3, SR_CgaCtaId ;  /* 0x0000000000037919 */ /* 0x000e620000008800 */
[----:B------:R-:W-:-:S04]  /*13cd0*/  MOV R0, 0x400 ;  /* 0x0000040000007802 */ /* 0x000fc80000000f00 */
[----:B-1----:R-:W-:-:S05]  /*13ce0*/  LEA R2, R3, R0, 0x18 ;  /* 0x0000000003027211 */ /* 0x002fca00078ec0ff */
[----:B------:R-:W-:-:S05]  /*13cf0*/  VIADD R0, R2, 0x13800 ;  /* 0x0001380002007836 */ /* 0x000fca0000000000 */
[----:B------:R-:W-:-:S13]  /*13d00*/  LOP3.LUT P0, RZ, R0, 0x9f, RZ, 0xc0, !PT ;  /* 0x0000009f00ff7812 */ /* 0x000fda000780c0ff */
[----:B------:R-:W-:Y:S05]  /*13d10*/  @!P0 BRA `(.L_x_461) ;  /* 0x0000000000408947 */ /* 0x000fea0003800000 */
[----:B------:R-:W-:Y:S01]  /*13d20*/  MOV R2, 0x0 ;  /* 0x0000000000027802 */ /* 0x000fe20000000f00 */
[----:B------:R-:W-:Y:S01]  /*13d30*/  ULDC.64 UR6, c[0x4][0x98] ;  /* 0x0100260000067ab9 */ /* 0x000fe20000000a00 */
[----:B------:R-:W-:Y:S01]  /*13d40*/  ULDC.64 UR8, c[0x4][0xa0] ;  /* 0x0100280000087ab9 */ /* 0x000fe20000000a00 */
[----:B------:R-:W-:Y:S01]  /*13d50*/  ULDC.64 UR4, c[0x4][0x8] ;  /* 0x0100020000047ab9 */ /* 0x000fe20000000a00 */
[----:B------:R-:W-:Y:S02]  /*13d60*/  IMAD.U32 R4, RZ, RZ, UR6 ;  /* 0x00000006ff047e24 */ /* 0x000fe4000f8e00ff */
[----:B------:R-:W1:Y:S01]  /*13d70*/  LDC.64 R2, c[0x4][R2] ;  /* 0x0100000002027b82 */ /* 0x000e620000000a00 */
[----:B------:R-:W-:Y:S02]  /*13d80*/  IMAD.U32 R5, RZ, RZ, UR7 ;  /* 0x00000007ff057e24 */ /* 0x000fe4000f8e00ff */
[----:B0-----:R-:W-:Y:S02]  /*13d90*/  IMAD.U32 R6, RZ, RZ, UR8 ;  /* 0x00000008ff067e24 */ /* 0x001fe4000f8e00ff */
        /* <DEDUP_REMOVED lines=8> */
.L_x_461:
[----:B------:R-:W2:Y:S01]  /*13e20*/  LDL.LU R2, [R1+0x28] ;  /* 0x0000280001027983 */ /* 0x000ea20000300800 */
[----:B------:R-:W-:Y:S01]  /*13e30*/  MOV R20, 0x400 ;  /* 0x0000040000147802 */ /* 0x000fe20000000f00 */
[----:B------:R-:W1:Y:S03]  /*13e40*/  S2R R21, SR_CgaCtaId ;  /* 0x0000000000157919 */ /* 0x000e660000008800 */
[----:B-1----:R-:W-:-:S05]  /*13e50*/  LEA R20, R21, R20, 0x18 ;  /* 0x0000001415147211 */ /* 0x002fca00078ec0ff */
[----:B------:R-:W-:-:S05]  /*13e60*/  VIADD R0, R20, 0x9000 ;  /* 0x0000900014007836 */ /* 0x000fca0000000000 */
[----:B------:R-:W-:Y:S02]  /*13e70*/  LOP3.LUT P0, RZ, R0, 0x9f, RZ, 0xc0, !PT ;  /* 0x0000009f00ff7812 */ /* 0x000fe4000780c0ff */
[----:B--2---:R-:W-:-:S11]  /*13e80*/  LOP3.LUT R2, R2, 0xfffffffe, RZ, 0xc0, !PT ;  /* 0xfffffffe02027812 */ /* 0x004fd600078ec0ff */
[----:B------:R-:W-:-:S05]  /*13e90*/  @P0 LOP3.LUT R2, R2, 0x1, RZ, 0xfc, !PT ;  /* 0x0000000102020812 */ /* 0x000fca00078efcff */
[----:B------:R1:W-:Y:S01]  /*13ea0*/  STL [R1+0x28], R2 ;  /* 0x0000280201007387 */ /* 0x0003e20000100800 */
[----:B------:R-:W-:Y:S05]  /*13eb0*/  @!P0 BRA `(.L_x_462) ;  /* 0x0000000000408947 */ /* 0x000fea0003800000 */
[----:B-1----:R-:W-:Y:S01]  /*13ec0*/  MOV R2, 0x0 ;  /* 0x0000000000027802 */ /* 0x002fe20000000f00 */
        /* <DEDUP_REMOVED lines=15> */
.L_x_462:
[----:B------:R-:W2:Y:S01]  /*13fc0*/  S2R R20, SR_CgaCtaId ;  /* 0x0000000000147919 */ /* 0x000ea20000008800 */
[----:B-1----:R-:W-:-:S04]  /*13fd0*/  MOV R2, 0x400 ;  /* 0x0000040000027802 */ /* 0x002fc80000000f00 */
[----:B--2---:R-:W-:-:S05]  /*13fe0*/  LEA R2, R20, R2, 0x18 ;  /* 0x0000000214027211 */ /* 0x004fca00078ec0ff */
        /* <DEDUP_REMOVED lines=19> */
.L_x_463:
        /* <DEDUP_REMOVED lines=22> */
.L_x_464:
[----:B------:R-:W2:Y:S01]  /*14280*/  LDL.LU R2, [R1+0x8] ;  /* 0x0000080001027983 */ /* 0x000ea20000300800 */
[----:B------:R-:W-:Y:S01]  /*14290*/  ULDC.64 UR4, c[0x0][0x9f8] ;  /* 0x00027e0000047ab9 */ /* 0x000fe20000000a00 */
[----:B------:R-:W1:Y:S02]  /*142a0*/  LDC R0, c[0x0][0x428] ;  /* 0x00010a00ff007b82 */ /* 0x000e640000000800 */
[----:B------:R-:W3:Y:S04]  /*142b0*/  LDL.LU R20, [R1+0xc] ;  /* 0x00000c0001147983 */ /* 0x000ee80000300800 */
[----:B------:R-:W0:Y:S01]  /*142c0*/  LDL.LU R4, [R1+0x2c] ;  /* 0x00002c0001047983 */ /* 0x000e220000300800 */
[----:B------:R-:W-:-:S04]  /*142d0*/  ISETP.NE.U32.AND P0, PT, RZ, UR4, PT ;  /* 0x00000004ff007c0c */ /* 0x000fc8000bf05070 */
[----:B------:R-:W-:Y:S01]  /*142e0*/  ISETP.NE.AND.EX P0, PT, RZ, UR5, PT, P0 ;  /* 0x00000005ff007c0c */ /* 0x000fe2000bf05300 */
[----:B------:R-:W4:Y:S02]  /*142f0*/  S2R R21, SR_TID.X ;  /* 0x0000000000157919 */ /* 0x000f240000002100 */
[----:B----4-:R-:W-:-:S10]  /*14300*/  LOP3.LUT R21, R21, 0x7f, RZ, 0xc0, !PT ;  /* 0x0000007f15157812 */ /* 0x010fd400078ec0ff */
[----:B--2---:R-:W-:-:S04]  /*14310*/  @P0 IADD3 R2, P1, R2, UR4, RZ ;  /* 0x0000000402020c10 */ /* 0x004fc8000ff3e0ff */
[----:B---3--:R-:W-:Y:S01]  /*14320*/  @P0 IADD3.X R3, R20, UR5, RZ, P1, !PT ;  /* 0x0000000514030c10 */ /* 0x008fe20008ffe4ff */
[----:B------:R-:W-:Y:S01]  /*14330*/  IMAD.MOV.U32 R20, RZ, RZ, R27 ;  /* 0x000000ffff147224 */ /* 0x000fe200078e001b */
[----:B------:R-:W-:-:S05]  /*14340*/  ULDC.64 UR4, c[0x0][0xa00] ;  /* 0x0002800000047ab9 */ /* 0x000fca0000000a00 */
[----:B------:R2:W5:Y:S01]  /*14350*/  @P0 LDG.E R20, desc[UR40][R2.64] ;  /* 0x0000002802140981 */ /* 0x000562000c1e1900 */
[----:B-1----:R-:W-:Y:S01]  /*14360*/  ISETP.NE.AND P0, PT, R0, 0x1, PT ;  /* 0x000000010000780c */ /* 0x002fe20003f05270 */
[----:B0-----:R-:W-:Y:S01]  /*14370*/  IMAD R6, R17, 0xc0, R4 ;  /* 0x000000c011067824 */ /* 0x001fe200078e0204 */
[----:B------:R-:W-:Y:S01]  /*14380*/  ISETP.NE.AND P1, PT, R21, RZ, PT ;  /* 0x000000ff1500720c */ /* 0x000fe20003f25270 */
[----:B------:R-:W-:-:S03]  /*14390*/  IMAD.MOV.U32 R0, RZ, RZ, R18 ;  /* 0x000000ffff007224 */ /* 0x000fc600078e0012 */
[----:B------:R-:W-:-:S07]  /*143a0*/  PLOP3.LUT P3, PT, P1, PT, PT, 0x8, 0x0 ;  /* 0x000000000000781c */ /* 0x000fce0000f6e170 */
[----:B------:R-:W0:Y:S02]  /*143b0*/  @P0 LDC R5, c[0x0][0x42c] ;  /* 0x00010b00ff050b82 */ /* 0x000e240000000800 */
[----:B------:R-:W-:-:S05]  /*143c0*/  VOTEU.ALL UP1, P1 ;  /* 0x00000000003f7886 */ /* 0x000fca0000820000 */
[----:B------:R-:W-:Y:S01]  /*143d0*/  @!UP1 UIADD3 UR8, UP0, UR38, 0x270, URZ ;  /* 0x0000027026089890 */ /* 0x000fe2000ff1e03f */
[----:B------:R-:W1:Y:S03]  /*143e0*/  @P0 LDC R4, c[0x0][0x430] ;  /* 0x00010c00ff040b82 */ /* 0x000e660000000800 */
[----:B------:R-:W-:-:S03]  /*143f0*/  @!UP1 UIADD3.X UR9, URZ, UR39, URZ, UP0, !UPT ;  /* 0x000000273f099290 */ /* 0x000fc600087fe43f */
[----:B------:R-:W-:Y:S01]  /*14400*/  VOTEU.ALL UP0, P1 ;  /* 0x00000000003f7886 */ /* 0x000fe20000800000 */
[----:B0-----:R-:W-:-:S05]  /*14410*/  @P0 IMAD.HI.U32 R5, R18, R5, RZ ;  /* 0x0000000512050227 */ /* 0x001fca00078e00ff */
[----:B-1----:R-:W-:Y:S02]  /*14420*/  @P0 SHF.R.U32.HI R0, RZ, R4, R5 ;  /* 0x00000004ff000219 */ /* 0x002fe40000011605 */
[----:B------:R-:W-:-:S04]  /*14430*/  ISETP.NE.U32.AND P0, PT, RZ, UR4, PT ;  /* 0x00000004ff007c0c */ /* 0x000fc8000bf05070 */
[----:B------:R-:W-:-:S04]  /*14440*/  ISETP.NE.AND.EX P2, PT, RZ, UR5, PT, P0 ;  /* 0x00000005ff007c0c */ /* 0x000fc8000bf45300 */
[----:B--2---:R-:W-:-:S09]  /*14450*/  SEL R7, R27, RZ, !P2 ;  /* 0x000000ff1b077207 */ /* 0x004fd20005000000 */
.L_x_465:
[----:B------:R-:W-:Y:S02]  /*14460*/  PLOP3.LUT P0, PT, P0, P3, PT, 0xa2, 0x0 ;  /* 0x000000000000781c */ /* 0x000fe40000707472 */
[----:B------:R-:W-:Y:S01]  /*14470*/  @P3 R2UR P0, UR7, R7 ;  /* 0x00000000070732ca */ /* 0x000fe20000000000 */
[----:B------:R-:W-:-:S07]  /*14480*/  UMOV UR4, URZ ;  /* 0x0000003f00047c82 */ /* 0x000fce0008000000 */
[----:B------:R-:W-:Y:S02]  /*14490*/  PLOP3.LUT P0, PT, P0, P3, PT, 0xa2, 0x0 ;  /* 0x000000000000781c */ /* 0x000fe40000707472 */
[----:B------:R-:W-:-:S08]  /*144a0*/  @P3 R2UR.OR P0, UR6, R18 ;  /* 0x00000000120632ca */ /* 0x000fd00000100000 */
[----:B------:R-:W-:Y:S02]  /*144b0*/  PLOP3.LUT P0, PT, P0, P3, PT, 0xa2, 0x0 ;  /* 0x000000000000781c */ /* 0x000fe40000707472 */
[----:B------:R-:W-:-:S08]  /*144c0*/  @P3 R2UR.OR P0, UR5, R6 ;  /* 0x00000000060532ca */ /* 0x000fd00000100000 */
[----:B------:R-:W-:-:S05]  /*144d0*/  @P3 PLOP3.LUT P3, PT, P0, PT, PT, 0x80, 0x0 ;  /* 0x000000000000381c */ /* 0x000fca000076f070 */
[----:B------:R0:W-:Y:S08]  /*144e0*/  @!UP0 UTMAPF.L2.4D [UR4], [UR8] ;  /* 0x00000004080085b8 */ /* 0x0001f00008018000 */
[----:B0-----:R-:W-:Y:S05]  /*144f0*/  @P3 BRA.U.ANY `(.L_x_465) ;  /* 0xfffffffd00d83947 */ /* 0x001fea000393ffff */
[----:B------:R-:W-:Y:S01]  /*14500*/  PLOP3.LUT P2, PT, P1, PT, PT, 0x8, 0x0 ;  /* 0x000000000000781c */ /* 0x000fe20000f4e170 */
[----:B------:R-:W-:Y:S01]  /*14510*/  VOTEU.ALL UP0, P1 ;  /* 0x00000000003f7886 */ /* 0x000fe20000800000 */
[----:B------:R-:W-:-:S11]  /*14520*/  UMOV UR4, 0x20 ;  /* 0x0000002000047882 */ /* 0x000fd60000000000 */
.L_x_466:
[----:B------:R-:W-:Y:S02]  /*14530*/  PLOP3.LUT P0, PT, P0, P2, PT, 0xa2, 0x0 ;  /* 0x000000000000781c */ /* 0x000fe40000705472 */
[----:B------:R-:W-:-:S08]  /*14540*/  @P2 R2UR P0, UR7, R7 ;  /* 0x00000000070722ca */ /* 0x000fd00000000000 */
        /* <DEDUP_REMOVED lines=10> */
.L_x_467:
        /* <DEDUP_REMOVED lines=9> */
[----:B------:R-:W0:Y:S01]  /*14680*/  LDC.64 R4, c[0x0][0x3f8] ;  /* 0x0000fe00ff047b82 */ /* 0x000e220000000a00 */
[----:B------:R-:W-:Y:S01]  /*14690*/  ULDC.64 UR4, c[0x0][0xa08] ;  /* 0x0002820000047ab9 */ /* 0x000fe20000000a00 */
[----:B-----5:R-:W-:Y:S02]  /*146a0*/  SHF.R.S32.HI R17, RZ, 0x1f, R20 ;  /* 0x0000001fff117819 */ /* 0x020fe40000011414 */
[----:B0-----:R-:W-:Y:S01]  /*146b0*/  LOP3.LUT P0, RZ, R4, UR4, RZ, 0xfc, !PT ;  /* 0x0000000404ff7c12 */ /* 0x001fe2000f80fcff */
[----:B------:R-:W-:-:S03]  /*146c0*/  UMOV UR4, 0xffffffff ;  /* 0xffffffff00047882 */ /* 0x000fc60000000000 */
[----:B------:R-:W-:-:S04]  /*146d0*/  LOP3.LUT P0, RZ, R5, UR5, RZ, 0xfc, P0 ;  /* 0x0000000505ff7c12 */ /* 0x000fc8000800fcff */
[----:B------:R-:W-:Y:S01]  /*146e0*/  SEL R2, R20, RZ, !P0 ;  /* 0x000000ff14027207 */ /* 0x000fe20004000000 */
[----:B------:R-:W-:Y:S08]  /*146f0*/  BRA.DIV UR4, `(.L_x_468) ;  /* 0x0000003a04907947 */ /* 0x000ff0000b800000 */
[----:B------:R-:W0:Y:S02]  /*14700*/  S2R R3, SR_TID.X ;  /* 0x0000000000037919 */ /* 0x000e240000002100 */
[----:B0-----:R-:W-:-:S04]  /*14710*/  SHF.R.U32.HI R3, RZ, 0x5, R3 ;  /* 0x00000005ff037819 */ /* 0x001fc80000011603 */
[----:B------:R-:W-:-:S05]  /*14720*/  LOP3.LUT R3, R3, 0x3, RZ, 0xc0, !PT ;  /* 0x0000000303037812 */ /* 0x000fca00078ec0ff */
[----:B------:R0:W1:Y:S02]  /*14730*/  SHFL.IDX PT, R14, R3, RZ, 0x1f ;  /* 0x00001fff030e7589 */ /* 0x00006400000e0000 */
.L_x_582:
[----:B-1----:R-:W-:Y:S02]  /*14740*/  ISETP.NE.AND P0, PT, R14, RZ, PT ;  /* 0x000000ff0e00720c */ /* 0x002fe40003f05270 */
[----:B------:R-:W-:-:S11]  /*14750*/  PLOP3.LUT P6, PT, PT, PT, PT, 0x8, 0x0 ;  /* 0x000000000000781c */ /* 0x000fd60003fce170 */
[----:B------:R-:W-:Y:S05]  /*14760*/  @P0 BRA `(.L_x_469) ;  /* 0x0000000800400947 */ /* 0x000fea0003800000 */
[----:B------:R-:W-:-:S03]  /*14770*/  UMOV UR4, 0xffffffff ;  /* 0xffffffff00047882 */ /* 0x000fc60000000000 */
[----:B------:R-:W-:Y:S05]  /*14780*/  BRA.DIV UR4, `(.L_x_470) ;  /* 0x0000003a04a07947 */ /* 0x000fea000b800000 */
[----:B------:R-:W-:-:S13]  /*14790*/  ELECT P6, URZ, PT ;  /* 0x00000000003f782f */ /* 0x000fda00038c0000 */
.L_x_585:
[----:B------:R-:W-:Y:S05]  /*147a0*/  @!P6 BRA `(.L_x_471) ;  /* 0x000000040098e947 */ /* 0x000fea0003800000 */
[----:B0-----:R-:W2:Y:S01]  /*147b0*/  LDL R3, [R1+0x1c] ;  /* 0x00001c0001037983 */ /* 0x001ea20000100800 */
[----:B------:R-:W-:-:S04]  /*147c0*/  ISETP.NE.U32.AND P0, PT, R4, RZ, PT ;  /* 0x000000ff0400720c */ /* 0x000fc80003f05070 */
[----:B------:R-:W-:Y:S02]  /*147d0*/  ISETP.NE.AND.EX P0, PT, R5, RZ, PT, P0 ;  /* 0x000000ff0500720c */ /* 0x000fe40003f05300 */
[----:B--2---:R-:W-:-:S11]  /*147e0*/  LEA.HI.SX32 R8, R3, 0xffffffff, 0x19 ;  /* 0xffffffff03087811 */ /* 0x004fd600078fcaff */
[----:B------:R-:W-:Y:S05]  /*147f0*/  @!P0 BRA `(.L_x_472) ;  /* 0x0000000000448947 */ /* 0x000fea0003800000 */
[----:B------:R-:W0:Y:S01]  /*14800*/  LDC R10, c[0x0][0x41c] ;  /* 0x00010700ff0a7b82 */ /* 0x000e220000000800 */
[----:B------:R-:W-:Y:S01]  /*14810*/  ULDC.64 UR4, c[0x0][0x408] ;  /* 0x0001020000047ab9 */ /* 0x000fe20000000a00 */
[----:B0-----:R-:W-:-:S13]  /*14820*/  ISETP.NE.AND P0, PT, R10, 0x1, PT ;  /* 0x000000010a00780c */ /* 0x001fda0003f05270 */
[----:B------:R-:W0:Y:S02]  /*14830*/  @P0 LDC.64 R2, c[0x0][0x420] ;  /* 0x00010800ff020b82 */ /* 0x000e240000000a00 */
[----:B0-----:R-:W-:-:S04]  /*14840*/  @P0 IMAD.HI.U32 R9, R8, R2, RZ ;  /* 0x0000000208090227 */ /* 0x001fc800078e00ff */
[----:B------:R-:W-:Y:S01]  /*14850*/  IMAD.MOV.U32 R2, RZ, RZ, R8 ;  /* 0x000000ffff027224 */ /* 0x000fe200078e0008 */
[----:B------:R-:W-:Y:S01]  /*14860*/  @P0 SHF.R.U32.HI R2, RZ, R3, R9 ;  /* 0x00000003ff020219 */ /* 0x000fe20000011609 */
[----:B------:R-:W-:-:S04]  /*14870*/  IMAD R9, R17, UR4, RZ ;  /* 0x0000000411097c24 */ /* 0x000fc8000f8e02ff */
[----:B------:R-:W-:Y:S02]  /*14880*/  IMAD.MOV R3, RZ, RZ, -R2 ;  /* 0x000000ffff037224 */ /* 0x000fe400078e0a02 */
[----:B------:R-:W-:Y:S02]  /*14890*/  IMAD R9, R20, UR5, R9 ;  /* 0x0000000514097c24 */ /* 0x000fe4000f8e0209 */
[----:B------:R-:W-:Y:S01]  /*148a0*/  IMAD R8, R10, R3, R8 ;  /* 0x000000030a087224 */ /* 0x000fe200078e0208 */
[----:B------:R-:W-:-:S03]  /*148b0*/  SHF.R.S32.HI R3, RZ, 0x1f, R2 ;  /* 0x0000001fff037819 */ /* 0x000fc60000011402 */
[----:B------:R-:W-:-:S04]  /*148c0*/  IMAD.WIDE.U32 R2, R20, UR4, R2 ;  /* 0x0000000414027c25 */ /* 0x000fc8000f8e0002 */
[----:B------:R-:W-:Y:S01]  /*148d0*/  IMAD.IADD R3, R3, 0x1, R9 ;  /* 0x0000000103037824 */ /* 0x000fe200078e0209 */
[----:B------:R-:W-:-:S04]  /*148e0*/  LEA R4, P0, R2, R4, 0x2 ;  /* 0x0000000402047211 */ /* 0x000fc800078010ff */
[----:B------:R-:W-:-:S05]  /*148f0*/  LEA.HI.X R5, R2, R5, R3, 0x2, P0 ;  /* 0x0000000502057211 */ /* 0x000fca00000f1403 */
[----:B------:R0:W5:Y:S04]  /*14900*/  LDG.E R2, desc[UR40][R4.64] ;  /* 0x0000002804027981 */ /* 0x000168000c1e1900 */
.L_x_472:
[----:B0-----:R-:W0:Y:S01]  /*14910*/  S2R R5, SR_CgaCtaId ;  /* 0x0000000000057919 */ /* 0x001e220000008800 */
[----:B------:R-:W-:Y:S01]  /*14920*/  MOV R4, 0x400 ;  /* 0x0000040000047802 */ /* 0x000fe20000000f00 */
[----:B------:R-:W1:Y:S03]  /*14930*/  S2R R3, SR_TID.X ;  /* 0x0000000000037919 */ /* 0x000e660000002100 */
[----:B0-----:R-:W-:Y:S02]  /*14940*/  LEA R4, R5, R4, 0x18 ;  /* 0x0000000405047211 */ /* 0x001fe400078ec0ff */
[----:B-1----:R-:W-:-:S03]  /*14950*/  LOP3.LUT R3, R3, 0x7f, RZ, 0xc0, !PT ;  /* 0x0000007f03037812 */ /* 0x002fc600078ec0ff */
[----:B------:R-:W-:Y:S01]  /*14960*/  IMAD R5, R22, 0x8, R4 ;  /* 0x0000000816057824 */ /* 0x000fe200078e0204 */
[----:B------:R-:W-:Y:S02]  /*14970*/  SHF.L.U32 R4, R24, 0x1f, RZ ;  /* 0x0000001f18047819 */ /* 0x000fe400000006ff */
[----:B------:R-:W-:Y:S02]  /*14980*/  ISETP.NE.AND P0, PT, R3, RZ, PT ;  /* 0x000000ff0300720c */ /* 0x000fe40003f05270 */
[----:B------:R-:W0:Y:S02]  /*14990*/  SYNCS.PHASECHK.TRANS64.TRYWAIT P2, [R5+URZ+0x19c80], R4 ;  /* 0x019c8004050075a7 */ /* 0x000e24000804017f */
[----:B0-----:R-:W-:Y:S09]  /*149a0*/  @!P2 BRA `(.L_x_473) ;  /* 0x000000380038a947 */ /* 0x001ff20003800000 */
.L_x_586:
[----:B------:R-:W-:Y:S05]  /*149b0*/  @P0 BRA `(.L_x_474) ;  /* 0x00000000001c0947 */ /* 0x000fea0003800000 */
[----:B------:R-:W1:Y:S02]  /*149c0*/  S2R R3, SR_TID.X ;  /* 0x0000000000037919 */ /* 0x000e640000002100 */
[----:B-1----:R-:W-:Y:S01]  /*149d0*/  LOP3.LUT R9, R3, 0x1f, RZ, 0xc0, !PT ;  /* 0x0000001f03097812 */ /* 0x002fe200078ec0ff */
[----:B------:R-:W-:-:S03]  /*149e0*/  IMAD.MOV.U32 R3, RZ, RZ, 0x3000 ;  /* 0x00003000ff037424 */ /* 0x000fc600078e00ff */
[----:B------:R-:W-:Y:S01]  /*149f0*/  ISETP.NE.AND P2, PT, R9, RZ, PT ;  /* 0x000000ff0900720c */ /* 0x000fe20003f45270 */
[----:B------:R1:W-:-:S12]  /*14a00*/  SYNCS.ARRIVE.TRANS64 RZ, [R5+URZ+0x19c70], R3 ;  /* 0x019c700305ff79a7 */ /* 0x0003d8000800003f */
[----:B-1----:R-:W-:Y:S05]  /*14a10*/  @!P2 BRA `(.L_x_474) ;  /* 0x000000000004a947 */ /* 0x002fea0003800000 */
[----:B------:R-:W-:Y:S01]  /*14a20*/  BPT.TRAP 0x1 ;  /* 0x000000040000795c */ /* 0x000fe20000300000 */
.L_x_474:
[----:B------:R-:W1:Y:S01]  /*14a30*/  S2R R9, SR_CgaCtaId ;  /* 0x0000000000097919 */ /* 0x000e620000008800 */
[----:B------:R-:W-:Y:S01]  /*14a40*/  MOV R3, 0x400 ;  /* 0x0000040000037802 */ /* 0x000fe20000000f00 */
[----:B------:R-:W-:Y:S01]  /*14a50*/  IMAD R8, R8, 0x80, R26 ;  /* 0x0000008008087824 */ /* 0x000fe200078e021a */
[----:B------:R-:W-:Y:S01]  /*14a60*/  R2UR UR9, R5 ;  /* 0x00000000050972ca */ /* 0x000fe200000e0000 */
[----:B------:R-:W-:Y:S01]  /*14a70*/  UIADD3 UR4, UP0, UR38, 0x470, URZ ;  /* 0x0000047026047890 */ /* 0x000fe2000ff1e03f */
[----:B------:R-:W-:Y:S01]  /*14a80*/  R2UR UR12, R0 ;  /* 0x00000000000c72ca */ /* 0x000fe200000e0000 */
[----:B------:R-:W-:Y:S01]  /*14a90*/  UMOV UR10, URZ ;  /* 0x0000003f000a7c82 */ /* 0x000fe20008000000 */
[----:B-----5:R-:W-:Y:S01]  /*14aa0*/  R2UR UR13, R2 ;  /* 0x00000000020d72ca */ /* 0x020fe200000e0000 */
[----:B------:R-:W-:Y:S01]  /*14ab0*/  UIADD3.X UR5, URZ, UR39, URZ, UP0, !UPT ;  /* 0x000000273f057290 */ /* 0x000fe200087fe43f */
[----:B------:R-:W-:Y:S01]  /*14ac0*/  R2UR UR11, R8 ;  /* 0x00000000080b72ca */ /* 0x000fe200000e0000 */
[----:B------:R-:W-:Y:S01]  /*14ad0*/  UMOV UR6, 0x0 ;  /* 0x0000000000067882 */ /* 0x000fe20000000000 */
[----:B------:R-:W-:Y:S01]  /*14ae0*/  UMOV UR7, 0x14f00000 ;  /* 0x14f0000000077882 */ /* 0x000fe20000000000 */
[----:B------:R-:W-:-:S04]  /*14af0*/  UMOV UR16, 0x20 ;  /* 0x0000002000107882 */ /* 0x000fc80000000000 */
[----:B------:R-:W-:Y:S01]  /*14b00*/  UIADD3 UR9, UR9, 0x19c70, URZ ;  /* 0x00019c7009097890 */ /* 0x000fe2000fffe03f */
[----:B-1----:R-:W-:-:S05]  /*14b10*/  LEA R3, R9, R3, 0x18 ;  /* 0x0000000309037211 */ /* 0x002fca00078ec0ff */
[----:B------:R-:W-:-:S05]  /*14b20*/  IMAD R3, R22, 0x3000, R3 ;  /* 0x0000300016037824 */ /* 0x000fca00078e0203 */
[----:B------:R-:W-:-:S13]  /*14b30*/  R2UR UR15, R3 ;  /* 0x00000000030f72ca */ /* 0x000fda00000e0000 */
[----:B------:R-:W-:Y:S02]  /*14b40*/  UIADD3 UR8, UR15, 0x9000, URZ ;  /* 0x000090000f087890 */ /* 0x000fe4000fffe03f */
[----:B------:R-:W-:Y:S02]  /*14b50*/  UIADD3 UR14, UR15, 0xa000, URZ ;  /* 0x0000a0000f0e7890 */ /* 0x000fe4000fffe03f */
[----:B------:R-:W-:-:S05]  /*14b60*/  UIADD3 UR15, UR15, 0xb000, URZ ;  /* 0x0000b0000f0f7890 */ /* 0x000fca000fffe03f */
[----:B------:R1:W-:Y:S02]  /*14b70*/  UTMALDG.4D [UR8], [UR4], desc[UR6] ;  /* 0x00000608040075b4 */ /* 0x0003e40008019000 */
[----:B-1----:R-:W-:Y:S01]  /*14b80*/  UMOV UR8, UR14 ;  /* 0x0000000e00087c82 */ /* 0x002fe20008000000 */
[----:B------:R-:W-:Y:S01]  /*14b90*/  UMOV UR10, UR16 ;  /* 0x00000010000a7c82 */ /* 0x000fe20008000000 */
[----:B------:R-:W-:Y:S01]  /*14ba0*/  UMOV UR14, 0x40 ;  /* 0x00000040000e7882 */ /* 0x000fe20000000000 */
[----:B------:R1:W-:Y:S02]  /*14bb0*/  UTMALDG.4D [UR8], [UR4], desc[UR6] ;  /* 0x00000608040075b4 */ /* 0x0003e40008019000 */
[----:B-1----:R-:W-:Y:S01]  /*14bc0*/  UMOV UR8, UR15 ;  /* 0x0000000f00087c82 */ /* 0x002fe20008000000 */
[----:B------:R-:W-:Y:S02]  /*14bd0*/  UMOV UR10, UR14 ;  /* 0x0000000e000a7c82 */ /* 0x000fe40008000000 */
[----:B------:R1:W-:Y:S01]  /*14be0*/  UTMALDG.4D [UR8], [UR4], desc[UR6] ;  /* 0x00000608040075b4 */ /* 0x0003e20008019000 */
[----:B------:R-:W2:Y:S02]  /*14bf0*/  SYNCS.PHASECHK.TRANS64.TRYWAIT P2, [R5+URZ+0x19c40], R4 ;  /* 0x019c4004050075a7 */ /* 0x000ea4000804017f */
[----:B-12---:R-:W-:Y:S05]  /*14c00*/  @!P2 BRA `(.L_x_475) ;  /* 0x0000003400b4a947 */ /* 0x006fea0003800000 */
.L_x_587:
        /* <DEDUP_REMOVED lines=8> */
.L_x_476:
        /* <DEDUP_REMOVED lines=24> */
.L_x_471:
[----:B01----:R-:W0:Y:S01]  /*14e10*/  S2R R5, SR_CgaCtaId ;  /* 0x0000000000057919 */ /* 0x003e220000008800 */
[----:B------:R-:W-:Y:S01]  /*14e20*/  MOV R4, 0x400 ;  /* 0x0000040000047802 */ /* 0x000fe20000000f00 */
[----:B------:R-:W-:Y:S05]  /*14e30*/  WARPSYNC.ALL ;  /* 0x0000000000007948 */ /* 0x000fea0003800000 */
[----:B------:R-:W-:Y:S01]  /*14e40*/  BAR.SYNC.DEFER_BLOCKING 0x8, 0x1a0 ;  /* 0x0206800000007b1d */ /* 0x000fe20000010000 */
[----:B------:R-:W-:-:S13]  /*14e50*/  ELECT P0, URZ, PT ;  /* 0x00000000003f782f */ /* 0x000fda0003800000 */
[C---:B------:R-:W-:Y:S01]  /*14e60*/  @P0 R2UR UR13, R7.reuse ;  /* 0x00000000070d02ca */ /* 0x040fe200000e0000 */
[----:B------:R-:W-:Y:S01]  /*14e70*/  UIADD3 UR4, UP0, UR38, 0x270, URZ ;  /* 0x0000027026047890 */ /* 0x000fe2000ff1e03f */
[----:B------:R-:W-:Y:S02]  /*14e80*/  @P0 R2UR UR12, R18 ;  /* 0x00000000120c02ca */ /* 0x000fe400000e0000 */
[----:B------:R-:W-:Y:S01]  /*14e90*/  @P0 R2UR UR11, R6 ;  /* 0x00000000060b02ca */ /* 0x000fe200000e0000 */
[----:B------:R-:W-:Y:S01]  /*14ea0*/  UIADD3.X UR5, URZ, UR39, URZ, UP0, !UPT ;  /* 0x000000273f057290 */ /* 0x000fe200087fe43f */
[----:B------:R-:W-:Y:S01]  /*14eb0*/  @P0 R2UR UR21, R7 ;  /* 0x00000000071502ca */ /* 0x000fe200000e0000 */
[----:B------:R-:W-:Y:S01]  /*14ec0*/  UMOV UR6, 0x0 ;  /* 0x0000000000067882 */ /* 0x000fe20000000000 */
[----:B------:R-:W-:Y:S01]  /*14ed0*/  UMOV UR7, 0x12f00000 ;  /* 0x12f0000000077882 */ /* 0x000fe20000000000 */
[----:B------:R-:W-:Y:S01]  /*14ee0*/  UMOV UR10, URZ ;  /* 0x0000003f000a7c82 */ /* 0x000fe20008000000 */
[----:B------:R-:W-:Y:S01]  /*14ef0*/  @P0 R2UR UR20, R18 ;  /* 0x00000000121402ca */ /* 0x000fe200000e0000 */
[----:B------:R-:W-:Y:S01]  /*14f00*/  UMOV UR14, 0x0 ;  /* 0x00000000000e7882 */ /* 0x000fe20000000000 */
[----:B------:R-:W-:Y:S01]  /*14f10*/  @P0 IMAD.MOV.U32 R3, RZ, RZ, 0x4800 ;  /* 0x00004800ff030424 */ /* 0x000fe200078e00ff */
[----:B------:R-:W-:Y:S01]  /*14f20*/  @P0 R2UR UR19, R6 ;  /* 0x00000000061302ca */ /* 0x000fe200000e0000 */
[----:B------:R-:W-:Y:S01]  /*14f30*/  UMOV UR15, 0x12f00000 ;  /* 0x12f00000000f7882 */ /* 0x000fe20000000000 */
[----:B------:R-:W-:Y:S01]  /*14f40*/  UMOV UR18, 0x20 ;  /* 0x0000002000127882 */ /* 0x000fe20000000000 */
[----:B------:R-:W-:Y:S01]  /*14f50*/  UMOV UR22, 0x0 ;  /* 0x0000000000167882 */ /* 0x000fe20000000000 */
[----:B------:R-:W-:Y:S01]  /*14f60*/  UMOV UR23, 0x12f00000 ;  /* 0x12f0000000177882 */ /* 0x000fe20000000000 */
[----:B0-----:R-:W-:-:S04]  /*14f70*/  LEA R4, R5, R4, 0x18 ;  /* 0x0000000405047211 */ /* 0x001fc800078ec0ff */
[----:B------:R-:W-:Y:S01]  /*14f80*/  R2UR UR24, R4 ;  /* 0x00000000041872ca */ /* 0x000fe200000e0000 */
[----:B------:R1:W-:-:S12]  /*14f90*/  @P0 SYNCS.ARRIVE.TRANS64 RZ, [R4+URZ+0x19c00], R3 ;  /* 0x019c000304ff09a7 */ /* 0x0003d8000800003f */
[----:B------:R-:W-:Y:S02]  /*14fa0*/  UIADD3 UR8, UR24, 0xf000, URZ ;  /* 0x0000f00018087890 */ /* 0x000fe4000fffe03f */
[----:B------:R-:W-:Y:S02]  /*14fb0*/  UIADD3 UR9, UR24, 0x19c00, URZ ;  /* 0x00019c0018097890 */ /* 0x000fe4000fffe03f */
[----:B------:R-:W-:-:S05]  /*14fc0*/  UIADD3 UR16, UR24, 0x10800, URZ ;  /* 0x0001080018107890 */ /* 0x000fca000fffe03f */
[----:B------:R-:W-:Y:S02]  /*14fd0*/  UMOV UR17, UR9 ;  /* 0x0000000900117c82 */ /* 0x000fe40008000000 */
[----:B------:R0:W-:Y:S02]  /*14fe0*/  UTMALDG.4D [UR8], [UR4], desc[UR6] ;  /* 0x00000608040075b4 */ /* 0x0001e40008019000 */
[----:B------:R1:W-:Y:S01]  /*14ff0*/  UTMALDG.4D [UR16], [UR4], desc[UR14] ;  /* 0x00000e10040075b4 */ /* 0x0003e20008019000 */
[----:B0-----:R-:W-:Y:S01]  /*15000*/  @P0 R2UR UR13, R7 ;  /* 0x00000000070d02ca */ /* 0x001fe200000e0000 */
[----:B------:R-:W-:Y:S01]  /*15010*/  UIADD3 UR8, UR24, 0x12000, URZ ;  /* 0x0001200018087890 */ /* 0x000fe2000fffe03f */
[----:B------:R-:W-:Y:S01]  /*15020*/  @P0 R2UR UR12, R18 ;  /* 0x00000000120c02ca */ /* 0x000fe200000e0000 */
[----:B------:R-:W-:Y:S01]  /*15030*/  UMOV UR10, 0x40 ;  /* 0x00000040000a7882 */ /* 0x000fe20000000000 */
[----:B------:R-:W-:-:S13]  /*15040*/  @P0 R2UR UR11, R6 ;  /* 0x00000000060b02ca */ /* 0x000fda00000e0000 */
[----:B------:R1:W-:Y:S02]  /*15050*/  UTMALDG.4D [UR8], [UR4], desc[UR22] ;  /* 0x00001608040075b4 */ /* 0x0003e40008019000 */
[----:B-1----:R-:W-:Y:S01]  /*15060*/  NOP ;  /* 0x0000000000007918 */ /* 0x002fe20000000000 */
.L_x_469:
[----:B------:R-:W2:Y:S04]  /*15070*/  LDL.LU R7, [R1+0x24] ;  /* 0x0000240001077983 */ /* 0x000ea80000300800 */
[----:B------:R-:W3:Y:S01]  /*15080*/  LDL.LU R4, [R1+0x14] ;  /* 0x0000140001047983 */ /* 0x000ee20000300800 */
[----:B------:R-:W-:Y:S01]  /*15090*/  MOV R5, 0x400 ;  /* 0x0000040000057802 */ /* 0x000fe20000000f00 */
[----:B------:R-:W-:Y:S01]  /*150a0*/  BSSY B0, `(.L_x_477) ;  /* 0x000000c000007945 */ /* 0x000fe20003800000 */
[----:B------:R-:W1:Y:S02]  /*150b0*/  S2R R6, SR_CgaCtaId ;  /* 0x0000000000067919 */ /* 0x000e640000008800 */
[----:B-1----:R-:W-:Y:S01]  /*150c0*/  LEA R5, R6, R5, 0x18 ;  /* 0x0000000506057211 */ /* 0x002fe200078ec0ff */
[----:B--2---:R-:W-:Y:S01]  /*150d0*/  VIADD R7, R7, 0x1 ;  /* 0x0000000107077836 */ /* 0x004fe20000000000 */
[----:B---3--:R-:W-:-:S04]  /*150e0*/  ISETP.GE.AND P2, PT, R4, 0x81, PT ;  /* 0x000000810400780c */ /* 0x008fc80003f46270 */
[----:B------:R1:W-:Y:S01]  /*150f0*/  STL [R1+0x24], R7 ;  /* 0x0000240701007387 */ /* 0x0003e20000100800 */
[----:B0-----:R-:W-:-:S04]  /*15100*/  LEA.HI R3, R7, R7, RZ, 0x1 ;  /* 0x0000000707037211 */ /* 0x001fc800078f08ff */
[----:B------:R-:W-:-:S05]  /*15110*/  LOP3.LUT R3, R3, 0xfffffffe, RZ, 0xc0, !PT ;  /* 0xfffffffe03037812 */ /* 0x000fca00078ec0ff */
[----:B------:R-:W-:-:S05]  /*15120*/  IMAD.IADD R3, R7, 0x1, -R3 ;  /* 0x0000000107037824 */ /* 0x000fca00078e0a03 */
[----:B------:R-:W-:-:S04]  /*15130*/  SHF.L.U32 R3, R3, 0x1f, RZ ;  /* 0x0000001f03037819 */ /* 0x000fc800000006ff */
[----:B------:R-:W0:Y:S02]  /*15140*/  SYNCS.PHASECHK.TRANS64.TRYWAIT P0, [R5+URZ+0x19c20], R3 ;  /* 0x019c2003050075a7 */ /* 0x000e24000800017f */
[----:B01----:R-:W-:Y:S05]  /*15150*/  @!P0 BRA `(.L_x_478) ;  /* 0x0000003000748947 */ /* 0x003fea0003800000 */
.L_x_588:
[----:B------:R-:W-:Y:S05]  /*15160*/  BSYNC B0 ;  /* 0x0000000000007941 */ /* 0x000fea0003800000 */
.L_x_477:
[----:B------:R-:W-:Y:S05]  /*15170*/  @!P2 BRA `(.L_x_479) ;  /* 0x00000010001ca947 */ /* 0x000fea0003800000 */
[----:B0-----:R-:W2:Y:S01]  /*15180*/  LDL.LU R4, [R1+0x1c] ;  /* 0x00001c0001047983 */ /* 0x001ea20000300800 */
[----:B------:R-:W-:Y:S02]  /*15190*/  IMAD.MOV.U32 R6, RZ, RZ, R22 ;  /* 0x000000ffff067224 */ /* 0x000fe400078e0016 */
[----:B------:R-:W-:Y:S01]  /*151a0*/  IMAD.MOV.U32 R7, RZ, RZ, R24 ;  /* 0x000000ffff077224 */ /* 0x000fe200078e0018 */
[----:B--2---:R-:W-:-:S07]  /*151b0*/  LEA.HI.SX32 R12, R4, 0xfffffffe, 0x19 ;  /* 0xfffffffe040c7811 */ /* 0x004fce00078fcaff */
.L_x_503:
[----:B------:R-:W-:Y:S01]  /*151c0*/  VIADD R22, R6, 0x1 ;  /* 0x0000000106167836 */ /* 0x000fe20000000000 */
[----:B------:R-:W-:Y:S05]  /*151d0*/  YIELD ;  /* 0x0000000000007946 */ /* 0x000fea0003800000 */
[----:B------:R-:W-:Y:S01]  /*151e0*/  ISETP.NE.AND P0, PT, R22, 0x2, PT ;  /* 0x000000021600780c */ /* 0x000fe20003f05270 */
[----:B------:R-:W-:Y:S03]  /*151f0*/  BSSY B0, `(.L_x_480) ;  /* 0x00000a9000007945 */ /* 0x000fe60003800000 */
[----:B------:R-:W-:-:S02]  /*15200*/  SEL R24, RZ, 0x1, P0 ;  /* 0x00000001ff187807 */ /* 0x000fc40000000000 */
[----:B------:R-:W-:Y:S02]  /*15210*/  SEL R22, R22, RZ, P0 ;  /* 0x000000ff16167207 */ /* 0x000fe40000000000 */
[----:B------:R-:W-:Y:S01]  /*15220*/  LOP3.LUT R24, R7, R24, RZ, 0x3c, !PT ;  /* 0x0000001807187212 */ /* 0x000fe200078e3cff */
[----:B01----:R-:W-:Y:S06]  /*15230*/  @!P6 BRA `(.L_x_481) ;  /* 0x000000080090e947 */ /* 0x003fec0003800000 */
[----:B------:R-:W-:Y:S01]  /*15240*/  ULDC.64 UR4, c[0x0][0x3f8] ;  /* 0x0000fe0000047ab9 */ /* 0x000fe20000000a00 */
[----:B------:R-:W-:Y:S01]  /*15250*/  IMAD.MOV.U32 R8, RZ, RZ, R12 ;  /* 0x000000ffff087224 */ /* 0x000fe200078e000c */
[----:B------:R-:W-:-:S04]  /*15260*/  ISETP.NE.U32.AND P0, PT, RZ, UR4, PT ;  /* 0x00000004ff007c0c */ /* 0x000fc8000bf05070 */
[----:B------:R-:W-:-:S13]  /*15270*/  ISETP.NE.AND.EX P0, PT, RZ, UR5, PT, P0 ;  /* 0x00000005ff007c0c */ /* 0x000fda000bf05300 */
        /* <DEDUP_REMOVED lines=8> */
[----:B------:R-:W-:-:S03]  /*15300*/  IMAD R4, R17, UR6, RZ ;  /* 0x0000000611047c24 */ /* 0x000fc6000f8e02ff */
[--C-:B------:R-:W-:Y:S01]  /*15310*/  SHF.R.S32.HI R3, RZ, 0x1f, R2.reuse ;  /* 0x0000001fff037819 */ /* 0x100fe20000011402 */
[----:B------:R-:W-:Y:S02]  /*15320*/  IMAD.MOV R8, RZ, RZ, -R2 ;  /* 0x000000ffff087224 */ /* 0x000fe400078e0a02 */
[C---:B------:R-:W-:Y:S02]  /*15330*/  IMAD R4, R20.reuse, UR7, R4 ;  /* 0x0000000714047c24 */ /* 0x040fe4000f8e0204 */
[----:B------:R-:W-:-:S04]  /*15340*/  IMAD.WIDE.U32 R2, R20, UR6, R2 ;  /* 0x0000000614027c25 */ /* 0x000fc8000f8e0002 */
[----:B------:R-:W-:Y:S01]  /*15350*/  IMAD.IADD R3, R4, 0x1, R3 ;  /* 0x0000000104037824 */ /* 0x000fe200078e0203 */
[----:B------:R-:W-:Y:S01]  /*15360*/  LEA R4, P0, R2, UR4, 0x2 ;  /* 0x0000000402047c11 */ /* 0x000fe2000f8010ff */
[----:B------:R-:W-:-:S03]  /*15370*/  IMAD R8, R5, R8, R12 ;  /* 0x0000000805087224 */ /* 0x000fc600078e020c */
[----:B------:R-:W-:-:S05]  /*15380*/  LEA.HI.X R5, R2, UR5, R3, 0x2, P0 ;  /* 0x0000000502057c11 */ /* 0x000fca00080f1403 */
[----:B------:R0:W5:Y:S04]  /*15390*/  LDG.E R2, desc[UR40][R4.64] ;  /* 0x0000002804027981 */ /* 0x000168000c1e1900 */
.L_x_482:
[----:B0-----:R-:W0:Y:S01]  /*153a0*/  S2R R4, SR_CgaCtaId ;  /* 0x0000000000047919 */ /* 0x001e220000008800 */
[----:B------:R-:W-:Y:S01]  /*153b0*/  MOV R3, 0x400 ;  /* 0x0000040000037802 */ /* 0x000fe20000000f00 */
[----:B------:R-:W-:Y:S01]  /*153c0*/  BSSY B1, `(.L_x_483) ;  /* 0x0000009000017945 */ /* 0x000fe20003800000 */
[----:B------:R-:W1:Y:S02]  /*153d0*/  S2R R5, SR_TID.X ;  /* 0x0000000000057919 */ /* 0x000e640000002100 */
[----:B0-----:R-:W-:Y:S02]  /*153e0*/  LEA R3, R4, R3, 0x18 ;  /* 0x0000000304037211 */ /* 0x001fe400078ec0ff */
[----:B------:R-:W-:Y:S02]  /*153f0*/  SHF.L.U32 R4, R24, 0x1f, RZ ;  /* 0x0000001f18047819 */ /* 0x000fe400000006ff */
[----:B-1----:R-:W-:Y:S01]  /*15400*/  LOP3.LUT R5, R5, 0x7f, RZ, 0xc0, !PT ;  /* 0x0000007f05057812 */ /* 0x002fe200078ec0ff */
[----:B------:R-:W-:-:S03]  /*15410*/  IMAD R3, R22, 0x8, R3 ;  /* 0x0000000816037824 */ /* 0x000fc600078e0203 */
[----:B------:R-:W-:Y:S01]  /*15420*/  ISETP.NE.AND P2, PT, R5, RZ, PT ;  /* 0x000000ff0500720c */ /* 0x000fe20003f45270 */
[----:B------:R-:W0:Y:S02]  /*15430*/  SYNCS.PHASECHK.TRANS64.TRYWAIT P0, [R3+URZ+0x19c80], R4 ;  /* 0x019c8004030075a7 */ /* 0x000e24000800017f */
[----:B0-----:R-:W-:Y:S10]  /*15440*/  @!P0 BRA `(.L_x_484) ;  /* 0x0000002c00d88947 */ /* 0x001ff40003800000 */
.L_x_589:
[----:B------:R-:W-:Y:S05]  /*15450*/  BSYNC B1 ;  /* 0x0000000000017941 */ /* 0x000fea0003800000 */
.L_x_483:
[----:B------:R-:W-:Y:S04]  /*15460*/  BSSY B1, `(.L_x_485) ;  /* 0x0000009000017945 */ /* 0x000fe80003800000 */
        /* <DEDUP_REMOVED lines=8> */
.L_x_486:
[----:B------:R-:W-:Y:S05]  /*154f0*/  BSYNC B1 ;  /* 0x0000000000017941 */ /* 0x000fea0003800000 */
.L_x_485:
[----:B------:R-:W1:Y:S01]  /*15500*/  S2R R9, SR_CgaCtaId ;  /* 0x0000000000097919 */ /* 0x000e620000008800 */
[----:B------:R-:W-:Y:S01]  /*15510*/  IMAD.MOV.U32 R14, RZ, RZ, RZ ;  /* 0x000000ffff0e7224 */ /* 0x000fe200078e00ff */
[----:B------:R-:W-:Y:S01]  /*15520*/  MOV R5, 0x400 ;  /* 0x0000040000057802 */ /* 0x000fe20000000f00 */
[----:B------:R-:W-:Y:S01]  /*15530*/  UIADD3 UR4, UP0, UR38, 0x470, URZ ;  /* 0x0000047026047890 */ /* 0x000fe2000ff1e03f */
[----:B------:R-:W-:Y:S01]  /*15540*/  PLOP3.LUT P0, PT, PT, PT, PT, 0x80, 0x0 ;  /* 0x000000000000781c */ /* 0x000fe20003f0f070 */
[----:B------:R-:W-:Y:S01]  /*15550*/  IMAD R8, R8, 0x80, R26 ;  /* 0x0000008008087824 */ /* 0x000fe200078e021a */
[----:B------:R-:W-:Y:S01]  /*15560*/  R2UR UR10, R14 ;  /* 0x000000000e0a72ca */ /* 0x000fe200000e0000 */
[----:B------:R-:W-:Y:S01]  /*15570*/  UIADD3.X UR5, URZ, UR39, URZ, UP0, !UPT ;  /* 0x000000273f057290 */ /* 0x000fe200087fe43f */
[----:B------:R-:W-:Y:S01]  /*15580*/  UMOV UR6, 0x0 ;  /* 0x0000000000067882 */ /* 0x000fe20000000000 */
[----:B------:R-:W-:Y:S01]  /*15590*/  UMOV UR7, 0x14f00000 ;  /* 0x14f0000000077882 */ /* 0x000fe20000000000 */
[----:B-1----:R-:W-:-:S05]  /*155a0*/  LEA R5, R9, R5, 0x18 ;  /* 0x0000000509057211 */ /* 0x002fca00078ec0ff */
[----:B------:R-:W-:Y:S02]  /*155b0*/  IMAD R9, R22, 0x3000, R5 ;  /* 0x0000300016097824 */ /* 0x000fe400078e0205 */
[----:B------:R-:W-:Y:S02]  /*155c0*/  VIADD R5, R3, 0x19c70 ;  /* 0x00019c7003057836 */ /* 0x000fe40000000000 */
[----:B------:R-:W-:-:S07]  /*155d0*/  VIADD R10, R9, 0x9000 ;  /* 0x00009000090a7836 */ /* 0x000fce0000000000 */
.L_x_487:
[----:B------:R-:W-:-:S13]  /*155e0*/  @P0 ELECT P3, URZ, PT ;  /* 0x00000000003f082f */ /* 0x000fda0003860000 */
[----:B-----5:R-:W-:Y:S02]  /*155f0*/  @P3 R2UR UR13, R2 ;  /* 0x00000000020d32ca */ /* 0x020fe400000e0000 */
        /* <DEDUP_REMOVED lines=8> */
[----:B------:R-:W-:Y:S01]  /*15680*/  IMAD.MOV.U32 R13, RZ, RZ, 0x20 ;  /* 0x00000020ff0d7424 */ /* 0x000fe200078e00ff */
[----:B------:R-:W-:Y:S01]  /*15690*/  PLOP3.LUT P0, PT, PT, PT, PT, 0x80, 0x0 ;  /* 0x000000000000781c */ /* 0x000fe20003f0f070 */
[----:B------:R-:W-:Y:S01]  /*156a0*/  VIADD R10, R9, 0xa000 ;  /* 0x0000a000090a7836 */ /* 0x000fe20000000000 */
[----:B------:R-:W-:Y:S01]  /*156b0*/  UMOV UR6, 0x0 ;  /* 0x0000000000067882 */ /* 0x000fe20000000000 */
[----:B------:R-:W-:Y:S01]  /*156c0*/  UMOV UR7, 0x14f00000 ;  /* 0x14f0000000077882 */ /* 0x000fe20000000000 */
[----:B------:R-:W-:-:S15]  /*156d0*/  R2UR UR10, R13 ;  /* 0x000000000d0a72ca */ /* 0x000fde00000e0000 */
.L_x_488:
        /* <DEDUP_REMOVED lines=16> */
.L_x_489:
        /* <DEDUP_REMOVED lines=10> */
[----:B------:R-:W1:Y:S01]  /*15880*/  SYNCS.PHASECHK.TRANS64.TRYWAIT P0, [R3+URZ+0x19c40], R4 ;  /* 0x019c4004030075a7 */ /* 0x000e62000800017f */
[----:B------:R-:W-:Y:S04]  /*15890*/  BSSY B1, `(.L_x_490) ;  /* 0x0000002000017945 */ /* 0x000fe80003800000 */
[----:B-1----:R-:W-:Y:S05]  /*158a0*/  @!P0 BRA `(.L_x_491) ;  /* 0x0000002800d48947 */ /* 0x002fea0003800000 */
.L_x_590:
[----:B------:R-:W-:Y:S05]  /*158b0*/  BSYNC B1 ;  /* 0x0000000000017941 */ /* 0x000fea0003800000 */
.L_x_490:
        /* <DEDUP_REMOVED lines=11> */
.L_x_493:
[----:B------:R-:W-:Y:S05]  /*15970*/  BSYNC B1 ;  /* 0x0000000000017941 */ /* 0x000fea0003800000 */
.L_x_492:
        /* <DEDUP_REMOVED lines=8> */
.L_x_494:
        /* <DEDUP_REMOVED lines=15> */
.L_x_495:
        /* <DEDUP_REMOVED lines=15> */
.L_x_496:
        /* <DEDUP_REMOVED lines=10> */
.L_x_481:
[----:B------:R-:W-:Y:S05]  /*15c80*/  BSYNC B0 ;  /* 0x0000000000007941 */ /* 0x000fea0003800000 */
.L_x_480:
[----:B------:R-:W2:Y:S02]  /*15c90*/  LDL R4, [R1+0x30] ;  /* 0x0000300001047983 */ /* 0x000ea40000100800 */
[----:B--2---:R-:W-:-:S13]  /*15ca0*/  ISETP.NE.AND P0, PT, R4, 0x3, PT ;  /* 0x000000030400780c */ /* 0x004fda0003f05270 */
[----:B------:R-:W-:Y:S05]  /*15cb0*/  @!P0 BRA `(.L_x_497) ;  /* 0x0000000000048947 */ /* 0x000fea0003800000 */
[----:B------:R-:W-:Y:S01]  /*15cc0*/  BPT.TRAP 0x1 ;  /* 0x000000040000795c */ /* 0x000fe20000300000 */
.L_x_497:
[----:B------:R-:W2:Y:S01]  /*15cd0*/  LDL R3, [R1+0x10] ;  /* 0x0000100001037983 */ /* 0x000ea20000100800 */
[----:B------:R-:W-:Y:S01]  /*15ce0*/  MOV R5, 0x400 ;  /* 0x0000040000057802 */ /* 0x000fe20000000f00 */
[----:B------:R-:W0:Y:S01]  /*15cf0*/  S2R R8, SR_CgaCtaId ;  /* 0x0000000000087919 */ /* 0x000e220000008800 */
[----:B------:R-:W-:-:S04]  /*15d00*/  LOP3.LUT R4, R7, 0x1, RZ, 0x3c, !PT ;  /* 0x0000000107047812 */ /* 0x000fc800078e3cff */
[----:B------:R-:W-:Y:S02]  /*15d10*/  SHF.L.U32 R4, R4, 0x1f, RZ ;  /* 0x0000001f04047819 */ /* 0x000fe400000006ff */
[----:B0-----:R-:W-:-:S05]  /*15d20*/  LEA R5, R8, R5, 0x18 ;  /* 0x0000000508057211 */ /* 0x001fca00078ec0ff */
[----:B------:R-:W-:-:S04]  /*15d30*/  IMAD R13, R6, 0x8, R5 ;  /* 0x00000008060d7824 */ /* 0x000fc800078e0205 */
[----:B------:R-:W0:Y:S01]  /*15d40*/  SYNCS.PHASECHK.TRANS64.TRYWAIT P2, [R13+URZ+0x19c70], R4 ;  /* 0x019c70040d0075a7 */ /* 0x000e22000804017f */
[----:B------:R-:W-:Y:S01]  /*15d50*/  BSSY B0, `(.L_x_498) ;  /* 0x0000003000007945 */ /* 0x000fe20003800000 */
[----:B--2---:R-:W-:-:S03]  /*15d60*/  ISETP.NE.AND P0, PT, R3, 0x3, PT ;  /* 0x000000030300780c */ /* 0x004fc60003f05270 */
[----:B0-----:R-:W-:Y:S10]  /*15d70*/  @!P2 BRA `(.L_x_499) ;  /* 0x0000002400b4a947 */ /* 0x001ff40003800000 */
.L_x_591:
[----:B------:R-:W-:Y:S05]  /*15d80*/  BSYNC B0 ;  /* 0x0000000000007941 */ /* 0x000fea0003800000 */
.L_x_498:
[----:B------:R-:W-:Y:S05]  /*15d90*/  @!P0 BRA `(.L_x_500) ;  /* 0x0000000000048947 */ /* 0x000fea0003800000 */
[----:B------:R-:W-:Y:S01]  /*15da0*/  BPT.TRAP 0x1 ;  /* 0x000000040000795c */ /* 0x000fe20000300000 */
.L_x_500:
[----:B0-----:R-:W-:Y:S01]  /*15db0*/  SHF.L.U32 R4, R7, 0x1f, RZ ;  /* 0x0000001f07047819 */ /* 0x001fe200000006ff */
[----:B------:R-:W-:-:S03]  /*15dc0*/  IMAD R10, R6, 0x3000, RZ ;  /* 0x00003000060a7824 */ /* 0x000fc600078e02ff */
[----:B------:R-:W0:Y:S02]  /*15dd0*/  SYNCS.PHASECHK.TRANS64.TRYWAIT P2, [R13+URZ+0x19c60], R4 ;  /* 0x019c60040d0075a7 */ /* 0x000e24000804017f */
[----:B0-----:R-:W-:Y:S05]  /*15de0*/  @!P2 BRA `(.L_x_501) ;  /* 0x0000002400aca947 */ /* 0x001fea0003800000 */
.L_x_592:
[----:B------:R-:W2:Y:S01]  /*15df0*/  LDL R3, [R1] ;  /* 0x0000000001037983 */ /* 0x000ea20000100800 */
[----:B------:R-:W-:Y:S01]  /*15e00*/  MOV R15, 0x400 ;  /* 0x00000400000f7802 */ /* 0x000fe20000000f00 */
[----:B------:R-:W-:Y:S05]  /*15e10*/  WARPSYNC.ALL ;  /* 0x0000000000007948 */ /* 0x000fea0003800000 */
[----:B------:R-:W1:Y:S01]  /*15e20*/  S2R R18, SR_CgaCtaId ;  /* 0x0000000000127919 */ /* 0x000e620000008800 */
[----:B------:R-:W-:Y:S02]  /*15e30*/  LOP3.LUT R14, R10, R28, RZ, 0xfc, !PT ;  /* 0x0000001c0a0e7212 */ /* 0x000fe400078efcff */
[----:B-1----:R-:W-:-:S05]  /*15e40*/  LEA R15, R18, R15, 0x18 ;  /* 0x0000000f120f7211 */ /* 0x002fca00078ec0ff */
[----:B------:R-:W-:Y:S01]  /*15e50*/  IMAD.IADD R14, R15, 0x1, R14 ;  /* 0x000000010f0e7824 */ /* 0x000fe200078e020e */
[----:B--2---:R-:W-:-:S05]  /*15e60*/  LOP3.LUT R3, R10, R3, RZ, 0xfc, !PT ;  /* 0x000000030a037212 */ /* 0x004fca00078efcff */
[----:B------:R-:W-:-:S05]  /*15e70*/  IMAD.IADD R3, R15, 0x1, R3 ;  /* 0x000000010f037824 */ /* 0x000fca00078e0203 */
[----:B0-----:R-:W0:Y:S02]  /*15e80*/  LDSM.16.MT88.4 R4, [R3+0x9000] ;  /* 0x009000000304783b */ /* 0x001e240000004200 */
[C-C-:B0-----:R-:W-:Y:S02]  /*15e90*/  PRMT R8, R4.reuse, 0x6420, R5.reuse ;  /* 0x0000642004087816 */ /* 0x141fe40000000005 */
[----:B------:R-:W-:Y:S02]  /*15ea0*/  PRMT R9, R4, 0x7531, R5 ;  /* 0x0000753104097816 */ /* 0x000fe40000000005 */
[C-C-:B------:R-:W-:Y:S02]  /*15eb0*/  PRMT R10, R6.reuse, 0x6420, R7.reuse ;  /* 0x00006420060a7816 */ /* 0x140fe40000000007 */
[----:B------:R-:W-:-:S05]  /*15ec0*/  PRMT R11, R6, 0x7531, R7 ;  /* 0x00007531060b7816 */ /* 0x000fca0000000007 */
[----:B------:R-:W-:Y:S04]  /*15ed0*/  STSM.16.M88.4 [R14+0x3000], R8 ;  /* 0x003000080e007844 */ /* 0x000fe80000000200 */
[----:B------:R-:W0:Y:S02]  /*15ee0*/  LDSM.16.MT88.4 R4, [R3+0xa000] ;  /* 0x00a000000304783b */ /* 0x000e240000004200 */
[C-C-:B0-----:R-:W-:Y:S02]  /*15ef0*/  PRMT R8, R4.reuse, 0x6420, R5.reuse ;  /* 0x0000642004087816 */ /* 0x141fe40000000005 */
[----:B------:R-:W-:Y:S02]  /*15f00*/  PRMT R9, R4, 0x7531, R5 ;  /* 0x0000753104097816 */ /* 0x000fe40000000005 */
[----:B------:R-:W-:-:S02]  /*15f10*/  PRMT R10, R6, 0x6420, R7 ;  /* 0x00006420060a7816 */ /* 0x000fc40000000007 */
[----:B------:R-:W-:-:S05]  /*15f20*/  PRMT R11, R6, 0x7531, R7 ;  /* 0x00007531060b7816 */ /* 0x000fca0000000007 */
[----:B------:R-:W-:Y:S04]  /*15f30*/  STSM.16.M88.4 [R14+0x4000], R8 ;  /* 0x004000080e007844 */ /* 0x000fe80000000200 */
[----:B------:R-:W0:Y:S02]  /*15f40*/  LDSM.16.MT88.4 R4, [R3+0xb000] ;  /* 0x00b000000304783b */ /* 0x000e240000004200 */
[C-C-:B0-----:R-:W-:Y:S02]  /*15f50*/  PRMT R8, R4.reuse, 0x6420, R5.reuse ;  /* 0x0000642004087816 */ /* 0x141fe40000000005 */
[----:B------:R-:W-:Y:S02]  /*15f60*/  PRMT R9, R4, 0x7531, R5 ;  /* 0x0000753104097816 */ /* 0x000fe40000000005 */
[----:B------:R-:W-:-:S02]  /*15f70*/  PRMT R10, R6, 0x6420, R7 ;  /* 0x00006420060a7816 */ /* 0x000fc40000000007 */
[----:B------:R-:W-:-:S05]  /*15f80*/  PRMT R11, R6, 0x7531, R7 ;  /* 0x00007531060b7816 */ /* 0x000fca0000000007 */
[----:B------:R0:W-:Y:S04]  /*15f90*/  STSM.16.M88.4 [R14+0x5000], R8 ;  /* 0x005000080e007844 */ /* 0x0001e80000000200 */
[----:B------:R-:W1:Y:S01]  /*15fa0*/  LDSM.16.MT88.4 R4, [R3+0x9800] ;  /* 0x009800000304783b */ /* 0x000e620000004200 */
[----:B0-----:R-:W-:Y:S02]  /*15fb0*/  IADD3 R14, R29, 0x3000, R14 ;  /* 0x000030001d0e7810 */ /* 0x001fe40007ffe00e */
[C-C-:B-1----:R-:W-:Y:S02]  /*15fc0*/  PRMT R8, R4.reuse, 0x6420, R5.reuse ;  /* 0x0000642004087816 */ /* 0x142fe40000000005 */
[----:B------:R-:W-:Y:S02]  /*15fd0*/  PRMT R9, R4, 0x7531, R5 ;  /* 0x0000753104097816 */ /* 0x000fe40000000005 */
[----:B------:R-:W-:-:S02]  /*15fe0*/  PRMT R10, R6, 0x6420, R7 ;  /* 0x00006420060a7816 */ /* 0x000fc40000000007 */
[----:B------:R-:W-:-:S05]  /*15ff0*/  PRMT R11, R6, 0x7531, R7 ;  /* 0x00007531060b7816 */ /* 0x000fca0000000007 */
[----:B------:R-:W-:Y:S04]  /*16000*/  STSM.16.M88.4 [R14], R8 ;  /* 0x000000080e007844 */ /* 0x000fe80000000200 */
        /* <DEDUP_REMOVED lines=20> */
.L_x_502:
[----:B-1----:R1:W-:Y:S01]  /*16150*/  SYNCS.ARRIVE.TRANS64.A1T0 RZ, [R13+URZ+0x19c50], RZ ;  /* 0x019c50ff0dff79a7 */ /* 0x0023e2000810003f */
        /* <DEDUP_REMOVED lines=9> */
.L_x_479:
[----:B01----:R-:W2:Y:S01]  /*161f0*/  LDL R3, [R1+0x30] ;  /* 0x0000300001037983 */ /* 0x003ea20000100800 */
[----:B------:R-:W-:Y:S01]  /*16200*/  BSSY B0, `(.L_x_504) ;  /* 0x000000f000007945 */ /* 0x000fe20003800000 */
[----:B--2---:R-:W-:-:S03]  /*16210*/  ISETP.NE.AND P2, PT, R3, 0x3, PT ;  /* 0x000000030300780c */ /* 0x004fc60003f45270 */
[----:B------:R-:W-:Y:S10]  /*16220*/  @P1 BRA `(.L_x_505) ;  /* 0x0000000000301947 */ /* 0x000ff40003800000 */
[----:B------:R-:W0:Y:S01]  /*16230*/  S2R R5, SR_LANEID ;  /* 0x0000000000057919 */ /* 0x000e220000000000 */
[----:B------:R-:W-:Y:S01]  /*16240*/  VOTEU.ANY UR4, UPT, PT ;  /* 0x0000000000047886 */ /* 0x000fe200038e0100 */
[----:B------:R-:W1:Y:S01]  /*16250*/  LDC.64 R2, c[0x0][0xc38] ;  /* 0x00030e00ff027b82 */ /* 0x000e620000000a00 */
[----:B------:R-:W0:Y:S02]  /*16260*/  FLO.U32 R0, UR4 ;  /* 0x0000000400007d00 */ /* 0x000e2400080e0000 */
[----:B0-----:R-:W-:-:S06]  /*16270*/  ISETP.EQ.U32.AND P0, PT, R0, R5, PT ;  /* 0x000000050000720c */ /* 0x001fcc0003f02070 */
[----:B------:R-:W1:Y:S07]  /*16280*/  POPC R5, UR4 ;  /* 0x0000000400057d09 */ /* 0x000e6e0008000000 */
[----:B-1----:R-:W2:Y:S01]  /*16290*/  @P0 ATOMG.E.ADD.STRONG.GPU PT, R3, desc[UR40][R2.64], R5 ;  /* 0x00000005020309a8 */ /* 0x002ea200081ee1e8 */
[----:B------:R-:W0:Y:S02]  /*162a0*/  S2R R4, SR_LTMASK ;  /* 0x0000000000047919 */ /* 0x000e240000003900 */
[----:B0-----:R-:W-:-:S04]  /*162b0*/  LOP3.LUT R4, R4, UR4, RZ, 0xc0, !PT ;  /* 0x0000000404047c12 */ /* 0x001fc8000f8ec0ff */
[----:B------:R-:W0:Y:S01]  /*162c0*/  POPC R7, R4 ;  /* 0x0000000400077309 */ /* 0x000e220000000000 */
[----:B--2---:R-:W0:Y:S02]  /*162d0*/  SHFL.IDX PT, R0, R3, R0, 0x1f ;  /* 0x00001f0003007589 */ /* 0x004e2400000e0000 */
[----:B0-----:R-:W-:-:S07]  /*162e0*/  IADD3 R16, R0, UR36, R7 ;  /* 0x0000002400107c10 */ /* 0x001fce000fffe007 */
.L_x_505:
[----:B------:R-:W-:Y:S05]  /*162f0*/  BSYNC B0 ;  /* 0x0000000000007941 */ /* 0x000fea0003800000 */
.L_x_504:
[----:B------:R-:W-:Y:S05]  /*16300*/  @!P2 BRA `(.L_x_506) ;  /* 0x000000000004a947 */ /* 0x000fea0003800000 */
[----:B------:R-:W-:Y:S01]  /*16310*/  BPT.TRAP 0x1 ;  /* 0x000000040000795c */ /* 0x000fe20000300000 */
.L_x_506:
        /* <DEDUP_REMOVED lines=11> */
.L_x_593:
[----:B------:R-:W-:Y:S05]  /*163d0*/  BSYNC B0 ;  /* 0x0000000000007941 */ /* 0x000fea0003800000 */
.L_x_507:
[----:B------:R-:W-:Y:S05]  /*163e0*/  @!P2 BRA `(.L_x_509) ;  /* 0x000000000004a947 */ /* 0x000fea0003800000 */
[----:B------:R-:W-:Y:S01]  /*163f0*/  BPT.TRAP 0x1 ;  /* 0x000000040000795c */ /* 0x000fe20000300000 */
.L_x_509:
[----:B0-----:R-:W-:-:S04]  /*16400*/  SHF.L.U32 R0, R24, 0x1f, RZ ;  /* 0x0000001f18007819 */ /* 0x001fc800000006ff */
[----:B------:R-:W0:Y:S02]  /*16410*/  SYNCS.PHASECHK.TRANS64.TRYWAIT P0, [R3+URZ+0x19c60], R0 ;  /* 0x019c6000030075a7 */ /* 0x000e24000800017f */
[----:B0-----:R-:W-:Y:S05]  /*16420*/  @!P0 BRA `(.L_x_510) ;  /* 0x0000002000448947 */ /* 0x001fea0003800000 */
.L_x_594:
[----:B------:R-:W0:Y:S01]  /*16430*/  LDL R2, [R1] ;  /* 0x0000000001027983 */ /* 0x000e220000100800 */
[----:B------:R-:W-:Y:S01]  /*16440*/  IMAD R9, R22, 0x3000, RZ ;  /* 0x0000300016097824 */ /* 0x000fe200078e02ff */
[----:B------:R-:W-:Y:S01]  /*16450*/  MOV R8, 0x400 ;  /* 0x0000040000087802 */ /* 0x000fe20000000f00 */
[----:B------:R-:W-:Y:S05]  /*16460*/  WARPSYNC.ALL ;  /* 0x0000000000007948 */ /* 0x000fea0003800000 */
[----:B------:R-:W1:Y:S02]  /*16470*/  S2R R10, SR_CgaCtaId ;  /* 0x00000000000a7919 */ /* 0x000e640000008800 */
[----:B-1----:R-:W-:-:S02]  /*16480*/  LEA R8, R10, R8, 0x18 ;  /* 0x000000080a087211 */ /* 0x002fc400078ec0ff */
[C---:B0-----:R-:W-:Y:S02]  /*16490*/  LOP3.LUT R0, R9.reuse, R2, RZ, 0xfc, !PT ;  /* 0x0000000209007212 */ /* 0x041fe400078efcff */
[----:B------:R-:W-:-:S03]  /*164a0*/  LOP3.LUT R2, R9, R28, RZ, 0xfc, !PT ;  /* 0x0000001c09027212 */ /* 0x000fc600078efcff */
[C---:B------:R-:W-:Y:S02]  /*164b0*/  IMAD.IADD R0, R8.reuse, 0x1, R0 ;  /* 0x0000000108007824 */ /* 0x040fe400078e0200 */
[----:B------:R-:W-:-:S03]  /*164c0*/  IMAD.IADD R2, R8, 0x1, R2 ;  /* 0x0000000108027824 */ /* 0x000fc600078e0202 */
[----:B------:R-:W0:Y:S02]  /*164d0*/  LDSM.16.MT88.4 R4, [R0+0x9000] ;  /* 0x009000000004783b */ /* 0x000e240000004200 */
        /* <DEDUP_REMOVED lines=44> */
.L_x_511:
[----:B-1----:R1:W-:Y:S01]  /*167a0*/  SYNCS.ARRIVE.TRANS64.A1T0 RZ, [R3+URZ+0x19c50], RZ ;  /* 0x019c50ff03ff79a7 */ /* 0x0023e2000810003f */
[----:B------:R-:W-:Y:S02]  /*167b0*/  @!P1 VIADD R0, R3, 0x19c80 ;  /* 0x00019c8003009836 */ /* 0x000fe40000000000 */
[----:B------:R-:W-:-:S03]  /*167c0*/  VIADD R22, R22, 0x1 ;  /* 0x0000000116167836 */ /* 0x000fc60000000000 */
[----:B------:R-:W-:Y:S01]  /*167d0*/  @!P1 PRMT R0, RZ, 0x654, R0 ;  /* 0x00000654ff009816 */ /* 0x000fe20000000000 */
[----:B------:R-:W-:Y:S01]  /*167e0*/  BAR.SYNC.DEFER_BLOCKING 0x2, 0x80 ;  /* 0x0082000000007b1d */ /* 0x000fe20000010000 */
[----:B------:R-:W-:-:S04]  /*167f0*/  ISETP.NE.AND P0, PT, R22, 0x2, PT ;  /* 0x000000021600780c */ /* 0x000fc80003f05270 */
[----:B-1----:R-:W-:Y:S02]  /*16800*/  SEL R3, RZ, 0x1, P0 ;  /* 0x00000001ff037807 */ /* 0x002fe40000000000 */
[----:B------:R-:W-:Y:S02]  /*16810*/  SEL R22, R22, RZ, P0 ;  /* 0x000000ff16167207 */ /* 0x000fe40000000000 */
[----:B------:R-:W-:Y:S01]  /*16820*/  LOP3.LUT R24, R24, R3, RZ, 0x3c, !PT ;  /* 0x0000000318187212 */ /* 0x000fe200078e3cff */
[----:B------:R1:W-:Y:S06]  /*16830*/  @!P1 SYNCS.ARRIVE.TRANS64.RED.A1T0 RZ, [R0+URZ], RZ ;  /* 0x000000ff00ff99a7 */ /* 0x0003ec000810043f */
.L_x_460:
[----:B------:R-:W-:Y:S05]  /*16840*/  BSYNC B6 ;  /* 0x0000000000067941 */ /* 0x000fea0003800000 */
.L_x_458:
[----:B-1----:R-:W2:Y:S02]  /*16850*/  LDL R0, [R1+0x28] ;  /* 0x0000280001007983 */ /* 0x002ea40000100800 */
[----:B--2---:R-:W-:-:S13]  /*16860*/  LOP3.LUT P0, RZ, R0, 0x2, RZ, 0xc0, !PT ;  /* 0x0000000200ff7812 */ /* 0x004fda000780c0ff */
[----:B------:R-:W-:Y:S05]  /*16870*/  @!P0 BRA `(.L_x_512) ;  /* 0x0000000000208947 */ /* 0x000fea0003800000 */
[----:B------:R-:W-:Y:S05]  /*16880*/  WARPSYNC.ALL ;  /* 0x0000000000007948 */ /* 0x000fea0003800000 */
[----:B------:R-:W1:Y:S08]  /*16890*/  S2UR UR5, SR_CgaCtaId ;  /* 0x00000000000579c3 */ /* 0x000e700000008800 */
[----:B------:R-:W-:Y:S06]  /*168a0*/  BAR.SYNC.DEFER_BLOCKING 0x5, 0x200 ;  /* 0x0148000000007b1d */ /* 0x000fec0000010000 */
[----:B------:R-:W-:-:S02]  /*168b0*/  UMOV UR4, 0x400 ;  /* 0x0000040000047882 */ /* 0x000fc40000000000 */
[----:B-1----:R-:W-:-:S09]  /*168c0*/  ULEA UR4, UR5, UR4, 0x18 ;  /* 0x0000000405047291 */ /* 0x002fd2000f8ec03f */
[----:B------:R-:W2:Y:S01]  /*168d0*/  LDS.128 R16, [UR4+0x19cd0] ;  /* 0x019cd004ff107984 */ /* 0x000ea20008000c00 */
[----:B------:R-:W-:Y:S06]  /*168e0*/  BAR.ARV 0x4, 0x200 ;  /* 0x0108000000007b1d */ /* 0x000fec0000002000 */
[----:B------:R-:W-:Y:S05]  /*168f0*/  BRA `(.L_x_513) ;  /* 0x0000000800407947 */ /* 0x000fea0003800000 */
.L_x_512:
[----:B------:R-:W0:Y:S01]  /*16900*/  S2R R0, SR_TID.X ;  /* 0x0000000000007919 */ /* 0x000e220000002100 */
[----:B------:R-:W-:Y:S01]  /*16910*/  UMOV UR4, 0xffffffff ;  /* 0xffffffff00047882 */ /* 0x000fe20000000000 */
[----:B0-----:R-:W-:-:S04]  /*16920*/  LOP3.LUT R8, R0, 0x1f, RZ, 0xc0, !PT ;  /* 0x0000001f00087812 */ /* 0x001fc800078ec0ff */
[----:B------:R-:W-:Y:S01]  /*16930*/  ISETP.NE.AND P0, PT, R8, 0x1f, PT ;  /* 0x0000001f0800780c */ /* 0x000fe20003f05270 */
[----:B------:R-:W-:-:S12]  /*16940*/  BRA.DIV UR4, `(.L_x_514) ;  /* 0x0000001e04107947 */ /* 0x000fd8000b800000 */
[----:B------:R-:W-:Y:S01]  /*16950*/  IMAD.IADD R5, R19, 0x1, R8 ;  /* 0x0000000113057824 */ /* 0x000fe200078e0208 */
[----:B------:R-:W-:-:S04]  /*16960*/  ULDC UR4, c[0x0][0xc14] ;  /* 0x0003050000047ab9 */ /* 0x000fc80000000800 */
[----:B------:R-:W-:-:S13]  /*16970*/  ISETP.GE.OR P1, PT, R5, UR4, !P0 ;  /* 0x0000000405007c0c */ /* 0x000fda000c726670 */
[----:B------:R-:W0:Y:S02]  /*16980*/  @!P1 LDC.64 R2, c[0x0][0xc58] ;  /* 0x00031600ff029b82 */ /* 0x000e240000000a00 */
[----:B0-----:R-:W-:-:S06]  /*16990*/  @!P1 IMAD.WIDE R2, R5, 0x4, R2 ;  /* 0x0000000405029825 */ /* 0x001fcc00078e0202 */
[----:B------:R-:W2:Y:S01]  /*169a0*/  @!P1 LDG.E R2, desc[UR40][R2.64] ;  /* 0x0000002802029981 */ /* 0x000ea2000c1e1900 */
[----:B------:R-:W-:Y:S01]  /*169b0*/  IMAD.MOV.U32 R5, RZ, RZ, RZ ;  /* 0x000000ffff057224 */ /* 0x000fe200078e00ff */
[C---:B------:R-:W-:Y:S02]  /*169c0*/  ISETP.GE.U32.AND P2, PT, R8.reuse, 0x2, PT ;  /* 0x000000020800780c */ /* 0x040fe40003f46070 */
[C---:B------:R-:W-:Y:S01]  /*169d0*/  ISETP.GE.U32.AND P3, PT, R8.reuse, 0x4, PT ;  /* 0x000000040800780c */ /* 0x040fe20003f66070 */
[----:B------:R-:W-:Y:S01]  /*169e0*/  SHFL.IDX PT, R0, R16, RZ, 0x1f ;  /* 0x00001fff10007589 */ /* 0x000fe200000e0000 */
[C---:B------:R-:W-:Y:S02]  /*169f0*/  ISETP.GE.U32.AND P4, PT, R8.reuse, 0x8, PT ;  /* 0x000000080800780c */ /* 0x040fe40003f86070 */
[C---:B------:R-:W-:Y:S01]  /*16a00*/  ISETP.GE.U32.AND P5, PT, R8.reuse, 0x10, PT ;  /* 0x000000100800780c */ /* 0x040fe20003fa6070 */
[----:B------:R-:W-:Y:S01]  /*16a10*/  SHFL.IDX PT, R4, R16, 0x1, 0x1f ;  /* 0x00201f0010047f89 */ /* 0x000fe200000e0000 */
[----:B--2---:R-:W-:Y:S01]  /*16a20*/  @!P1 IMAD.MOV.U32 R5, RZ, RZ, R2 ;  /* 0x000000ffff059224 */ /* 0x004fe200078e0002 */
[----:B------:R-:W-:-:S04]  /*16a30*/  ISETP.NE.AND P1, PT, R8, RZ, PT ;  /* 0x000000ff0800720c */ /* 0x000fc80003f25270 */
        /* <DEDUP_REMOVED lines=15> */
[----:B------:R0:W1:Y:S02]  /*16b30*/  SHFL.IDX PT, R14, R2, 0x1f, 0x1f ;  /* 0x03e01f00020e7f89 */ /* 0x00006400000e0000 */
.L_x_604:
[----:B------:R-:W-:Y:S02]  /*16b40*/  ULDC UR4, c[0x0][0xc10] ;  /* 0x0003040000047ab9 */ /* 0x000fe40000000800 */
[----:B------:R-:W-:-:S04]  /*16b50*/  IMAD.U32 R16, RZ, RZ, UR4 ;  /* 0x00000004ff107e24 */ /* 0x000fc8000f8e00ff */
[----:B-1----:R-:W-:-:S04]  /*16b60*/  IMAD R14, R14, R16, RZ ;  /* 0x000000100e0e7224 */ /* 0x002fc800078e02ff */
[----:B------:R-:W-:-:S05]  /*16b70*/  IMAD.IADD R7, R4, 0x1, R14 ;  /* 0x0000000104077824 */ /* 0x000fca00078e020e */
[----:B------:R-:W-:-:S13]  /*16b80*/  ISETP.GT.AND P6, PT, R7, R0, PT ;  /* 0x000000000700720c */ /* 0x000fda0003fc4270 */
[----:B------:R-:W-:Y:S05]  /*16b90*/  @P6 BRA `(.L_x_515) ;  /* 0x00000000009c6947 */ /* 0x000fea0003800000 */
.L_x_520:
[----:B0-----:R-:W0:Y:S01]  /*16ba0*/  LDC R2, c[0x0][0xc14] ;  /* 0x00030500ff027b82 */ /* 0x001e220000000800 */
[----:B------:R-:W-:-:S05]  /*16bb0*/  VIADD R19, R19, 0x1f ;  /* 0x0000001f13137836 */ /* 0x000fca0000000000 */
[----:B0-----:R-:W-:-:S13]  /*16bc0*/  ISETP.GE.AND P6, PT, R19, R2, PT ;  /* 0x000000021300720c */ /* 0x001fda0003fc6270 */
[----:B------:R-:W-:Y:S05]  /*16bd0*/  @P6 BRA `(.L_x_516) ;  /* 0x0000000400446947 */ /* 0x000fea0003800000 */
[----:B------:R-:W0:Y:S01]  /*16be0*/  S2R R3, SR_TID.X ;  /* 0x0000000000037919 */ /* 0x000e220000002100 */
[----:B------:R-:W-:Y:S01]  /*16bf0*/  BSSY B0, `(.L_x_517) ;  /* 0x0000009000007945 */ /* 0x000fe20003800000 */
[----:B------:R-:W-:Y:S01]  /*16c00*/  IMAD.MOV.U32 R5, RZ, RZ, RZ ;  /* 0x000000ffff057224 */ /* 0x000fe200078e00ff */
[----:B0-----:R-:W-:-:S05]  /*16c10*/  LOP3.LUT R3, R3, 0x1f, RZ, 0xc0, !PT ;  /* 0x0000001f03037812 */ /* 0x001fca00078ec0ff */
[----:B------:R-:W-:-:S05]  /*16c20*/  IMAD.IADD R9, R19, 0x1, R3 ;  /* 0x0000000113097824 */ /* 0x000fca00078e0203 */
[----:B------:R-:W-:-:S13]  /*16c30*/  ISETP.GE.OR P6, PT, R9, R2, !P0 ;  /* 0x000000020900720c */ /* 0x000fda00047c6670 */
[----:B------:R-:W-:Y:S05]  /*16c40*/  @P6 BRA `(.L_x_518) ;  /* 0x00000000000c6947 */ /* 0x000fea0003800000 */
[----:B------:R-:W0:Y:S02]  /*16c50*/  LDC.64 R2, c[0x0][0xc58] ;  /* 0x00031600ff027b82 */ /* 0x000e240000000a00 */
[----:B0-----:R-:W-:-:S05]  /*16c60*/  IMAD.WIDE R2, R9, 0x4, R2 ;  /* 0x0000000409027825 */ /* 0x001fca00078e0202 */
[----:B------:R0:W5:Y:S02]  /*16c70*/  LDG.E R5, desc[UR40][R2.64] ;  /* 0x0000002802057981 */ /* 0x000164000c1e1900 */
.L_x_518:
[----:B------:R-:W-:Y:S05]  /*16c80*/  BSYNC B0 ;  /* 0x0000000000007941 */ /* 0x000fea0003800000 */
.L_x_517:
[----:B------:R-:W-:-:S03]  /*16c90*/  UMOV UR4, 0xffffffff ;  /* 0xffffffff00047882 */ /* 0x000fc60000000000 */
[----:B------:R-:W-:Y:S05]  /*16ca0*/  BRA.DIV UR4, `(.L_x_519) ;  /* 0x0000001e045c7947 */ /* 0x000fea000b800000 */
[----:B-----5:R-:W1:Y:S02]  /*16cb0*/  SHFL.UP PT, R14, R5, 0x1, RZ ;  /* 0x04200000050e7989 */ /* 0x020e6400000e00ff */
[----:B-1----:R-:W-:-:S05]  /*16cc0*/  SEL R14, R14, RZ, P1 ;  /* 0x000000ff0e0e7207 */ /* 0x002fca0000800000 */
        /* <DEDUP_REMOVED lines=14> */
.L_x_612:
[----:B------:R-:W-:Y:S02]  /*16db0*/  ULDC UR4, c[0x0][0xc10] ;  /* 0x0003040000047ab9 */ /* 0x000fe40000000800 */
[----:B------:R-:W-:-:S04]  /*16dc0*/  IMAD.U32 R16, RZ, RZ, UR4 ;  /* 0x00000004ff107e24 */ /* 0x000fc8000f8e00ff */
[----:B-1----:R-:W-:-:S04]  /*16dd0*/  IMAD R14, R14, R16, RZ ;  /* 0x000000100e0e7224 */ /* 0x002fc800078e02ff */
[----:B------:R-:W-:-:S05]  /*16de0*/  IMAD.IADD R7, R14, 0x1, R7 ;  /* 0x000000010e077824 */ /* 0x000fca00078e0207 */
[----:B------:R-:W-:-:S13]  /*16df0*/  ISETP.GT.AND P6, PT, R7, R0, PT ;  /* 0x000000000700720c */ /* 0x000fda0003fc4270 */
[----:B------:R-:W-:Y:S05]  /*16e00*/  @!P6 BRA `(.L_x_520) ;  /* 0xfffffffc0064e947 */ /* 0x000fea000383ffff */
.L_x_515:
[----:B------:R-:W-:Y:S01]  /*16e10*/  IMAD.IADD R7, R7, 0x1, -R14 ;  /* 0x0000000107077824 */ /* 0x000fe200078e0a0e */
[----:B------:R-:W-:-:S03]  /*16e20*/  UMOV UR4, 0xffffffff ;  /* 0xffffffff00047882 */ /* 0x000fc60000000000 */
[----:B------:R-:W-:-:S05]  /*16e30*/  IMAD R3, R2, R16, R7 ;  /* 0x0000001002037224 */ /* 0x000fca00078e0207 */
[----:B------:R-:W-:Y:S01]  /*16e40*/  ISETP.GT.AND P6, PT, R3, R0, PT ;  /* 0x000000000300720c */ /* 0x000fe20003fc4270 */
[----:B------:R-:W-:-:S12]  /*16e50*/  BRA.DIV UR4, `(.L_x_521) ;  /* 0x0000001e04ac7947 */ /* 0x000fd8000b800000 */
[----:B------:R-:W-:-:S04]  /*16e60*/  VOTE.ANY R3, PT, !P6 ;  /* 0x0000000000037806 */ /* 0x000fc800070e0100 */
[----:B------:R-:W1:Y:S02]  /*16e70*/  POPC R4, R3 ;  /* 0x0000000300047309 */ /* 0x000e640000000000 */
[----:B-1----:R1:W2:Y:S02]  /*16e80*/  SHFL.IDX PT, R5, R5, R4, 0x1f ;  /* 0x00001f0405057589 */ /* 0x0022a400000e0000 */
.L_x_616:
[----:B------:R-:W-:Y:S01]  /*16e90*/  ISETP.NE.AND P0, PT, R3, RZ, PT ;  /* 0x000000ff0300720c */ /* 0x000fe20003f05270 */
[----:B------:R-:W-:-:S12]  /*16ea0*/  IMAD.MOV.U32 R14, RZ, RZ, RZ ;  /* 0x000000ffff0e7224 */ /* 0x000fd800078e00ff */
[----:B------:R-:W-:Y:S05]  /*16eb0*/  @!P0 BRA `(.L_x_522) ;  /* 0x0000000000108947 */ /* 0x000fea0003800000 */
[----:B------:R-:W-:Y:S01]  /*16ec0*/  UMOV UR4, 0xffffffff ;  /* 0xffffffff00047882 */ /* 0x000fe20000000000 */
[----:B------:R-:W-:Y:S02]  /*16ed0*/  VIADD R12, R4, 0xffffffff ;  /* 0xffffffff040c7836 */ /* 0x000fe40000000000 */
[----:B------:R-:W-:Y:S05]  /*16ee0*/  BRA.DIV UR4, `(.L_x_523) ;  /* 0x0000001e04d07947 */ /* 0x000fea000b800000 */
[----:B------:R3:W4:Y:S02]  /*16ef0*/  SHFL.IDX PT, R14, R2, R12, 0x1f ;  /* 0x00001f0c020e7589 */ /* 0x00072400000e0000 */
.L_x_522:
[----:B--2---:R-:W-:Y:S01]  /*16f00*/  IABS R6, R5 ;  /* 0x0000000500067213 */ /* 0x004fe20000000000 */
[----:B----4-:R-:W-:Y:S02]  /*16f10*/  IMAD R16, R14, R16, R7 ;  /* 0x000000100e107224 */ /* 0x010fe400078e0207 */
[----:B------:R-:W-:Y:S01]  /*16f20*/  IMAD.IADD R19, R4, 0x1, R19 ;  /* 0x0000000104137824 */ /* 0x000fe200078e0213 */
[----:B------:R-:W2:Y:S01]  /*16f30*/  I2F.RP R8, R6 ;  /* 0x0000000600087306 */ /* 0x000ea20000209400 */
[----:B------:R-:W-:-:S07]  /*16f40*/  IMAD.IADD R0, R0, 0x1, -R16 ;  /* 0x0000000100007824 */ /* 0x000fce00078e0a10 */
[----:B--2---:R-:W0:Y:S02]  /*16f50*/  MUFU.RCP R8, R8 ;  /* 0x0000000800087308 */ /* 0x004e240000001000 */
[----:B0--3--:R-:W-:-:S06]  /*16f60*/  VIADD R2, R8, 0xffffffe ;  /* 0x0ffffffe08027836 */ /* 0x009fcc0000000000 */
[----:B------:R0:W2:Y:S02]  /*16f70*/  F2I.FTZ.U32.TRUNC.NTZ R3, R2 ;  /* 0x0000000200037305 */ /* 0x0000a4000021f000 */
[----:B0-----:R-:W-:Y:S02]  /*16f80*/  IMAD.MOV.U32 R2, RZ, RZ, RZ ;  /* 0x000000ffff027224 */ /* 0x001fe400078e00ff */
[----:B--2---:R-:W-:-:S04]  /*16f90*/  IMAD.MOV R7, RZ, RZ, -R3 ;  /* 0x000000ffff077224 */ /* 0x004fc800078e0a03 */
[----:B------:R-:W-:-:S04]  /*16fa0*/  IMAD R7, R7, R6, RZ ;  /* 0x0000000607077224 */ /* 0x000fc800078e02ff */
        /* <DEDUP_REMOVED lines=15> */
[----:B------:R-:W-:-:S05]  /*170a0*/  @!P1 LOP3.LUT R3, RZ, R5, RZ, 0x33, !PT ;  /* 0x00000005ff039212 */ /* 0x000fca00078e33ff */
[--C-:B------:R-:W-:Y:S02]  /*170b0*/  IMAD.MOV R17, RZ, RZ, -R3.reuse ;  /* 0x000000ffff117224 */ /* 0x100fe400078e0a03 */
[----:B------:R-:W-:Y:S02]  /*170c0*/  IMAD.MOV.U32 R18, RZ, RZ, R3 ;  /* 0x000000ffff127224 */ /* 0x000fe400078e0003 */
[----:B------:R-:W-:Y:S01]  /*170d0*/  IMAD R17, R5, R17, R0 ;  /* 0x0000001105117224 */ /* 0x000fe200078e0200 */
[----:B------:R-:W-:Y:S06]  /*170e0*/  BRA `(.L_x_524) ;  /* 0x00000000001c7947 */ /* 0x000fec0003800000 */
.L_x_516:
[----:B------:R-:W-:Y:S01]  /*170f0*/  UMOV UR4, URZ ;  /* 0x0000003f00047c82 */ /* 0x000fe20008000000 */
[----:B------:R-:W-:Y:S01]  /*17100*/  UMOV UR5, URZ ;  /* 0x0000003f00057c82 */ /* 0x000fe20008000000 */
[----:B------:R-:W-:Y:S01]  /*17110*/  ULDC UR6, c[0x0][0xc14] ;  /* 0x0003050000067ab9 */ /* 0x000fe20000000800 */
[----:B------:R-:W-:Y:S02]  /*17120*/  IMAD.MOV.U32 R16, RZ, RZ, R0 ;  /* 0x000000ffff107224 */ /* 0x000fe400078e0000 */
[----:B------:R-:W-:Y:S02]  /*17130*/  IMAD.U32 R17, RZ, RZ, UR4 ;  /* 0x00000004ff117e24 */ /* 0x000fe4000f8e00ff */
[----:B------:R-:W-:Y:S02]  /*17140*/  IMAD.U32 R18, RZ, RZ, UR5 ;  /* 0x00000005ff127e24 */ /* 0x000fe4000f8e00ff */
[----:B------:R-:W-:-:S07]  /*17150*/  IMAD.U32 R19, RZ, RZ, UR6 ;  /* 0x00000006ff137e24 */ /* 0x000fce000f8e00ff */
.L_x_524:
[----:B------:R-:W0:Y:S01]  /*17160*/  S2R R0, SR_TID.X ;  /* 0x0000000000007919 */ /* 0x000e220000002100 */
[----:B------:R-:W-:Y:S05]  /*17170*/  WARPSYNC.ALL ;  /* 0x0000000000007948 */ /* 0x000fea0003800000 */
[----:B------:R-:W-:Y:S01]  /*17180*/  BAR.SYNC.DEFER_BLOCKING 0x4, 0x200 ;  /* 0x0108000000007b1d */ /* 0x000fe20000010000 */
[----:B0-----:R-:W-:-:S04]  /*17190*/  LOP3.LUT R0, R0, 0x1f, RZ, 0xc0, !PT ;  /* 0x0000001f00007812 */ /* 0x001fc800078ec0ff */
[----:B------:R-:W-:-:S13]  /*171a0*/  ISETP.NE.AND P0, PT, R0, RZ, PT ;  /* 0x000000ff0000720c */ /* 0x000fda0003f05270 */
[----:B------:R-:W0:Y:S01]  /*171b0*/  @!P0 S2R R3, SR_CgaCtaId ;  /* 0x0000000000038919 */ /* 0x000e220000008800 */
[----:B------:R-:W-:-:S04]  /*171c0*/  @!P0 MOV R0, 0x400 ;  /* 0x0000040000008802 */ /* 0x000fc80000000f00 */
[----:B0-----:R-:W-:-:S05]  /*171d0*/  @!P0 LEA R0, R3, R0, 0x18 ;  /* 0x0000000003008211 */ /* 0x001fca00078ec0ff */
[----:B------:R0:W-:Y:S01]  /*171e0*/  @!P0 STS.128 [R0+0x19cd0], R16 ;  /* 0x019cd01000008388 */ /* 0x0001e20000000c00 */
[----:B------:R-:W-:Y:S06]  /*171f0*/  BAR.ARV 0x5, 0x200 ;  /* 0x0148000000007b1d */ /* 0x000fec0000002000 */
.L_x_513:
[----:B------:R-:W-:Y:S02]  /*17200*/  ULDC UR4, c[0x0][0xc14] ;  /* 0x0003050000047ab9 */ /* 0x000fe40000000800 */
[----:B--2---:R-:W-:-:S13]  /*17210*/  ISETP.GE.AND P0, PT, R19, UR4, PT ;  /* 0x0000000413007c0c */ /* 0x004fda000bf06270 */
[----:B------:R-:W-:Y:S05]  /*17220*/  @!P0 BRA `(.L_x_525) ;  /* 0xffffffac00c88947 */ /* 0x000fea000383ffff */
[----:B------:R-:W-:Y:S05]  /*17230*/  BSYNC B7 ;  /* 0x0000000000077941 */ /* 0x000fea0003800000 */
.L_x_416:
[----:B0-----:R-:W3:Y:S01]  /*17240*/  LDL.LU R0, [R1+0x24] ;  /* 0x0000240001007983 */ /* 0x001ee20000300800 */
[----:B------:R-:W-:Y:S01]  /*17250*/  BSSY B0, `(.L_x_526) ;  /* 0x000000b000007945 */ /* 0x000fe20003800000 */
[----:B------:R-:W0:Y:S01]  /*17260*/  S2R R5, SR_CgaCtaId ;  /* 0x0000000000057919 */ /* 0x000e220000008800 */
[----:B---3--:R-:W-:-:S05]  /*17270*/  VIADD R0, R0, 0x1 ;  /* 0x0000000100007836 */ /* 0x008fca0000000000 */
[----:B--2---:R-:W-:-:S04]  /*17280*/  LEA.HI R2, R0, R0, RZ, 0x1 ;  /* 0x0000000000027211 */ /* 0x004fc800078f08ff */
[----:B------:R-:W-:Y:S02]  /*17290*/  LOP3.LUT R3, R2, 0xfffffffe, RZ, 0xc0, !PT ;  /* 0xfffffffe02037812 */ /* 0x000fe400078ec0ff */
[----:B------:R-:W-:-:S03]  /*172a0*/  MOV R2, 0x400 ;  /* 0x0000040000027802 */ /* 0x000fc60000000f00 */
[----:B------:R-:W-:Y:S01]  /*172b0*/  IMAD.IADD R0, R0, 0x1, -R3 ;  /* 0x0000000100007824 */ /* 0x000fe200078e0a03 */
[----:B0-----:R-:W-:-:S04]  /*172c0*/  LEA R9, R5, R2, 0x18 ;  /* 0x0000000205097211 */ /* 0x001fc800078ec0ff */
[----:B------:R-:W-:-:S04]  /*172d0*/  SHF.L.U32 R0, R0, 0x1f, RZ ;  /* 0x0000001f00007819 */ /* 0x000fc800000006ff */
[----:B------:R-:W0:Y:S02]  /*172e0*/  SYNCS.PHASECHK.TRANS64.TRYWAIT P0, [R9+URZ+0x19c20], R0 ;  /* 0x019c2000090075a7 */ /* 0x000e24000800017f */
[----:B0-----:R-:W-:Y:S05]  /*172f0*/  @!P0 BRA `(.L_x_527) ;  /* 0x0000001800f08947 */ /* 0x001fea0003800000 */
.L_x_619:
[----:B------:R-:W-:Y:S05]  /*17300*/  BSYNC B0 ;  /* 0x0000000000007941 */ /* 0x000fea0003800000 */
.L_x_526:
[----:B------:R-:W-:-:S03]  /*17310*/  UMOV UR4, 0xffffffff ;  /* 0xffffffff00047882 */ /* 0x000fc60000000000 */
[----:B------:R-:W-:Y:S05]  /*17320*/  BRA.DIV UR4, `(.L_x_528) ;  /* 0x0000001a04f87947 */ /* 0x000fea000b800000 */
[----:B0-----:R-:W0:Y:S02]  /*17330*/  S2R R0, SR_TID.X ;  /* 0x0000000000007919 */ /* 0x001e240000002100 */
[----:B0-----:R-:W-:-:S04]  /*17340*/  SHF.R.U32.HI R0, RZ, 0x5, R0 ;  /* 0x00000005ff007819 */ /* 0x001fc80000011600 */
[----:B------:R-:W-:-:S05]  /*17350*/  LOP3.LUT R0, R0, 0x3, RZ, 0xc0, !PT ;  /* 0x0000000300007812 */ /* 0x000fca00078ec0ff */
[----:B------:R0:W2:Y:S02]  /*17360*/  SHFL.IDX PT, R14, R0, RZ, 0x1f ;  /* 0x00001fff000e7589 */ /* 0x0000a400000e0000 */
.L_x_622:
[----:B--2---:R-:W-:-:S13]  /*17370*/  ISETP.NE.AND P0, PT, R14, RZ, PT ;  /* 0x000000ff0e00720c */ /* 0x004fda0003f05270 */
[----:B------:R-:W-:Y:S05]  /*17380*/  @P0 BRA `(.L_x_285) ;  /* 0x0000000000a40947 */ /* 0x000fea0003800000 */
[----:B------:R-:W-:-:S03]  /*17390*/  UMOV UR4, 0xffffffff ;  /* 0xffffffff00047882 */ /* 0x000fc60000000000 */
[----:B------:R-:W-:Y:S05]  /*173a0*/  BRA.DIV UR4, `(.L_x_529) ;  /* 0x0000001e040c7947 */ /* 0x000fea000b800000 */
[----:B------:R-:W-:-:S13]  /*173b0*/  ELECT P6, URZ, PT ;  /* 0x00000000003f782f */ /* 0x000fda00038c0000 */
.L_x_625:
[----:B------:R-:W-:Y:S05]  /*173c0*/  @!P6 BRA `(.L_x_285) ;  /* 0x000000000094e947 */ /* 0x000fea0003800000 */
[----:B0-----:R-:W2:Y:S02]  /*173d0*/  LDL.LU R0, [R1+0x20] ;  /* 0x0000200001007983 */ /* 0x001ea40000300800 */
[----:B--2---:R-:W-:-:S04]  /*173e0*/  LOP3.LUT R0, R0, 0x2, RZ, 0xfc, !PT ;  /* 0x0000000200007812 */ /* 0x004fc800078efcff */
[----:B------:R-:W-:-:S13]  /*173f0*/  ISETP.NE.AND P0, PT, R0, 0x3, PT ;  /* 0x000000030000780c */ /* 0x000fda0003f05270 */
[----:B------:R-:W-:Y:S05]  /*17400*/  @!P0 BRA `(.L_x_530) ;  /* 0x0000000000048947 */ /* 0x000fea0003800000 */
[----:B------:R-:W-:Y:S01]  /*17410*/  BPT.TRAP 0x1 ;  /* 0x000000040000795c */ /* 0x000fe20000300000 */
.L_x_530:
[----:B------:R-:W-:Y:S01]  /*17420*/  VIADD R3, R9, 0x19c40 ;  /* 0x00019c4009037836 */ /* 0x000fe20000000000 */
[----:B------:R-:W-:Y:S01]  /*17430*/  SHF.L.U32 R2, R24, 0x1f, RZ ;  /* 0x0000001f18027819 */ /* 0x000fe200000006ff */
[C---:B------:R-:W-:Y:S02]  /*17440*/  VIADD R0, R22.reuse, 0x1 ;  /* 0x0000000116007836 */ /* 0x040fe40000000000 */
[----:B------:R-:W-:-:S03]  /*17450*/  IMAD R7, R22, 0x8, R3 ;  /* 0x0000000816077824 */ /* 0x000fc600078e0203 */
[C---:B------:R-:W-:Y:S01]  /*17460*/  ISETP.NE.AND P2, PT, R0.reuse, 0x2, PT ;  /* 0x000000020000780c */ /* 0x040fe20003f45270 */
[----:B------:R-:W0:Y:S03]  /*17470*/  SYNCS.PHASECHK.TRANS64.TRYWAIT P1, [R7+URZ], R2 ;  /* 0x00000002070075a7 */ /* 0x000e26000802017f */
[----:B------:R-:W-:Y:S02]  /*17480*/  SEL R5, RZ, 0x1, P2 ;  /* 0x00000001ff057807 */ /* 0x000fe40001000000 */
[----:B-1----:R-:W-:Y:S02]  /*17490*/  SEL R4, R0, RZ, P2 ;  /* 0x000000ff00047207 */ /* 0x002fe40001000000 */
[----:B------:R-:W-:-:S03]  /*174a0*/  LOP3.LUT R0, R24, R5, RZ, 0x3c, !PT ;  /* 0x0000000518007212 */ /* 0x000fc600078e3cff */
[----:B------:R-:W-:Y:S01]  /*174b0*/  IMAD R3, R4, 0x8, R3 ;  /* 0x0000000804037824 */ /* 0x000fe200078e0203 */
[----:B------:R-:W-:Y:S01]  /*174c0*/  SHF.L.U32 R0, R0, 0x1f, RZ ;  /* 0x0000001f00007819 */ /* 0x000fe200000006ff */
[----:B0-----:R-:W-:Y:S06]  /*174d0*/  @!P1 BRA `(.L_x_531) ;  /* 0x0000001800e09947 */ /* 0x001fec0003800000 */
.L_x_626:
[----:B------:R-:W1:Y:S02]  /*174e0*/  SYNCS.PHASECHK.TRANS64.TRYWAIT P1, [R3+URZ], R0 ;  /* 0x00000000030075a7 */ /* 0x000e64000802017f */
[----:B-1----:R-:W-:Y:S05]  /*174f0*/  @!P1 BRA `(.L_x_532) ;  /* 0x0000001800ec9947 */ /* 0x002fea0003800000 */
.L_x_627:
[----:B------:R-:W-:Y:S05]  /*17500*/  @!P0 BRA `(.L_x_533) ;  /* 0x0000000000048947 */ /* 0x000fea0003800000 */
[----:B------:R-:W-:Y:S01]  /*17510*/  BPT.TRAP 0x1 ;  /* 0x000000040000795c */ /* 0x000fe20000300000 */
.L_x_533:
[----:B-1----:R-:W-:-:S04]  /*17520*/  IMAD R3, R22, 0x8, R9 ;  /* 0x0000000816037824 */ /* 0x002fc800078e0209 */
[----:B------:R-:W1:Y:S02]  /*17530*/  SYNCS.PHASECHK.TRANS64.TRYWAIT P1, [R3+URZ+0x19c60], R2 ;  /* 0x019c6002030075a7 */ /* 0x000e64000802017f */
[----:B-1----:R-:W-:Y:S05]  /*17540*/  @!P1 BRA `(.L_x_534) ;  /* 0x0000001800ec9947 */ /* 0x002fea0003800000 */
.L_x_628:
[----:B------:R-:W-:Y:S05]  /*17550*/  @!P0 BRA `(.L_x_535) ;  /* 0x0000000000048947 */ /* 0x000fea0003800000 */
[----:B------:R-:W-:Y:S01]  /*17560*/  BPT.TRAP 0x1 ;  /* 0x000000040000795c */ /* 0x000fe20000300000 */
.L_x_535:
[----:B------:R-:W-:-:S04]  /*17570*/  IMAD R5, R4, 0x8, R9 ;  /* 0x0000000804057824 */ /* 0x000fc800078e0209 */
[----:B------:R-:W2:Y:S02]  /*17580*/  SYNCS.PHASECHK.TRANS64.TRYWAIT P1, [R5+URZ+0x19c60], R0 ;  /* 0x019c6000050075a7 */ /* 0x000ea4000802017f */
[----:B--2---:R-:W-:Y:S05]  /*17590*/  @!P1 BRA `(.L_x_536) ;  /* 0x0000001800ec9947 */ /* 0x004fea0003800000 */
.L_x_629:
[----:B------:R-:W-:Y:S05]  /*175a0*/  @!P0 BRA `(.L_x_537) ;  /* 0x0000000000048947 */ /* 0x000fea0003800000 */
[----:B------:R-:W-:Y:S01]  /*175b0*/  BPT.TRAP 0x1 ;  /* 0x000000040000795c */ /* 0x000fe20000300000 */
.L_x_537:
[----:B------:R-:W3:Y:S02]  /*175c0*/  SYNCS.PHASECHK.TRANS64.TRYWAIT P0, [R3+URZ+0x19c80], R2 ;  /* 0x019c8002030075a7 */ /* 0x000ee4000800017f */
[----:B---3--:R-:W-:Y:S05]  /*175d0*/  @!P0 BRA `(.L_x_538) ;  /* 0x0000001800f08947 */ /* 0x008fea0003800000 */
.L_x_539:
[----:B----4-:R4:W0:Y:S02]  /*175e0*/  SYNCS.PHASECHK.TRANS64.TRYWAIT P0, [R5+URZ+0x19c80], R0 ;  /* 0x019c8000050075a7 */ /* 0x010824000800017f */
[----:B0-----:R-:W-:Y:S05]  /*175f0*/  @!P0 NANOSLEEP.SYNCS 0x989680 ;  /* 0x009896800000895d */ /* 0x001fea0003900000 */
[----:B------:R-:W0:Y:S02]  /*17600*/  @!P0 SYNCS.PHASECHK.TRANS64 P0, [R5+URZ+0x19c80], R0 ;  /* 0x019c8000050085a7 */ /* 0x000e24000800007f */
[----:B0-----:R-:W-:Y:S05]  /*17610*/  @!P0 BRA `(.L_x_539) ;  /* 0xfffffffc00f08947 */ /* 0x001fea000383ffff */
.L_x_285:
[----:B------:R-:W-:Y:S05]  /*17620*/  BSYNC B8 ;  /* 0x0000000000087941 */ /* 0x000fea0003800000 */
.L_x_282:
[----:B------:R-:W-:Y:S05]  /*17630*/  EXIT ;  /* 0x000000000000794d */ /* 0x000fea0003800000 */
.L_x_301:
[----:B0-----:R0:W1:Y:S02]  /*17640*/  SYNCS.PHASECHK.TRANS64.TRYWAIT P5, [R89+URZ+0x19c90], R92 ;  /* 0x019c905c590075a7 */ /* 0x00106400080a017f */
[----:B-1----:R-:W-:Y:S05]  /*17650*/  @!P5 NANOSLEEP.SYNCS 0x989680 ;  /* 0x009896800000d95d */ /* 0x002fea0003900000 */
[----:B------:R-:W1:Y:S02]  /*17660*/  @!P5 SYNCS.PHASECHK.TRANS64 P5, [R89+URZ+0x19c90], R92 ;  /* 0x019c905c5900d5a7 */ /* 0x000e6400080a007f */
[----:B-1----:R-:W-:Y:S05]  /*17670*/  @!P5 BRA `(.L_x_301) ;  /* 0xfffffffc00f0d947 */ /* 0x002fea000383ffff */
[----:B------:R-:W-:Y:S05]  /*17680*/  BRA `(.L_x_540) ;  /* 0xfffffeb000287947 */ /* 0x000fea000383ffff */
.L_x_317:
[----:B-1----:R1:W2:Y:S02]  /*17690*/  SYNCS.PHASECHK.TRANS64.TRYWAIT P5, [R89+URZ+0x19c90], R92 ;  /* 0x019c905c590075a7 */ /* 0x0022a400080a017f */
[----:B--2---:R-:W-:Y:S05]  /*176a0*/  @!P5 NANOSLEEP.SYNCS 0x989680 ;  /* 0x009896800000d95d */ /* 0x004fea0003900000 */
[----:B------:R-:W2:Y:S02]  /*176b0*/  @!P5 SYNCS.PHASECHK.TRANS64 P5, [R89+URZ+0x19c90], R92 ;  /* 0x019c905c5900d5a7 */ /* 0x000ea400080a007f */
[----:B--2---:R-:W-:Y:S05]  /*176c0*/  @!P5 BRA `(.L_x_317) ;  /* 0xfffffffc00f0d947 */ /* 0x004fea000383ffff */
[----:B------:R-:W-:Y:S05]  /*176d0*/  BRA `(.L_x_541) ;  /* 0xfffffec800187947 */ /* 0x000fea000383ffff */
.L_x_326:
[----:B0-----:R0:W1:Y:S02]  /*176e0*/  SYNCS.PHASECHK.TRANS64.TRYWAIT P5, [R89+URZ+0x19c90], R92 ;  /* 0x019c905c590075a7 */ /* 0x00106400080a017f */
[----:B-1----:R-:W-:Y:S05]  /*176f0*/  @!P5 NANOSLEEP.SYNCS 0x989680 ;  /* 0x009896800000d95d */ /* 0x002fea0003900000 */
[----:B------:R-:W1:Y:S02]  /*17700*/  @!P5 SYNCS.PHASECHK.TRANS64 P5, [R89+URZ+0x19c90], R92 ;  /* 0x019c905c5900d5a7 */ /* 0x000e6400080a007f */
[----:B-1----:R-:W-:Y:S05]  /*17710*/  @!P5 BRA `(.L_x_326) ;  /* 0xfffffffc00f0d947 */ /* 0x002fea000383ffff */
[----:B------:R-:W-:Y:S05]  /*17720*/  BRA `(.L_x_542) ;  /* 0xfffffee800107947 */ /* 0x000fea000383ffff */
.L_x_330:
[----:B--2---:R2:W3:Y:S02]  /*17730*/  SYNCS.PHASECHK.TRANS64.TRYWAIT P5, [R89+URZ+0x19cb0], R92 ;  /* 0x019cb05c590075a7 */ /* 0x0044e400080a017f */
[----:B---3--:R-:W-:Y:S05]  /*17740*/  @!P5 NANOSLEEP.SYNCS 0x989680 ;  /* 0x009896800000d95d */ /* 0x008fea0003900000 */
[----:B------:R-:W3:Y:S02]  /*17750*/  @!P5 SYNCS.PHASECHK.TRANS64 P5, [R89+URZ+0x19cb0], R92 ;  /* 0x019cb05c5900d5a7 */ /* 0x000ee400080a007f */
[----:B---3--:R-:W-:Y:S05]  /*17760*/  @!P5 BRA `(.L_x_330) ;  /* 0xfffffffc00f0d947 */ /* 0x008fea000383ffff */
[----:B------:R-:W-:Y:S05]  /*17770*/  BRA `(.L_x_543) ;  /* 0xfffffee800807947 */ /* 0x000fea000383ffff */
.L_x_350:
[----:B------:R-:W-:Y:S01]  /*17780*/  BSSY B1, `(.L_x_544) ;  /* 0x0000008000017945 */ /* 0x000fe20003800000 */
[----:B------:R-:W-:Y:S02]  /*17790*/  IMAD.MOV.U32 R13, RZ, RZ, R40 ;  /* 0x000000ffff0d7224 */ /* 0x000fe400078e0028 */
[----:B------:R-:W-:Y:S02]  /*177a0*/  IMAD.MOV.U32 R12, RZ, RZ, RZ ;  /* 0x000000ffff0c7224 */ /* 0x000fe400078e00ff */
[----:B------:R-:W-:Y:S02]  /*177b0*/  IMAD.MOV.U32 R11, RZ, RZ, 0x1e1f ;  /* 0x00001e1fff0b7424 */ /* 0x000fe400078e00ff */
[----:B------:R-:W-:-:S07]  /*177c0*/  IMAD.MOV.U32 R15, RZ, RZ, -0x1 ;  /* 0xffffffffff0f7424 */ /* 0x000fce00078e00ff */
[----:B0----5:R-:W-:Y:S05]  /*177d0*/  WARPSYNC.COLLECTIVE R15, `(.L_x_545) ;  /* 0x000000000f087348 */ /* 0x021fea0003c00000 */
[----:B------:R1:W2:Y:S02]  /*177e0*/  SHFL.IDX P6, R14, R13, R12, R11 ;  /* 0x0000000c0d0e7389 */ /* 0x0002a400000c000b */
[----:B012--5:R-:W-:Y:S01]  /*177f0*/  ENDCOLLECTIVE ;  /* 0x000000000000791b */ /* 0x027fe20003800000 */
.L_x_545:
[----:B------:R-:W-:Y:S05]  /*17800*/  BSYNC B1 ;  /* 0x0000000000017941 */ /* 0x000fea0003800000 */
.L_x_544:
[----:B------:R-:W-:Y:S05]  /*17810*/  BRA `(.L_x_546) ;  /* 0xfffffef800a87947 */ /* 0x000fea000383ffff */
.L_x_351:
        /* <DEDUP_REMOVED lines=8> */
.L_x_548:
[----:B------:R-:W-:Y:S05]  /*178a0*/  BSYNC B1 ;  /* 0x0000000000017941 */ /* 0x000fea0003800000 */
.L_x_547:
[----:B------:R-:W-:Y:S05]  /*178b0*/  BRA `(.L_x_549) ;  /* 0xfffffef800887947 */ /* 0x000fea000383ffff */
.L_x_352:
        /* <DEDUP_REMOVED lines=8> */
.L_x_551:
[----:B------:R-:W-:Y:S05]  /*17940*/  BSYNC B1 ;  /* 0x0000000000017941 */ /* 0x000fea0003800000 */
.L_x_550:
[----:B------:R-:W-:Y:S05]  /*17950*/  BRA `(.L_x_552) ;  /* 0xfffffef800687947 */ /* 0x000fea000383ffff */
.L_x_353:
        /* <DEDUP_REMOVED lines=8> */
.L_x_554:
[----:B------:R-:W-:Y:S05]  /*179e0*/  BSYNC B1 ;  /* 0x0000000000017941 */ /* 0x000fea0003800000 */
.L_x_553:
[----:B------:R-:W-:Y:S05]  /*179f0*/  BRA `(.L_x_555) ;  /* 0xfffffef800487947 */ /* 0x000fea000383ffff */
.L_x_355:
[----:B-1----:R1:W2:Y:S02]  /*17a00*/  SYNCS.PHASECHK.TRANS64.TRYWAIT P0, [R18+URZ+0x19c00], R3 ;  /* 0x019c0003120075a7 */ /* 0x0022a4000800017f */
[----:B--2---:R-:W-:Y:S05]  /*17a10*/  @!P0 NANOSLEEP.SYNCS 0x989680 ;  /* 0x009896800000895d */ /* 0x004fea0003900000 */
[----:B------:R-:W2:Y:S02]  /*17a20*/  @!P0 SYNCS.PHASECHK.TRANS64 P0, [R18+URZ+0x19c00], R3 ;  /* 0x019c0003120085a7 */ /* 0x000ea4000800007f */
[----:B--2---:R-:W-:Y:S05]  /*17a30*/  @!P0 BRA `(.L_x_355) ;  /* 0xfffffffc00f08947 */ /* 0x004fea000383ffff */
[----:B------:R-:W-:Y:S05]  /*17a40*/  BRA `(.L_x_556) ;  /* 0xfffffef800407947 */ /* 0x000fea000383ffff */
.L_x_363:
        /* <DEDUP_REMOVED lines=8> */
.L_x_558:
[----:B------:R-:W-:Y:S05]  /*17ad0*/  BSYNC B1 ;  /* 0x0000000000017941 */ /* 0x000fea0003800000 */
.L_x_557:
[----:B------:R-:W-:Y:S05]  /*17ae0*/  BRA `(.L_x_559) ;  /* 0xffffff1000787947 */ /* 0x000fea000383ffff */
.L_x_364:
        /* <DEDUP_REMOVED lines=8> */
.L_x_561:
[----:B------:R-:W-:Y:S05]  /*17b70*/  BSYNC B1 ;  /* 0x0000000000017941 */ /* 0x000fea0003800000 */
.L_x_560:
[----:B------:R-:W-:Y:S05]  /*17b80*/  BRA `(.L_x_562) ;  /* 0xffffff1000587947 */ /* 0x000fea000383ffff */
.L_x_365:
        /* <DEDUP_REMOVED lines=8> */
.L_x_564:
[----:B------:R-:W-:Y:S05]  /*17c10*/  BSYNC B1 ;  /* 0x0000000000017941 */ /* 0x000fea0003800000 */
.L_x_563:
[----:B------:R-:W-:Y:S05]  /*17c20*/  BRA `(.L_x_565) ;  /* 0xffffff1000387947 */ /* 0x000fea000383ffff */
.L_x_366:
        /* <DEDUP_REMOVED lines=8> */
.L_x_567:
[----:B------:R-:W-:Y:S05]  /*17cb0*/  BSYNC B1 ;  /* 0x0000000000017941 */ /* 0x000fea0003800000 */
.L_x_566:
[----:B------:R-:W-:Y:S05]  /*17cc0*/  BRA `(.L_x_568) ;  /* 0xffffff1000187947 */ /* 0x000fea000383ffff */
.L_x_368:
[----:B-1----:R1:W2:Y:S02]  /*17cd0*/  SYNCS.PHASECHK.TRANS64.TRYWAIT P0, [R18+URZ+0x19c00], R3 ;  /* 0x019c0003120075a7 */ /* 0x0022a4000800017f */
[----:B--2---:R-:W-:Y:S05]  /*17ce0*/  @!P0 NANOSLEEP.SYNCS 0x989680 ;  /* 0x009896800000895d */ /* 0x004fea0003900000 */
[----:B------:R-:W2:Y:S02]  /*17cf0*/  @!P0 SYNCS.PHASECHK.TRANS64 P0, [R18+URZ+0x19c00], R3 ;  /* 0x019c0003120085a7 */ /* 0x000ea4000800007f */
[----:B--2---:R-:W-:Y:S05]  /*17d00*/  @!P0 BRA `(.L_x_368) ;  /* 0xfffffffc00f08947 */ /* 0x004fea000383ffff */
[----:B------:R-:W-:Y:S05]  /*17d10*/  BRA `(.L_x_569) ;  /* 0xffffff1000107947 */ /* 0x000fea000383ffff */
.L_x_374:
[----:B-1----:R1:W3:Y:S02]  /*17d20*/  SYNCS.PHASECHK.TRANS64.TRYWAIT P1, [R3+URZ+0x19c30], R4 ;  /* 0x019c3004030075a7 */ /* 0x0022e4000802017f */
[----:B---3--:R-:W-:Y:S05]  /*17d30*/  @!P1 NANOSLEEP.SYNCS 0x989680 ;  /* 0x009896800000995d */ /* 0x008fea0003900000 */
[----:B------:R-:W3:Y:S02]  /*17d40*/  @!P1 SYNCS.PHASECHK.TRANS64 P1, [R3+URZ+0x19c30], R4 ;  /* 0x019c3004030095a7 */ /* 0x000ee4000802007f */
[----:B---3--:R-:W-:Y:S05]  /*17d50*/  @!P1 BRA `(.L_x_374) ;  /* 0xfffffffc00f09947 */ /* 0x008fea000383ffff */
[----:B------:R-:W-:Y:S05]  /*17d60*/  BRA `(.L_x_373) ;  /* 0xffffff3000747947 */ /* 0x000fea000383ffff */
.L_x_381:
[----:B-1----:R1:W2:Y:S02]  /*17d70*/  SYNCS.PHASECHK.TRANS64.TRYWAIT P1, [R10+URZ+0x19c30], R9 ;  /* 0x019c30090a0075a7 */ /* 0x0022a4000802017f */
[----:B--2---:R-:W-:Y:S05]  /*17d80*/  @!P1 NANOSLEEP.SYNCS 0x989680 ;  /* 0x009896800000995d */ /* 0x004fea0003900000 */
[----:B------:R-:W2:Y:S02]  /*17d90*/  @!P1 SYNCS.PHASECHK.TRANS64 P1, [R10+URZ+0x19c30], R9 ;  /* 0x019c30090a0095a7 */ /* 0x000ea4000802007f */
[----:B--2---:R-:W-:Y:S05]  /*17da0*/  @!P1 BRA `(.L_x_381) ;  /* 0xfffffffc00f09947 */ /* 0x004fea000383ffff */
[----:B------:R-:W-:Y:S05]  /*17db0*/  BRA `(.L_x_380) ;  /* 0xffffff5400007947 */ /* 0x000fea000383ffff */
.L_x_386:
[----:B---3--:R3:W4:Y:S02]  /*17dc0*/  SYNCS.PHASECHK.TRANS64.TRYWAIT P1, [R12+URZ+0x19c50], R0 ;  /* 0x019c50000c0075a7 */ /* 0x008724000802017f */
[----:B----4-:R-:W-:Y:S05]  /*17dd0*/  @!P1 NANOSLEEP.SYNCS 0x989680 ;  /* 0x009896800000995d */ /* 0x010fea0003900000 */
[----:B------:R-:W4:Y:S02]  /*17de0*/  @!P1 SYNCS.PHASECHK.TRANS64 P1, [R12+URZ+0x19c50], R0 ;  /* 0x019c50000c0095a7 */ /* 0x000f24000802007f */
[----:B----4-:R-:W-:Y:S05]  /*17df0*/  @!P1 BRA `(.L_x_386) ;  /* 0xfffffffc00f09947 */ /* 0x010fea000383ffff */
[----:B------:R-:W-:Y:S05]  /*17e00*/  BRA `(.L_x_385) ;  /* 0xffffff54008c7947 */ /* 0x000fea000383ffff */
.L_x_393:
[----:B--2---:R2:W3:Y:S02]  /*17e10*/  SYNCS.PHASECHK.TRANS64.TRYWAIT P1, [R5+URZ+0x19c50], R8 ;  /* 0x019c5008050075a7 */ /* 0x0044e4000802017f */
[----:B---3--:R-:W-:Y:S05]  /*17e20*/  @!P1 NANOSLEEP.SYNCS 0x989680 ;  /* 0x009896800000995d */ /* 0x008fea0003900000 */
[----:B------:R-:W3:Y:S02]  /*17e30*/  @!P1 SYNCS.PHASECHK.TRANS64 P1, [R5+URZ+0x19c50], R8 ;  /* 0x019c5008050095a7 */ /* 0x000ee4000802007f */
[----:B---3--:R-:W-:Y:S05]  /*17e40*/  @!P1 BRA `(.L_x_393) ;  /* 0xfffffffc00f09947 */ /* 0x008fea000383ffff */
[----:B------:R-:W-:Y:S05]  /*17e50*/  BRA `(.L_x_392) ;  /* 0xffffff6c00fc7947 */ /* 0x000fea000383ffff */
.L_x_420:
[----:B------:R-:W0:Y:S01]  /*17e60*/  S2R R10, SR_TID.X ;  /* 0x00000000000a7919 */ /* 0x000e220000002100 */
[----:B------:R-:W-:Y:S01]  /*17e70*/  BSSY B1, `(.L_x_570) ;  /* 0x000000a000017945 */ /* 0x000fe20003800000 */
[----:B------:R-:W-:Y:S02]  /*17e80*/  IMAD.MOV.U32 R12, RZ, RZ, RZ ;  /* 0x000000ffff0c7224 */ /* 0x000fe400078e00ff */
[----:B------:R-:W-:Y:S02]  /*17e90*/  IMAD.MOV.U32 R11, RZ, RZ, 0x1f ;  /* 0x0000001fff0b7424 */ /* 0x000fe400078e00ff */
[----:B------:R-:W-:Y:S01]  /*17ea0*/  IMAD.MOV.U32 R15, RZ, RZ, -0x1 ;  /* 0xffffffffff0f7424 */ /* 0x000fe200078e00ff */
[----:B0-----:R-:W-:-:S04]  /*17eb0*/  SHF.R.U32.HI R10, RZ, 0x5, R10 ;  /* 0x00000005ff0a7819 */ /* 0x001fc8000001160a */
[----:B------:R-:W-:-:S05]  /*17ec0*/  LOP3.LUT R10, R10, 0x3, RZ, 0xc0, !PT ;  /* 0x000000030a0a7812 */ /* 0x000fca00078ec0ff */
[----:B------:R-:W-:-:S07]  /*17ed0*/  IMAD.MOV.U32 R13, RZ, RZ, R10 ;  /* 0x000000ffff0d7224 */ /* 0x000fce00078e000a */
[----:B------:R-:W-:Y:S05]  /*17ee0*/  WARPSYNC.COLLECTIVE R15, `(.L_x_571) ;  /* 0x000000000f087348 */ /* 0x000fea0003c00000 */
[----:B------:R0:W1:Y:S02]  /*17ef0*/  SHFL.IDX P6, R14, R13, R12, R11 ;  /* 0x0000000c0d0e7389 */ /* 0x00006400000c000b */
[----:B01----:R-:W-:Y:S01]  /*17f00*/  ENDCOLLECTIVE ;  /* 0x000000000000791b */ /* 0x003fe20003800000 */
.L_x_571:
[----:B------:R-:W-:Y:S05]  /*17f10*/  BSYNC B1 ;  /* 0x0000000000017941 */ /* 0x000fea0003800000 */
.L_x_570:
[----:B------:R-:W-:Y:S05]  /*17f20*/  BRA `(.L_x_572) ;  /* 0xffffffa800147947 */ /* 0x000fea000383ffff */
.L_x_422:
[----:B------:R-:W-:Y:S01]  /*17f30*/  BSSY B1, `(.L_x_573) ;  /* 0x0000006000017945 */ /* 0x000fe20003800000 */
[----:B------:R-:W-:-:S07]  /*17f40*/  IMAD.MOV.U32 R15, RZ, RZ, -0x1 ;  /* 0xffffffffff0f7424 */ /* 0x000fce00078e00ff */
[----:B0-----:R-:W-:Y:S05]  /*17f50*/  WARPSYNC.COLLECTIVE R15, `(.L_x_574) ;  /* 0x000000000f0c7348 */ /* 0x001fea0003c00000 */
[----:B------:R-:W-:Y:S02]  /*17f60*/  ELECT P6, UR62, PT ;  /* 0x00000000003e782f */ /* 0x000fe400038c0000 */
[----:B------:R-:W-:Y:S01]  /*17f70*/  MOV R14, UR62 ;  /* 0x0000003e000e7c02 */ /* 0x000fe20008000f00 */
[----:B0-----:R-:W-:Y:S10]  /*17f80*/  ENDCOLLECTIVE ;  /* 0x000000000000791b */ /* 0x001ff40003800000 */
.L_x_574:
[----:B------:R-:W-:Y:S05]  /*17f90*/  BSYNC B1 ;  /* 0x0000000000017941 */ /* 0x000fea0003800000 */
.L_x_573:
[----:B------:R-:W-:Y:S05]  /*17fa0*/  BRA `(.L_x_421) ;  /* 0xffffffa8000c7947 */ /* 0x000fea000383ffff */
.L_x_424:
[----:B0-----:R0:W1:Y:S02]  /*17fb0*/  SYNCS.PHASECHK.TRANS64.TRYWAIT P0, [R6+URZ+0x19c20], R7 ;  /* 0x019c2007060075a7 */ /* 0x001064000800017f */
[----:B-1----:R-:W-:Y:S05]  /*17fc0*/  @!P0 NANOSLEEP.SYNCS 0x989680 ;  /* 0x009896800000895d */ /* 0x002fea0003900000 */
[----:B------:R-:W1:Y:S02]  /*17fd0*/  @!P0 SYNCS.PHASECHK.TRANS64 P0, [R6+URZ+0x19c20], R7 ;  /* 0x019c2007060085a7 */ /* 0x000e64000800007f */
[----:B-1----:R-:W-:Y:S05]  /*17fe0*/  @!P0 BRA `(.L_x_424) ;  /* 0xfffffffc00f08947 */ /* 0x002fea000383ffff */
[----:B------:R-:W-:Y:S05]  /*17ff0*/  BRA `(.L_x_575) ;  /* 0xffffffa800287947 */ /* 0x000fea000383ffff */
.L_x_428:
[----:B-1----:R1:W2:Y:S02]  /*18000*/  SYNCS.PHASECHK.TRANS64.TRYWAIT P0, [R10+URZ+0x19ca0], R12 ;  /* 0x019ca00c0a0075a7 */ /* 0x0022a4000800017f */
[----:B--2---:R-:W-:Y:S05]  /*18010*/  @!P0 NANOSLEEP.SYNCS 0x989680 ;  /* 0x009896800000895d */ /* 0x004fea0003900000 */
[----:B------:R-:W2:Y:S02]  /*18020*/  @!P0 SYNCS.PHASECHK.TRANS64 P0, [R10+URZ+0x19ca0], R12 ;  /* 0x019ca00c0a0085a7 */ /* 0x000ea4000800007f */
[----:B--2---:R-:W-:Y:S05]  /*18030*/  @!P0 BRA `(.L_x_428) ;  /* 0xfffffffc00f08947 */ /* 0x004fea000383ffff */
[----:B------:R-:W-:Y:S05]  /*18040*/  BRA `(.L_x_576) ;  /* 0xffffffa800407947 */ /* 0x000fea000383ffff */
.L_x_435:
[----:B0-----:R0:W2:Y:S02]  /*18050*/  SYNCS.PHASECHK.TRANS64.TRYWAIT P0, [R10+URZ+0x19cc0], R12 ;  /* 0x019cc00c0a0075a7 */ /* 0x0010a4000800017f */
[----:B--2---:R-:W-:Y:S05]  /*18060*/  @!P0 NANOSLEEP.SYNCS 0x989680 ;  /* 0x009896800000895d */ /* 0x004fea0003900000 */
[----:B------:R-:W2:Y:S02]  /*18070*/  @!P0 SYNCS.PHASECHK.TRANS64 P0, [R10+URZ+0x19cc0], R12 ;  /* 0x019cc00c0a0085a7 */ /* 0x000ea4000800007f */
[----:B--2---:R-:W-:Y:S05]  /*18080*/  @!P0 BRA `(.L_x_435) ;  /* 0xfffffffc00f08947 */ /* 0x004fea000383ffff */
[----:B------:R-:W-:Y:S05]  /*18090*/  BRA `(.L_x_577) ;  /* 0xffffffac003c7947 */ /* 0x000fea000383ffff */
.L_x_444:
[----:B-1----:R1:W2:Y:S02]  /*180a0*/  SYNCS.PHASECHK.TRANS64.TRYWAIT P1, [R10+URZ+0x19ca0], R9 ;  /* 0x019ca0090a0075a7 */ /* 0x0022a4000802017f */
[----:B--2---:R-:W-:Y:S05]  /*180b0*/  @!P1 NANOSLEEP.SYNCS 0x989680 ;  /* 0x009896800000995d */ /* 0x004fea0003900000 */
[----:B------:R-:W2:Y:S02]  /*180c0*/  @!P1 SYNCS.PHASECHK.TRANS64 P1, [R10+URZ+0x19ca0], R9 ;  /* 0x019ca0090a0095a7 */ /* 0x000ea4000802007f */
[----:B--2---:R-:W-:Y:S05]  /*180d0*/  @!P1 BRA `(.L_x_444) ;  /* 0xfffffffc00f09947 */ /* 0x004fea000383ffff */
[----:B------:R-:W-:Y:S05]  /*180e0*/  BRA `(.L_x_578) ;  /* 0xffffffb000707947 */ /* 0x000fea000383ffff */
.L_x_451:
[----:B0-----:R0:W2:Y:S02]  /*180f0*/  SYNCS.PHASECHK.TRANS64.TRYWAIT P1, [R10+URZ+0x19cc0], R9 ;  /* 0x019cc0090a0075a7 */ /* 0x0010a4000802017f */
[----:B--2---:R-:W-:Y:S05]  /*18100*/  @!P1 NANOSLEEP.SYNCS 0x989680 ;  /* 0x009896800000995d */ /* 0x004fea0003900000 */
[----:B------:R-:W2:Y:S02]  /*18110*/  @!P1 SYNCS.PHASECHK.TRANS64 P1, [R10+URZ+0x19cc0], R9 ;  /* 0x019cc0090a0095a7 */ /* 0x000ea4000802007f */
[----:B--2---:R-:W-:Y:S05]  /*18120*/  @!P1 BRA `(.L_x_451) ;  /* 0xfffffffc00f09947 */ /* 0x004fea000383ffff */
[----:B------:R-:W-:Y:S05]  /*18130*/  BRA `(.L_x_579) ;  /* 0xffffffb400687947 */ /* 0x000fea000383ffff */
.L_x_468:
        /* <DEDUP_REMOVED lines=11> */
.L_x_581:
[----:B------:R-:W-:Y:S05]  /*181f0*/  BSYNC B0 ;  /* 0x0000000000007941 */ /* 0x000fea0003800000 */
.L_x_580:
[----:B------:R-:W-:Y:S05]  /*18200*/  BRA `(.L_x_582) ;  /* 0xffffffc4004c7947 */ /* 0x000fea000383ffff */
.L_x_470:
[----:B------:R-:W-:Y:S01]  /*18210*/  BSSY B0, `(.L_x_583) ;  /* 0x0000006000007945 */ /* 0x000fe20003800000 */
[----:B------:R-:W-:-:S07]  /*18220*/  IMAD.MOV.U32 R15, RZ, RZ, -0x1 ;  /* 0xffffffffff0f7424 */ /* 0x000fce00078e00ff */
[----:B0-----:R-:W-:Y:S05]  /*18230*/  WARPSYNC.COLLECTIVE R15, `(.L_x_584) ;  /* 0x000000000f0c7348 */ /* 0x001fea0003c00000 */
[----:B------:R-:W-:Y:S02]  /*18240*/  ELECT P6, UR62, PT ;  /* 0x00000000003e782f */ /* 0x000fe400038c0000 */
[----:B------:R-:W-:Y:S01]  /*18250*/  MOV R14, UR62 ;  /* 0x0000003e000e7c02 */ /* 0x000fe20008000f00 */
[----:B0-----:R-:W-:Y:S10]  /*18260*/  ENDCOLLECTIVE ;  /* 0x000000000000791b */ /* 0x001ff40003800000 */
.L_x_584:
[----:B------:R-:W-:Y:S05]  /*18270*/  BSYNC B0 ;  /* 0x0000000000007941 */ /* 0x000fea0003800000 */
.L_x_583:
[----:B------:R-:W-:Y:S05]  /*18280*/  BRA `(.L_x_585) ;  /* 0xffffffc400447947 */ /* 0x000fea000383ffff */
.L_x_473:
[----:B0-----:R0:W1:Y:S02]  /*18290*/  SYNCS.PHASECHK.TRANS64.TRYWAIT P2, [R5+URZ+0x19c80], R4 ;  /* 0x019c8004050075a7 */ /* 0x001064000804017f */
[----:B-1----:R-:W-:Y:S05]  /*182a0*/  @!P2 NANOSLEEP.SYNCS 0x989680 ;  /* 0x009896800000a95d */ /* 0x002fea0003900000 */
[----:B------:R-:W1:Y:S02]  /*182b0*/  @!P2 SYNCS.PHASECHK.TRANS64 P2, [R5+URZ+0x19c80], R4 ;  /* 0x019c80040500a5a7 */ /* 0x000e64000804007f */
[----:B-1----:R-:W-:Y:S05]  /*182c0*/  @!P2 BRA `(.L_x_473) ;  /* 0xfffffffc00f0a947 */ /* 0x002fea000383ffff */
[----:B------:R-:W-:Y:S05]  /*182d0*/  BRA `(.L_x_586) ;  /* 0xffffffc400b47947 */ /* 0x000fea000383ffff */
.L_x_475:
[----:B-1----:R1:W2:Y:S02]  /*182e0*/  SYNCS.PHASECHK.TRANS64.TRYWAIT P2, [R5+URZ+0x19c40], R4 ;  /* 0x019c4004050075a7 */ /* 0x0022a4000804017f */
[----:B--2---:R-:W-:Y:S05]  /*182f0*/  @!P2 NANOSLEEP.SYNCS 0x989680 ;  /* 0x009896800000a95d */ /* 0x004fea0003900000 */
[----:B------:R-:W2:Y:S02]  /*18300*/  @!P2 SYNCS.PHASECHK.TRANS64 P2, [R5+URZ+0x19c40], R4 ;  /* 0x019c40040500a5a7 */ /* 0x000ea4000804007f */
[----:B--2---:R-:W-:Y:S05]  /*18310*/  @!P2 BRA `(.L_x_475) ;  /* 0xfffffffc00f0a947 */ /* 0x004fea000383ffff */
[----:B------:R-:W-:Y:S05]  /*18320*/  BRA `(.L_x_587) ;  /* 0xffffffc800387947 */ /* 0x000fea000383ffff */
.L_x_478:
[----:B0-----:R-:W0:Y:S01]  /*18330*/  S2R R5, SR_CgaCtaId ;  /* 0x0000000000057919 */ /* 0x001e220000008800 */
[----:B------:R-:W-:-:S04]  /*18340*/  MOV R4, 0x400 ;  /* 0x0000040000047802 */ /* 0x000fc80000000f00 */
[----:B0-----:R-:W-:-:S04]  /*18350*/  LEA R4, R5, R4, 0x18 ;  /* 0x0000000405047211 */ /* 0x001fc800078ec0ff */
[----:B------:R0:W1:Y:S03]  /*18360*/  SYNCS.PHASECHK.TRANS64.TRYWAIT P0, [R4+URZ+0x19c20], R3 ;  /* 0x019c2003040075a7 */ /* 0x000066000800017f */
[----:B-1----:R-:W-:Y:S05]  /*18370*/  @!P0 NANOSLEEP.SYNCS 0x989680 ;  /* 0x009896800000895d */ /* 0x002fea0003900000 */
[----:B------:R-:W1:Y:S02]  /*18380*/  @!P0 SYNCS.PHASECHK.TRANS64 P0, [R4+URZ+0x19c20], R3 ;  /* 0x019c2003040085a7 */ /* 0x000e64000800007f */
[----:B-1----:R-:W-:Y:S05]  /*18390*/  @!P0 BRA `(.L_x_478) ;  /* 0xfffffffc00e48947 */ /* 0x002fea000383ffff */
[----:B------:R-:W-:Y:S05]  /*183a0*/  BRA `(.L_x_588) ;  /* 0xffffffcc006c7947 */ /* 0x000fea000383ffff */
.L_x_484:
[----:B0-----:R0:W1:Y:S02]  /*183b0*/  SYNCS.PHASECHK.TRANS64.TRYWAIT P0, [R3+URZ+0x19c80], R4 ;  /* 0x019c8004030075a7 */ /* 0x001064000800017f */
[----:B-1----:R-:W-:Y:S05]  /*183c0*/  @!P0 NANOSLEEP.SYNCS 0x989680 ;  /* 0x009896800000895d */ /* 0x002fea0003900000 */
[----:B------:R-:W1:Y:S02]  /*183d0*/  @!P0 SYNCS.PHASECHK.TRANS64 P0, [R3+URZ+0x19c80], R4 ;  /* 0x019c8004030085a7 */ /* 0x000e64000800007f */
[----:B-1----:R-:W-:Y:S05]  /*183e0*/  @!P0 BRA `(.L_x_484) ;  /* 0xfffffffc00f08947 */ /* 0x002fea000383ffff */
[----:B------:R-:W-:Y:S05]  /*183f0*/  BRA `(.L_x_589) ;  /* 0xffffffd000147947 */ /* 0x000fea000383ffff */
.L_x_491:
[----:B-1----:R1:W2:Y:S02]  /*18400*/  SYNCS.PHASECHK.TRANS64.TRYWAIT P0, [R3+URZ+0x19c40], R4 ;  /* 0x019c4004030075a7 */ /* 0x0022a4000800017f */
[----:B--2---:R-:W-:Y:S05]  /*18410*/  @!P0 NANOSLEEP.SYNCS 0x989680 ;  /* 0x009896800000895d */ /* 0x004fea0003900000 */
[----:B------:R-:W2:Y:S02]  /*18420*/  @!P0 SYNCS.PHASECHK.TRANS64 P0, [R3+URZ+0x19c40], R4 ;  /* 0x019c4004030085a7 */ /* 0x000ea4000800007f */
[----:B--2---:R-:W-:Y:S05]  /*18430*/  @!P0 BRA `(.L_x_491) ;  /* 0xfffffffc00f08947 */ /* 0x004fea000383ffff */
[----:B------:R-:W-:Y:S05]  /*18440*/  BRA `(.L_x_590) ;  /* 0xffffffd400187947 */ /* 0x000fea000383ffff */
.L_x_499:
[----:B0-----:R0:W1:Y:S02]  /*18450*/  SYNCS.PHASECHK.TRANS64.TRYWAIT P2, [R13+URZ+0x19c70], R4 ;  /* 0x019c70040d0075a7 */ /* 0x001064000804017f */
[----:B-1----:R-:W-:Y:S05]  /*18460*/  @!P2 NANOSLEEP.SYNCS 0x989680 ;  /* 0x009896800000a95d */ /* 0x002fea0003900000 */
[----:B------:R-:W1:Y:S02]  /*18470*/  @!P2 SYNCS.PHASECHK.TRANS64 P2, [R13+URZ+0x19c70], R4 ;  /* 0x019c70040d00a5a7 */ /* 0x000e64000804007f */
[----:B-1----:R-:W-:Y:S05]  /*18480*/  @!P2 BRA `(.L_x_499) ;  /* 0xfffffffc00f0a947 */ /* 0x002fea000383ffff */
[----:B------:R-:W-:Y:S05]  /*18490*/  BRA `(.L_x_591) ;  /* 0xffffffd800387947 */ /* 0x000fea000383ffff */
.L_x_501:
[----:B0-----:R0:W1:Y:S02]  /*184a0*/  SYNCS.PHASECHK.TRANS64.TRYWAIT P2, [R13+URZ+0x19c60], R4 ;  /* 0x019c60040d0075a7 */ /* 0x001064000804017f */
[----:B-1----:R-:W-:Y:S05]  /*184b0*/  @!P2 NANOSLEEP.SYNCS 0x989680 ;  /* 0x009896800000a95d */ /* 0x002fea0003900000 */
[----:B------:R-:W1:Y:S02]  /*184c0*/  @!P2 SYNCS.PHASECHK.TRANS64 P2, [R13+URZ+0x19c60], R4 ;  /* 0x019c60040d00a5a7 */ /* 0x000e64000804007f */
[----:B-1----:R-:W-:Y:S05]  /*184d0*/  @!P2 BRA `(.L_x_501) ;  /* 0xfffffffc00f0a947 */ /* 0x002fea000383ffff */
[----:B------:R-:W-:Y:S05]  /*184e0*/  BRA `(.L_x_592) ;  /* 0xffffffd800407947 */ /* 0x000fea000383ffff */
.L_x_508:
[----:B0-----:R0:W1:Y:S02]  /*184f0*/  SYNCS.PHASECHK.TRANS64.TRYWAIT P0, [R3+URZ+0x19c70], R0 ;  /* 0x019c7000030075a7 */ /* 0x001064000800017f */
[----:B-1----:R-:W-:Y:S05]  /*18500*/  @!P0 NANOSLEEP.SYNCS 0x989680 ;  /* 0x009896800000895d */ /* 0x002fea0003900000 */
[----:B------:R-:W1:Y:S02]  /*18510*/  @!P0 SYNCS.PHASECHK.TRANS64 P0, [R3+URZ+0x19c70], R0 ;  /* 0x019c7000030085a7 */ /* 0x000e64000800007f */
[----:B-1----:R-:W-:Y:S05]  /*18520*/  @!P0 BRA `(.L_x_508) ;  /* 0xfffffffc00f08947 */ /* 0x002fea000383ffff */
[----:B------:R-:W-:Y:S05]  /*18530*/  BRA `(.L_x_593) ;  /* 0xffffffdc00a47947 */ /* 0x000fea000383ffff */
.L_x_510:
[----:B0-----:R0:W1:Y:S02]  /*18540*/  SYNCS.PHASECHK.TRANS64.TRYWAIT P0, [R3+URZ+0x19c60], R0 ;  /* 0x019c6000030075a7 */ /* 0x001064000800017f */
[----:B-1----:R-:W-:Y:S05]  /*18550*/  @!P0 NANOSLEEP.SYNCS 0x989680 ;  /* 0x009896800000895d */ /* 0x002fea0003900000 */
[----:B------:R-:W1:Y:S02]  /*18560*/  @!P0 SYNCS.PHASECHK.TRANS64 P0, [R3+URZ+0x19c60], R0 ;  /* 0x019c6000030085a7 */ /* 0x000e64000800007f */
[----:B-1----:R-:W-:Y:S05]  /*18570*/  @!P0 BRA `(.L_x_510) ;  /* 0xfffffffc00f08947 */ /* 0x002fea000383ffff */
[----:B------:R-:W-:Y:S05]  /*18580*/  BRA `(.L_x_594) ;  /* 0xffffffdc00a87947 */ /* 0x000fea000383ffff */
.L_x_514:
[----:B------:R-:W-:Y:S01]  /*18590*/  BSSY B0, `(.L_x_595) ;  /* 0x0000008000007945 */ /* 0x000fe20003800000 */
[----:B------:R-:W-:Y:S02]  /*185a0*/  IMAD.MOV.U32 R13, RZ, RZ, R16 ;  /* 0x000000ffff0d7224 */ /* 0x000fe400078e0010 */
[----:B------:R-:W-:Y:S02]  /*185b0*/  IMAD.MOV.U32 R12, RZ, RZ, RZ ;  /* 0x000000ffff0c7224 */ /* 0x000fe400078e00ff */
[----:B------:R-:W-:Y:S02]  /*185c0*/  IMAD.MOV.U32 R11, RZ, RZ, 0x1f ;  /* 0x0000001fff0b7424 */ /* 0x000fe400078e00ff */
[----:B------:R-:W-:-:S07]  /*185d0*/  IMAD.MOV.U32 R15, RZ, RZ, -0x1 ;  /* 0xffffffffff0f7424 */ /* 0x000fce00078e00ff */
[----:B------:R-:W-:Y:S05]  /*185e0*/  WARPSYNC.COLLECTIVE R15, `(.L_x_596) ;  /* 0x000000000f087348 */ /* 0x000fea0003c00000 */
[----:B------:R0:W1:Y:S02]  /*185f0*/  SHFL.IDX P6, R14, R13, R12, R11 ;  /* 0x0000000c0d0e7389 */ /* 0x00006400000c000b */
[----:B01----:R-:W-:Y:S01]  /*18600*/  ENDCOLLECTIVE ;  /* 0x000000000000791b */ /* 0x003fe20003800000 */
.L_x_596:
[----:B------:R-:W-:Y:S05]  /*18610*/  BSYNC B0 ;  /* 0x0000000000007941 */ /* 0x000fea0003800000 */
.L_x_595:
[----:B------:R-:W-:Y:S02]  /*18620*/  IMAD.MOV.U32 R13, RZ, RZ, R16 ;  /* 0x000000ffff0d7224 */ /* 0x000fe400078e0010 */
[----:B------:R-:W-:Y:S02]  /*18630*/  IMAD.MOV.U32 R12, RZ, RZ, 0x1 ;  /* 0x00000001ff0c7424 */ /* 0x000fe400078e00ff */
[----:B------:R-:W-:Y:S02]  /*18640*/  IMAD.MOV.U32 R11, RZ, RZ, 0x1f ;  /* 0x0000001fff0b7424 */ /* 0x000fe400078e00ff */
[----:B------:R-:W-:Y:S02]  /*18650*/  IMAD.MOV.U32 R15, RZ, RZ, -0x1 ;  /* 0xffffffffff0f7424 */ /* 0x000fe400078e00ff */
[----:B------:R-:W-:Y:S02]  /*18660*/  IMAD.IADD R5, R19, 0x1, R8 ;  /* 0x0000000113057824 */ /* 0x000fe400078e0208 */
[----:B------:R-:W-:-:S07]  /*18670*/  IMAD.MOV.U32 R0, RZ, RZ, R14 ;  /* 0x000000ffff007224 */ /* 0x000fce00078e000e */
[----:B------:R-:W-:Y:S05]  /*18680*/  WARPSYNC.COLLECTIVE R15, `(.L_x_597) ;  /* 0x000000000f087348 */ /* 0x000fea0003c00000 */
[----:B------:R0:W1:Y:S02]  /*18690*/  SHFL.IDX P6, R14, R13, R12, R11 ;  /* 0x0000000c0d0e7389 */ /* 0x00006400000c000b */
[----:B01----:R-:W-:Y:S01]  /*186a0*/  ENDCOLLECTIVE ;  /* 0x000000000000791b */ /* 0x003fe20003800000 */
.L_x_597:
[----:B------:R-:W-:Y:S02]  /*186b0*/  ULDC UR4, c[0x0][0xc14] ;  /* 0x0003050000047ab9 */ /* 0x000fe40000000800 */
[----:B------:R-:W-:-:S13]  /*186c0*/  ISETP.GE.OR P1, PT, R5, UR4, !P0 ;  /* 0x0000000405007c0c */ /* 0x000fda000c726670 */
[----:B------:R-:W0:Y:S01]  /*186d0*/  @!P1 LDC.64 R2, c[0x0][0xc58] ;  /* 0x00031600ff029b82 */ /* 0x000e220000000a00 */
[----:B------:R-:W-:Y:S02]  /*186e0*/  IMAD.MOV.U32 R11, RZ, RZ, RZ ;  /* 0x000000ffff0b7224 */ /* 0x000fe400078e00ff */
[----:B------:R-:W-:Y:S02]  /*186f0*/  IMAD.MOV.U32 R4, RZ, RZ, R14 ;  /* 0x000000ffff047224 */ /* 0x000fe400078e000e */
[----:B0-----:R-:W-:-:S06]  /*18700*/  @!P1 IMAD.WIDE R2, R5, 0x4, R2 ;  /* 0x0000000405029825 */ /* 0x001fcc00078e0202 */
[----:B------:R-:W2:Y:S01]  /*18710*/  @!P1 LDG.E R2, desc[UR40][R2.64] ;  /* 0x0000002802029981 */ /* 0x000ea2000c1e1900 */
[----:B------:R-:W-:Y:S01]  /*18720*/  IMAD.MOV.U32 R5, RZ, RZ, RZ ;  /* 0x000000ffff057224 */ /* 0x000fe200078e00ff */
[C---:B------:R-:W-:Y:S02]  /*18730*/  ISETP.GE.U32.AND P2, PT, R8.reuse, 0x2, PT ;  /* 0x000000020800780c */ /* 0x040fe40003f46070 */
[C---:B------:R-:W-:Y:S02]  /*18740*/  ISETP.GE.U32.AND P3, PT, R8.reuse, 0x4, PT ;  /* 0x000000040800780c */ /* 0x040fe40003f66070 */
[C---:B------:R-:W-:Y:S02]  /*18750*/  ISETP.GE.U32.AND P4, PT, R8.reuse, 0x8, PT ;  /* 0x000000080800780c */ /* 0x040fe40003f86070 */
[C---:B------:R-:W-:Y:S01]  /*18760*/  ISETP.GE.U32.AND P5, PT, R8.reuse, 0x10, PT ;  /* 0x000000100800780c */ /* 0x040fe20003fa6070 */
[----:B--2---:R-:W-:Y:S01]  /*18770*/  @!P1 IMAD.MOV.U32 R5, RZ, RZ, R2 ;  /* 0x000000ffff059224 */ /* 0x004fe200078e0002 */
[----:B------:R-:W-:-:S03]  /*18780*/  ISETP.NE.AND P1, PT, R8, RZ, PT ;  /* 0x000000ff0800720c */ /* 0x000fc60003f25270 */
[----:B------:R-:W-:-:S10]  /*18790*/  IMAD.MOV.U32 R13, RZ, RZ, R5 ;  /* 0x000000ffff0d7224 */ /* 0x000fd400078e0005 */
[----:B------:R-:W-:Y:S05]  /*187a0*/  WARPSYNC.COLLECTIVE R15, `(.L_x_598) ;  /* 0x000000000f087348 */ /* 0x000fea0003c00000 */
[----:B------:R0:W1:Y:S02]  /*187b0*/  SHFL.UP P6, R14, R13, R12, R11 ;  /* 0x0400000c0d0e7389 */ /* 0x00006400000c000b */
[----:B01----:R-:W-:Y:S01]  /*187c0*/  ENDCOLLECTIVE ;  /* 0x000000000000791b */ /* 0x003fe20003800000 */
.L_x_598:
[----:B------:R-:W-:Y:S01]  /*187d0*/  IMAD.MOV.U32 R12, RZ, RZ, 0x2 ;  /* 0x00000002ff0c7424 */ /* 0x000fe200078e00ff */
[----:B------:R-:W-:-:S05]  /*187e0*/  SEL R6, R14, RZ, P1 ;  /* 0x000000ff0e067207 */ /* 0x000fca0000800000 */
[----:B------:R-:W-:-:S04]  /*187f0*/  IMAD.IADD R6, R5, 0x1, R6 ;  /* 0x0000000105067824 */ /* 0x000fc800078e0206 */
[----:B------:R-:W-:-:S07]  /*18800*/  IMAD.MOV.U32 R13, RZ, RZ, R6 ;  /* 0x000000ffff0d7224 */ /* 0x000fce00078e0006 */
[----:B------:R-:W-:Y:S05]  /*18810*/  WARPSYNC.COLLECTIVE R15, `(.L_x_599) ;  /* 0x000000000f087348 */ /* 0x000fea0003c00000 */
[----:B------:R0:W1:Y:S02]  /*18820*/  SHFL.UP P6, R14, R13, R12, R11 ;  /* 0x0400000c0d0e7389 */ /* 0x00006400000c000b */
[----:B01----:R-:W-:Y:S01]  /*18830*/  ENDCOLLECTIVE ;  /* 0x000000000000791b */ /* 0x003fe20003800000 */
.L_x_599:
[----:B------:R-:W-:Y:S01]  /*18840*/  IMAD.MOV.U32 R12, RZ, RZ, 0x4 ;  /* 0x00000004ff0c7424 */ /* 0x000fe200078e00ff */
[----:B------:R-:W-:-:S05]  /*18850*/  SEL R7, R14, RZ, P2 ;  /* 0x000000ff0e077207 */ /* 0x000fca0001000000 */
[----:B------:R-:W-:-:S04]  /*18860*/  IMAD.IADD R7, R6, 0x1, R7 ;  /* 0x0000000106077824 */ /* 0x000fc800078e0207 */
[----:B------:R-:W-:-:S07]  /*18870*/  IMAD.MOV.U32 R13, RZ, RZ, R7 ;  /* 0x000000ffff0d7224 */ /* 0x000fce00078e0007 */
[----:B------:R-:W-:Y:S05]  /*18880*/  WARPSYNC.COLLECTIVE R15, `(.L_x_600) ;  /* 0x000000000f087348 */ /* 0x000fea0003c00000 */
[----:B------:R0:W1:Y:S02]  /*18890*/  SHFL.UP P6, R14, R13, R12, R11 ;  /* 0x0400000c0d0e7389 */ /* 0x00006400000c000b */
[----:B01----:R-:W-:Y:S01]  /*188a0*/  ENDCOLLECTIVE ;  /* 0x000000000000791b */ /* 0x003fe20003800000 */
.L_x_600:
[----:B------:R-:W-:Y:S01]  /*188b0*/  IMAD.MOV.U32 R12, RZ, RZ, 0x8 ;  /* 0x00000008ff0c7424 */ /* 0x000fe200078e00ff */
[----:B------:R-:W-:-:S05]  /*188c0*/  SEL R2, R14, RZ, P3 ;  /* 0x000000ff0e027207 */ /* 0x000fca0001800000 */
[----:B------:R-:W-:-:S04]  /*188d0*/  IMAD.IADD R2, R7, 0x1, R2 ;  /* 0x0000000107027824 */ /* 0x000fc800078e0202 */
[----:B------:R-:W-:-:S07]  /*188e0*/  IMAD.MOV.U32 R13, RZ, RZ, R2 ;  /* 0x000000ffff0d7224 */ /* 0x000fce00078e0002 */
[----:B------:R-:W-:Y:S05]  /*188f0*/  WARPSYNC.COLLECTIVE R15, `(.L_x_601) ;  /* 0x000000000f087348 */ /* 0x000fea0003c00000 */
[----:B------:R0:W1:Y:S02]  /*18900*/  SHFL.UP P6, R14, R13, R12, R11 ;  /* 0x0400000c0d0e7389 */ /* 0x00006400000c000b */
[----:B01----:R-:W-:Y:S01]  /*18910*/  ENDCOLLECTIVE ;  /* 0x000000000000791b */ /* 0x003fe20003800000 */
.L_x_601:
[----:B------:R-:W-:Y:S01]  /*18920*/  IMAD.MOV.U32 R12, RZ, RZ, 0x10 ;  /* 0x00000010ff0c7424 */ /* 0x000fe200078e00ff */
[----:B------:R-:W-:-:S05]  /*18930*/  SEL R3, R14, RZ, P4 ;  /* 0x000000ff0e037207 */ /* 0x000fca0002000000 */
[----:B------:R-:W-:-:S04]  /*18940*/  IMAD.IADD R3, R2, 0x1, R3 ;  /* 0x0000000102037824 */ /* 0x000fc800078e0203 */
[----:B------:R-:W-:-:S07]  /*18950*/  IMAD.MOV.U32 R13, RZ, RZ, R3 ;  /* 0x000000ffff0d7224 */ /* 0x000fce00078e0003 */
[----:B------:R-:W-:Y:S05]  /*18960*/  WARPSYNC.COLLECTIVE R15, `(.L_x_602) ;  /* 0x000000000f087348 */ /* 0x000fea0003c00000 */
[----:B------:R0:W1:Y:S02]  /*18970*/  SHFL.UP P6, R14, R13, R12, R11 ;  /* 0x0400000c0d0e7389 */ /* 0x00006400000c000b */
[----:B01----:R-:W-:Y:S01]  /*18980*/  ENDCOLLECTIVE ;  /* 0x000000000000791b */ /* 0x003fe20003800000 */
.L_x_602:
[----:B------:R-:W-:Y:S02]  /*18990*/  IMAD.MOV.U32 R12, RZ, RZ, 0x1f ;  /* 0x0000001fff0c7424 */ /* 0x000fe400078e00ff */
[----:B------:R-:W-:Y:S01]  /*189a0*/  IMAD.MOV.U32 R11, RZ, RZ, 0x1f ;  /* 0x0000001fff0b7424 */ /* 0x000fe200078e00ff */
[----:B------:R-:W-:-:S05]  /*189b0*/  SEL R2, R14, RZ, P5 ;  /* 0x000000ff0e027207 */ /* 0x000fca0002800000 */
[----:B------:R-:W-:-:S04]  /*189c0*/  IMAD.IADD R2, R3, 0x1, R2 ;  /* 0x0000000103027824 */ /* 0x000fc800078e0202 */
[----:B------:R-:W-:-:S07]  /*189d0*/  IMAD.MOV.U32 R13, RZ, RZ, R2 ;  /* 0x000000ffff0d7224 */ /* 0x000fce00078e0002 */
[----:B------:R-:W-:Y:S05]  /*189e0*/  WARPSYNC.COLLECTIVE R15, `(.L_x_603) ;  /* 0x000000000f087348 */ /* 0x000fea0003c00000 */
[----:B------:R0:W1:Y:S02]  /*189f0*/  SHFL.IDX P6, R14, R13, R12, R11 ;  /* 0x0000000c0d0e7389 */ /* 0x00006400000c000b */
[----:B01----:R-:W-:Y:S01]  /*18a00*/  ENDCOLLECTIVE ;  /* 0x000000000000791b */ /* 0x003fe20003800000 */
.L_x_603:
[----:B------:R-:W-:Y:S05]  /*18a10*/  BRA `(.L_x_604) ;  /* 0xffffffe000487947 */ /* 0x000fea000383ffff */
.L_x_519:
[----:B------:R-:W-:Y:S01]  /*18a20*/  BSSY B0, `(.L_x_605) ;  /* 0x0000008000007945 */ /* 0x000fe20003800000 */
[----:B-----5:R-:W-:Y:S02]  /*18a30*/  IMAD.MOV.U32 R13, RZ, RZ, R5 ;  /* 0x000000ffff0d7224 */ /* 0x020fe400078e0005 */
[----:B------:R-:W-:Y:S02]  /*18a40*/  IMAD.MOV.U32 R12, RZ, RZ, 0x1 ;  /* 0x00000001ff0c7424 */ /* 0x000fe400078e00ff */
[----:B------:R-:W-:Y:S02]  /*18a50*/  IMAD.MOV.U32 R11, RZ, RZ, RZ ;  /* 0x000000ffff0b7224 */ /* 0x000fe400078e00ff */
[----:B------:R-:W-:-:S07]  /*18a60*/  IMAD.MOV.U32 R15, RZ, RZ, -0x1 ;  /* 0xffffffffff0f7424 */ /* 0x000fce00078e00ff */
[----:B0-----:R-:W-:Y:S05]  /*18a70*/  WARPSYNC.COLLECTIVE R15, `(.L_x_606) ;  /* 0x000000000f087348 */ /* 0x001fea0003c00000 */
[----:B------:R1:W2:Y:S02]  /*18a80*/  SHFL.UP P6, R14, R13, R12, R11 ;  /* 0x0400000c0d0e7389 */ /* 0x0002a400000c000b */
[----:B012---:R-:W-:Y:S01]  /*18a90*/  ENDCOLLECTIVE ;  /* 0x000000000000791b */ /* 0x007fe20003800000 */
.L_x_606:
[----:B------:R-:W-:Y:S05]  /*18aa0*/  BSYNC B0 ;  /* 0x0000000000007941 */ /* 0x000fea0003800000 */
.L_x_605:
[----:B------:R-:W-:Y:S01]  /*18ab0*/  SEL R14, R14, RZ, P1 ;  /* 0x000000ff0e0e7207 */ /* 0x000fe20000800000 */
[----:B------:R-:W-:Y:S02]  /*18ac0*/  IMAD.MOV.U32 R12, RZ, RZ, 0x2 ;  /* 0x00000002ff0c7424 */ /* 0x000fe400078e00ff */
[----:B------:R-:W-:Y:S02]  /*18ad0*/  IMAD.MOV.U32 R11, RZ, RZ, RZ ;  /* 0x000000ffff0b7224 */ /* 0x000fe400078e00ff */
[----:B------:R-:W-:Y:S02]  /*18ae0*/  IMAD.IADD R13, R5, 0x1, R14 ;  /* 0x00000001050d7824 */ /* 0x000fe400078e020e */
[----:B------:R-:W-:-:S07]  /*18af0*/  IMAD.MOV.U32 R15, RZ, RZ, -0x1 ;  /* 0xffffffffff0f7424 */ /* 0x000fce00078e00ff */
[----:B------:R-:W-:Y:S05]  /*18b00*/  WARPSYNC.COLLECTIVE R15, `(.L_x_607) ;  /* 0x000000000f087348 */ /* 0x000fea0003c00000 */
[----:B------:R0:W1:Y:S02]  /*18b10*/  SHFL.UP P6, R14, R13, R12, R11 ;  /* 0x0400000c0d0e7389 */ /* 0x00006400000c000b */
[----:B01----:R-:W-:Y:S01]  /*18b20*/  ENDCOLLECTIVE ;  /* 0x000000000000791b */ /* 0x003fe20003800000 */
.L_x_607:
[----:B------:R-:W-:Y:S01]  /*18b30*/  IMAD.MOV.U32 R12, RZ, RZ, 0x4 ;  /* 0x00000004ff0c7424 */ /* 0x000fe200078e00ff */
[----:B------:R-:W-:-:S05]  /*18b40*/  SEL R2, R14, RZ, P2 ;  /* 0x000000ff0e027207 */ /* 0x000fca0001000000 */
[----:B------:R-:W-:-:S04]  /*18b50*/  IMAD.IADD R2, R13, 0x1, R2 ;  /* 0x000000010d027824 */ /* 0x000fc800078e0202 */
[----:B------:R-:W-:-:S07]  /*18b60*/  IMAD.MOV.U32 R13, RZ, RZ, R2 ;  /* 0x000000ffff0d7224 */ /* 0x000fce00078e0002 */
[----:B------:R-:W-:Y:S05]  /*18b70*/  WARPSYNC.COLLECTIVE R15, `(.L_x_608) ;  /* 0x000000000f087348 */ /* 0x000fea0003c00000 */
[----:B------:R0:W1:Y:S02]  /*18b80*/  SHFL.UP P6, R14, R13, R12, R11 ;  /* 0x0400000c0d0e7389 */ /* 0x00006400000c000b */
[----:B01----:R-:W-:Y:S01]  /*18b90*/  ENDCOLLECTIVE ;  /* 0x000000000000791b */ /* 0x003fe20003800000 */
.L_x_608:
[----:B------:R-:W-:Y:S01]  /*18ba0*/  IMAD.MOV.U32 R12, RZ, RZ, 0x8 ;  /* 0x00000008ff0c7424 */ /* 0x000fe200078e00ff */
[----:B------:R-:W-:-:S05]  /*18bb0*/  SEL R3, R14, RZ, P3 ;  /* 0x000000ff0e037207 */ /* 0x000fca0001800000 */
[----:B------:R-:W-:-:S04]  /*18bc0*/  IMAD.IADD R3, R2, 0x1, R3 ;  /* 0x0000000102037824 */ /* 0x000fc800078e0203 */
[----:B------:R-:W-:-:S07]  /*18bd0*/  IMAD.MOV.U32 R13, RZ, RZ, R3 ;  /* 0x000000ffff0d7224 */ /* 0x000fce00078e0003 */
[----:B------:R-:W-:Y:S05]  /*18be0*/  WARPSYNC.COLLECTIVE R15, `(.L_x_609) ;  /* 0x000000000f087348 */ /* 0x000fea0003c00000 */
[----:B------:R0:W1:Y:S02]  /*18bf0*/  SHFL.UP P6, R14, R13, R12, R11 ;  /* 0x0400000c0d0e7389 */ /* 0x00006400000c000b */
[----:B01----:R-:W-:Y:S01]  /*18c00*/  ENDCOLLECTIVE ;  /* 0x000000000000791b */ /* 0x003fe20003800000 */
.L_x_609:
[----:B------:R-:W-:Y:S01]  /*18c10*/  IMAD.MOV.U32 R12, RZ, RZ, 0x10 ;  /* 0x00000010ff0c7424 */ /* 0x000fe200078e00ff */
[----:B------:R-:W-:-:S05]  /*18c20*/  SEL R4, R14, RZ, P4 ;  /* 0x000000ff0e047207 */ /* 0x000fca0002000000 */
[----:B------:R-:W-:-:S04]  /*18c30*/  IMAD.IADD R4, R3, 0x1, R4 ;  /* 0x0000000103047824 */ /* 0x000fc800078e0204 */
[----:B------:R-:W-:-:S07]  /*18c40*/  IMAD.MOV.U32 R13, RZ, RZ, R4 ;  /* 0x000000ffff0d7224 */ /* 0x000fce00078e0004 */
[----:B------:R-:W-:Y:S05]  /*18c50*/  WARPSYNC.COLLECTIVE R15, `(.L_x_610) ;  /* 0x000000000f087348 */ /* 0x000fea0003c00000 */
[----:B------:R0:W1:Y:S02]  /*18c60*/  SHFL.UP P6, R14, R13, R12, R11 ;  /* 0x0400000c0d0e7389 */ /* 0x00006400000c000b */
[----:B01----:R-:W-:Y:S01]  /*18c70*/  ENDCOLLECTIVE ;  /* 0x000000000000791b */ /* 0x003fe20003800000 */
.L_x_610:
        /* <DEDUP_REMOVED lines=8> */
.L_x_611:
[----:B------:R-:W-:Y:S05]  /*18d00*/  BRA `(.L_x_612) ;  /* 0xffffffe000287947 */ /* 0x000fea000383ffff */
.L_x_521:
[----:B------:R-:W-:Y:S01]  /*18d10*/  BSSY B0, `(.L_x_613) ;  /* 0x0000006000007945 */ /* 0x000fe20003800000 */
[----:B------:R-:W-:Y:S01]  /*18d20*/  PLOP3.LUT P6, PT, P6, PT, PT, 0x8, 0x0 ;  /* 0x000000000000781c */ /* 0x000fe200037ce170 */
[----:B------:R-:W-:-:S12]  /*18d30*/  IMAD.MOV.U32 R15, RZ, RZ, -0x1 ;  /* 0xffffffffff0f7424 */ /* 0x000fd800078e00ff */
[----:B0-----:R-:W-:Y:S05]  /*18d40*/  WARPSYNC.COLLECTIVE R15, `(.L_x_614) ;  /* 0x000000000f087348 */ /* 0x001fea0003c00000 */
[----:B------:R-:W-:Y:S01]  /*18d50*/  VOTE.ANY R14, PT, P6 ;  /* 0x00000000000e7806 */ /* 0x000fe200030e0100 */
[----:B0-----:R-:W-:Y:S06]  /*18d60*/  ENDCOLLECTIVE ;  /* 0x000000000000791b */ /* 0x001fec0003800000 */
.L_x_614:
[----:B------:R-:W-:Y:S05]  /*18d70*/  BSYNC B0 ;  /* 0x0000000000007941 */ /* 0x000fea0003800000 */
.L_x_613:
[----:B------:R-:W-:Y:S02]  /*18d80*/  IMAD.MOV.U32 R3, RZ, RZ, R14 ;  /* 0x000000ffff037224 */ /* 0x000fe400078e000e */
[----:B------:R-:W-:Y:S02]  /*18d90*/  IMAD.MOV.U32 R13, RZ, RZ, R5 ;  /* 0x000000ffff0d7224 */ /* 0x000fe400078e0005 */
[----:B------:R-:W0:Y:S01]  /*18da0*/  POPC R4, R3 ;  /* 0x0000000300047309 */ /* 0x000e220000000000 */
[----:B------:R-:W-:Y:S02]  /*18db0*/  IMAD.MOV.U32 R11, RZ, RZ, 0x1f ;  /* 0x0000001fff0b7424 */ /* 0x000fe400078e00ff */
[----:B------:R-:W-:Y:S02]  /*18dc0*/  IMAD.MOV.U32 R15, RZ, RZ, -0x1 ;  /* 0xffffffffff0f7424 */ /* 0x000fe400078e00ff */
[----:B0-----:R-:W-:-:S07]  /*18dd0*/  IMAD.MOV.U32 R12, RZ, RZ, R4 ;  /* 0x000000ffff0c7224 */ /* 0x001fce00078e0004 */
[----:B------:R-:W-:Y:S05]  /*18de0*/  WARPSYNC.COLLECTIVE R15, `(.L_x_615) ;  /* 0x000000000f087348 */ /* 0x000fea0003c00000 */
[----:B------:R0:W1:Y:S02]  /*18df0*/  SHFL.IDX P6, R14, R13, R12, R11 ;  /* 0x0000000c0d0e7389 */ /* 0x00006400000c000b */
[----:B01----:R-:W-:Y:S01]  /*18e00*/  ENDCOLLECTIVE ;  /* 0x000000000000791b */ /* 0x003fe20003800000 */
.L_x_615:
[----:B------:R-:W-:Y:S01]  /*18e10*/  IMAD.MOV.U32 R5, RZ, RZ, R14 ;  /* 0x000000ffff057224 */ /* 0x000fe200078e000e */
[----:B------:R-:W-:Y:S06]  /*18e20*/  BRA `(.L_x_616) ;  /* 0xffffffe000187947 */ /* 0x000fec000383ffff */
.L_x_523:
[----:B------:R-:W-:Y:S01]  /*18e30*/  BSSY B0, `(.L_x_617) ;  /* 0x0000007000007945 */ /* 0x000fe20003800000 */
[----:B------:R-:W-:Y:S02]  /*18e40*/  IMAD.MOV.U32 R13, RZ, RZ, R2 ;  /* 0x000000ffff0d7224 */ /* 0x000fe400078e0002 */
[----:B------:R-:W-:Y:S02]  /*18e50*/  IMAD.MOV.U32 R11, RZ, RZ, 0x1f ;  /* 0x0000001fff0b7424 */ /* 0x000fe400078e00ff */
[----:B------:R-:W-:-:S07]  /*18e60*/  IMAD.MOV.U32 R15, RZ, RZ, -0x1 ;  /* 0xffffffffff0f7424 */ /* 0x000fce00078e00ff */
[----:B012---:R-:W-:Y:S05]  /*18e70*/  WARPSYNC.COLLECTIVE R15, `(.L_x_618) ;  /* 0x000000000f087348 */ /* 0x007fea0003c00000 */
[----:B------:R3:W4:Y:S02]  /*18e80*/  SHFL.IDX P6, R14, R13, R12, R11 ;  /* 0x0000000c0d0e7389 */ /* 0x00072400000c000b */
[----:B01234-:R-:W-:Y:S01]  /*18e90*/  ENDCOLLECTIVE ;  /* 0x000000000000791b */ /* 0x01ffe20003800000 */
.L_x_618:
[----:B------:R-:W-:Y:S05]  /*18ea0*/  BSYNC B0 ;  /* 0x0000000000007941 */ /* 0x000fea0003800000 */
.L_x_617:
[----:B------:R-:W-:Y:S05]  /*18eb0*/  BRA `(.L_x_522) ;  /* 0xffffffe000107947 */ /* 0x000fea000383ffff */
.L_x_527:
[----:B0-----:R0:W2:Y:S02]  /*18ec0*/  SYNCS.PHASECHK.TRANS64.TRYWAIT P0, [R9+URZ+0x19c20], R0 ;  /* 0x019c2000090075a7 */ /* 0x0010a4000800017f */
[----:B--2---:R-:W-:Y:S05]  /*18ed0*/  @!P0 NANOSLEEP.SYNCS 0x989680 ;  /* 0x009896800000895d */ /* 0x004fea0003900000 */
[----:B------:R-:W2:Y:S02]  /*18ee0*/  @!P0 SYNCS.PHASECHK.TRANS64 P0, [R9+URZ+0x19c20], R0 ;  /* 0x019c2000090085a7 */ /* 0x000ea4000800007f */
[----:B--2---:R-:W-:Y:S05]  /*18ef0*/  @!P0 BRA `(.L_x_527) ;  /* 0xfffffffc00f08947 */ /* 0x004fea000383ffff */
[----:B------:R-:W-:Y:S05]  /*18f00*/  BRA `(.L_x_619) ;  /* 0xffffffe000fc7947 */ /* 0x000fea000383ffff */
.L_x_528:
[----:B------:R-:W2:Y:S01]  /*18f10*/  S2R R2, SR_TID.X ;  /* 0x0000000000027919 */ /* 0x000ea20000002100 */
[----:B------:R-:W-:Y:S01]  /*18f20*/  BSSY B0, `(.L_x_620) ;  /* 0x000000a000007945 */ /* 0x000fe20003800000 */
[----:B------:R-:W-:Y:S02]  /*18f30*/  IMAD.MOV.U32 R12, RZ, RZ, RZ ;  /* 0x000000ffff0c7224 */ /* 0x000fe400078e00ff */
[----:B------:R-:W-:Y:S02]  /*18f40*/  IMAD.MOV.U32 R11, RZ, RZ, 0x1f ;  /* 0x0000001fff0b7424 */ /* 0x000fe400078e00ff */
[----:B------:R-:W-:Y:S01]  /*18f50*/  IMAD.MOV.U32 R15, RZ, RZ, -0x1 ;  /* 0xffffffffff0f7424 */ /* 0x000fe200078e00ff */
[----:B--2---:R-:W-:-:S04]  /*18f60*/  SHF.R.U32.HI R2, RZ, 0x5, R2 ;  /* 0x00000005ff027819 */ /* 0x004fc80000011602 */
[----:B------:R-:W-:-:S05]  /*18f70*/  LOP3.LUT R2, R2, 0x3, RZ, 0xc0, !PT ;  /* 0x0000000302027812 */ /* 0x000fca00078ec0ff */
[----:B------:R-:W-:-:S07]  /*18f80*/  IMAD.MOV.U32 R13, RZ, RZ, R2 ;  /* 0x000000ffff0d7224 */ /* 0x000fce00078e0002 */
[----:B01----:R-:W-:Y:S05]  /*18f90*/  WARPSYNC.COLLECTIVE R15, `(.L_x_621) ;  /* 0x000000000f087348 */ /* 0x003fea0003c00000 */
[----:B------:R2:W3:Y:S02]  /*18fa0*/  SHFL.IDX P6, R14, R13, R12, R11 ;  /* 0x0000000c0d0e7389 */ /* 0x0004e400000c000b */
[----:B0123--:R-:W-:Y:S01]  /*18fb0*/  ENDCOLLECTIVE ;  /* 0x000000000000791b */ /* 0x00ffe20003800000 */
.L_x_621:
[----:B------:R-:W-:Y:S05]  /*18fc0*/  BSYNC B0 ;  /* 0x0000000000007941 */ /* 0x000fea0003800000 */
.L_x_620:
[----:B------:R-:W-:Y:S05]  /*18fd0*/  BRA `(.L_x_622) ;  /* 0xffffffe000e47947 */ /* 0x000fea000383ffff */
.L_x_529:
[----:B------:R-:W-:Y:S01]  /*18fe0*/  BSSY B0, `(.L_x_623) ;  /* 0x0000006000007945 */ /* 0x000fe20003800000 */
[----:B------:R-:W-:-:S07]  /*18ff0*/  IMAD.MOV.U32 R15, RZ, RZ, -0x1 ;  /* 0xffffffffff0f7424 */ /* 0x000fce00078e00ff */
[----:B01----:R-:W-:Y:S05]  /*19000*/  WARPSYNC.COLLECTIVE R15, `(.L_x_624) ;  /* 0x000000000f0c7348 */ /* 0x003fea0003c00000 */
[----:B------:R-:W-:Y:S02]  /*19010*/  ELECT P6, UR62, PT ;  /* 0x00000000003e782f */ /* 0x000fe400038c0000 */
[----:B------:R-:W-:Y:S01]  /*19020*/  MOV R14, UR62 ;  /* 0x0000003e000e7c02 */ /* 0x000fe20008000f00 */
[----:B01----:R-:W-:Y:S10]  /*19030*/  ENDCOLLECTIVE ;  /* 0x000000000000791b */ /* 0x003ff40003800000 */
.L_x_624:
[----:B------:R-:W-:Y:S05]  /*19040*/  BSYNC B0 ;  /* 0x0000000000007941 */ /* 0x000fea0003800000 */
.L_x_623:
[----:B------:R-:W-:Y:S05]  /*19050*/  BRA `(.L_x_625) ;  /* 0xffffffe000d87947 */ /* 0x000fea000383ffff */
.L_x_531:
[----:B0-----:R0:W1:Y:S02]  /*19060*/  SYNCS.PHASECHK.TRANS64.TRYWAIT P1, [R7+URZ], R2 ;  /* 0x00000002070075a7 */ /* 0x001064000802017f */
[----:B-1----:R-:W-:Y:S05]  /*19070*/  @!P1 NANOSLEEP.SYNCS 0x989680 ;  /* 0x009896800000995d */ /* 0x002fea0003900000 */
[----:B------:R-:W1:Y:S02]  /*19080*/  @!P1 SYNCS.PHASECHK.TRANS64 P1, [R7+URZ], R2 ;  /* 0x00000002070095a7 */ /* 0x000e64000802007f */
[----:B-1----:R-:W-:Y:S05]  /*19090*/  @!P1 BRA `(.L_x_531) ;  /* 0xfffffffc00f09947 */ /* 0x002fea000383ffff */
[----:B------:R-:W-:Y:S05]  /*190a0*/  BRA `(.L_x_626) ;  /* 0xffffffe4000c7947 */ /* 0x000fea000383ffff */
.L_x_532:
[----:B-1----:R1:W2:Y:S02]  /*190b0*/  SYNCS.PHASECHK.TRANS64.TRYWAIT P1, [R3+URZ], R0 ;  /* 0x00000000030075a7 */ /* 0x0022a4000802017f */
[----:B--2---:R-:W-:Y:S05]  /*190c0*/  @!P1 NANOSLEEP.SYNCS 0x989680 ;  /* 0x009896800000995d */ /* 0x004fea0003900000 */
[----:B------:R-:W2:Y:S02]  /*190d0*/  @!P1 SYNCS.PHASECHK.TRANS64 P1, [R3+URZ], R0 ;  /* 0x00000000030095a7 */ /* 0x000ea4000802007f */
[----:B--2---:R-:W-:Y:S05]  /*190e0*/  @!P1 BRA `(.L_x_532) ;  /* 0xfffffffc00f09947 */ /* 0x004fea000383ffff */
[----:B------:R-:W-:Y:S05]  /*190f0*/  BRA `(.L_x_627) ;  /* 0xffffffe400007947 */ /* 0x000fea000383ffff */
.L_x_534:
[----:B-1----:R1:W2:Y:S02]  /*19100*/  SYNCS.PHASECHK.TRANS64.TRYWAIT P1, [R3+URZ+0x19c60], R2 ;  /* 0x019c6002030075a7 */ /* 0x0022a4000802017f */
[----:B--2---:R-:W-:Y:S05]  /*19110*/  @!P1 NANOSLEEP.SYNCS 0x989680 ;  /* 0x009896800000995d */ /* 0x004fea0003900000 */
[----:B------:R-:W2:Y:S02]  /*19120*/  @!P1 SYNCS.PHASECHK.TRANS64 P1, [R3+URZ+0x19c60], R2 ;  /* 0x019c6002030095a7 */ /* 0x000ea4000802007f */
[----:B--2---:R-:W-:Y:S05]  /*19130*/  @!P1 BRA `(.L_x_534) ;  /* 0xfffffffc00f09947 */ /* 0x004fea000383ffff */
[----:B------:R-:W-:Y:S05]  /*19140*/  BRA `(.L_x_628) ;  /* 0xffffffe400007947 */ /* 0x000fea000383ffff */
.L_x_536:
[----:B--2---:R2:W3:Y:S02]  /*19150*/  SYNCS.PHASECHK.TRANS64.TRYWAIT P1, [R5+URZ+0x19c60], R0 ;  /* 0x019c6000050075a7 */ /* 0x0044e4000802017f */
[----:B---3--:R-:W-:Y:S05]  /*19160*/  @!P1 NANOSLEEP.SYNCS 0x989680 ;  /* 0x009896800000995d */ /* 0x008fea0003900000 */
[----:B------:R-:W3:Y:S02]  /*19170*/  @!P1 SYNCS.PHASECHK.TRANS64 P1, [R5+URZ+0x19c60], R0 ;  /* 0x019c6000050095a7 */ /* 0x000ee4000802007f */
[----:B---3--:R-:W-:Y:S05]  /*19180*/  @!P1 BRA `(.L_x_536) ;  /* 0xfffffffc00f09947 */ /* 0x008fea000383ffff */
[----:B------:R-:W-:Y:S05]  /*19190*/  BRA `(.L_x_629) ;  /* 0xffffffe400007947 */ /* 0x000fea000383ffff */
.L_x_538:
[----:B---3--:R3:W4:Y:S02]  /*191a0*/  SYNCS.PHASECHK.TRANS64.TRYWAIT P0, [R3+URZ+0x19c80], R2 ;  /* 0x019c8002030075a7 */ /* 0x008724000800017f */
[----:B----4-:R-:W-:Y:S05]  /*191b0*/  @!P0 NANOSLEEP.SYNCS 0x989680 ;  /* 0x009896800000895d */ /* 0x010fea0003900000 */
[----:B------:R-:W4:Y:S02]  /*191c0*/  @!P0 SYNCS.PHASECHK.TRANS64 P0, [R3+URZ+0x19c80], R2 ;  /* 0x019c8002030085a7 */ /* 0x000f24000800007f */
[----:B----4-:R-:W-:Y:S05]  /*191d0*/  @!P0 BRA `(.L_x_538) ;  /* 0xfffffffc00f08947 */ /* 0x010fea000383ffff */
[----:B------:R-:W-:Y:S05]  /*191e0*/  BRA `(.L_x_539) ;  /* 0xffffffe000fc7947 */ /* 0x000fea000383ffff */
.L_x_630:
        /* <DEDUP_REMOVED lines=9> */
.L_x_2222:


//--------------------- .text._ZN7cutlass13device_kernelIN5flash11enable_sm90INS1_16FlashAttnFwdSm90INS1_25CollectiveMainloopFwdSm90ILi2EN4cute5tupleIJNS5_1CILi1EEES8_S8_EEENS6_IJNS7_ILi192EEENS7_ILi128EEENS7_ILi96EEEEEELi96ENS_12float_e4m3_tEfNS_4arch4Sm90ELb0ELb1ELb0ELb0ELb0ELb0ELb0ELb1ELb1ELb0ELb0ELb0EEENS1_21CollectiveEpilogueFwdINS6_IJSA_SC_SB_EEES9_NS_10bfloat16_tESG_Li384ELb0ELb0ELb0ELb1EEENS1_30DynamicPersistentTileSchedulerILi384ELi128ELb0ELb0ELb1EEEEEEEEEvNT_6ParamsE --------------------------
	.section	.text._ZN7cutlass13device_kernelIN5flash11enable_sm90INS1_16FlashAttnFwdSm90INS1_25CollectiveMainloopFwdSm90ILi2EN4cute5tupleIJNS5_1CILi1EEES8_S8_EEENS6_IJNS7_ILi192EEENS7_ILi128EEENS7_ILi96EEEEEELi96ENS_12float_e4m3_tEfNS_4arch4Sm90ELb0ELb1ELb0ELb0ELb0ELb0ELb0ELb1ELb1ELb0ELb0ELb0EEENS1_21CollectiveEpilogueFwdINS6_IJSA_SC_SB_EEES9_NS_10bfloat16_tESG_Li384ELb0ELb0ELb0ELb1EEENS1_30DynamicPersistentTileSchedulerILi384ELi128ELb0ELb0ELb1EEEEEEEEEvNT_6ParamsE,"ax",@progbits
	.align	128
.text._ZN7cutlass13device_kernelIN5flash11enable_sm90INS1_16FlashAttnFwdSm90INS1_25CollectiveMainloopFwdSm90ILi2EN4cute5tupleIJNS5_1CILi1EEES8_S8_EEENS6_IJNS7_ILi192EEENS7_ILi128EEENS7_ILi96EEEEEELi96ENS_12float_e4m3_tEfNS_4arch4Sm90ELb0ELb1ELb0ELb0ELb0ELb0ELb0ELb1ELb1ELb0ELb0ELb0EEENS1_21CollectiveEpilogueFwdINS6_IJSA_SC_SB_EEES9_NS_10bfloat16_tESG_Li384ELb0ELb0ELb0ELb1EEENS1_30DynamicPersistentTileSchedulerILi384ELi128ELb0ELb0ELb1EEEEEEEEEvNT_6ParamsE:
        .type           _ZN7cutlass13device_kernelIN5flash11enable_sm90INS1_16FlashAttnFwdSm90INS1_25CollectiveMainloopFwdSm90ILi2EN4cute5tupleIJNS5_1CILi1EEES8_S8_EEENS6_IJNS7_ILi192EEENS7_ILi128EEENS7_ILi96EEEEEELi96ENS_12float_e4m3_tEfNS_4arch4Sm90ELb0ELb1ELb0ELb0ELb0ELb0ELb0ELb1ELb1ELb0ELb0ELb0EEENS1_21CollectiveEpilogueFwdINS6_IJSA_SC_SB_EEES9_NS_10bfloat16_tESG_Li384ELb0ELb0ELb0ELb1EEENS1_30DynamicPersistentTileSchedulerILi384ELi128ELb0ELb0ELb1EEEEEEEEEvNT_6ParamsE,@function
        .size           _ZN7cutlass13device_kernelIN5flash11enable_sm90INS1_16FlashAttnFwdSm90INS1_25CollectiveMainloopFwdSm90ILi2EN4cute5tupleIJNS5_1CILi1EEES8_S8_EEENS6_IJNS7_ILi192EEENS7_ILi128EEENS7_ILi96EEEEEELi96ENS_12float_e4m3_tEfNS_4arch4Sm90ELb0ELb1ELb0ELb0ELb0ELb0ELb0ELb1ELb1ELb0ELb0ELb0EEENS1_21CollectiveEpilogueFwdINS6_IJSA_SC_SB_EEES9_NS_10bfloat16_tESG_Li384ELb0ELb0ELb0ELb1EEENS1_30DynamicPersistentTileSchedulerILi384ELi128ELb0ELb0ELb1EEEEEEEEEvNT_6ParamsE,(.L_x_2223 - _ZN7cutlass13device_kernelIN5flash11enable_sm90INS1_16FlashAttnFwdSm90INS1_25CollectiveMainloopFwdSm90ILi2EN4cute5tupleIJNS5_1CILi1EEES8_S8_EEENS6_IJNS7_ILi192EEENS7_ILi128EEENS7_ILi96EEEEEELi96ENS_12float_e4m3_tEfNS_4arch4Sm90ELb0ELb1ELb0ELb0ELb0ELb0ELb0ELb1ELb1ELb0ELb0ELb0EEENS1_21CollectiveEpilogueFwdINS6_IJSA_SC_SB_EEES9_NS_10bfloat16_tESG_Li384ELb0ELb0ELb0ELb1EEENS1_30DynamicPersistentTileSchedulerILi384ELi128ELb0ELb0ELb1EEEEEEEEEvNT_6ParamsE)
        .other          _ZN7cutlass13device_kernelIN5flash11enable_sm90INS1_16FlashAttnFwdSm90INS1_25CollectiveMainloopFwdSm90ILi2EN4cute5tupleIJNS5_1CILi1EEES8_S8_EEENS6_IJNS7_ILi192EEENS7_ILi128EEENS7_ILi96EEEEEELi96ENS_12float_e4m3_tEfNS_4arch4Sm90ELb0ELb1ELb0ELb0ELb0ELb0ELb0ELb1ELb1ELb0ELb0ELb0EEENS1_21CollectiveEpilogueFwdINS6_IJSA_SC_SB_EEES9_NS_10bfloat16_tESG_Li384ELb0ELb0ELb0ELb1EEENS1_30DynamicPersistentTileSchedulerILi384ELi128ELb0ELb0ELb1EEEEEEEEEvNT_6ParamsE,@"STO_CUDA_ENTRY STV_DEFAULT"
_ZN7cutlass13device_kernelIN5flash11enable_sm90INS1_16FlashAttnFwdSm90INS1_25CollectiveMainloopFwdSm90ILi2EN4cute5tupleIJNS5_1CILi1EEES8_S8_EEENS6_IJNS7_ILi192EEENS7_ILi128EEENS7_ILi96EEEEEELi96ENS_12float_e4m3_tEfNS_4arch4Sm90ELb0ELb1ELb0ELb0ELb0ELb0ELb0ELb1ELb1ELb0ELb0ELb0EEENS1_21CollectiveEpilogueFwdINS6_IJSA_SC_SB_EEES9_NS_10bfloat16_tESG_Li384ELb0ELb0ELb0ELb1EEENS1_30DynamicPersistentTileSchedulerILi384ELi128ELb0ELb0ELb1EEEEEEEEEvNT_6ParamsE:
[----:B------:R-:W1:Y:S02]  /*0000*/  LDC R1, c[0x0][0x28] ;  /* 0x00000a00ff017b82 */ /* 0x000e640000000800 */
[----:B-1----:R-:W-:Y:S01]  /*0010*/  VIADD R1, R1, 0xfffffff8 ;  /* 0xfffffff801017836 */ /* 0x002fe20000000000 */
[----:B------:R-:W1:Y:S01]  /*0020*/  S2R R4, SR_TID.X ;  /* 0x0000000000047919 */ /* 0x000e620000002100 */
[----:B------:R-:W-:Y:S01]  /*0030*/  ELECT P0, URZ, PT ;  /* 0x00000000003f782f */ /* 0x000fe20003800000 */
[----:B------:R-:W-:Y:S01]  /*0040*/  BSSY B0, `(.L_x_631) ;  /* 0x0000014000007945 */ /* 0x000fe20003800000 */
[----:B-1----:R-:W-:-:S05]  /*0050*/  SHF.R.U32.HI R0, RZ, 0x5, R4 ;  /* 0x00000005ff007819 */ /* 0x002fca0000011604 */
[----:B------:R-:W1:Y:S02]  /*0060*/  SHFL.IDX PT, R2, R0, RZ, 0x1f ;  /* 0x00001fff00027589 */ /* 0x000e6400000e0000 */
[----:B-1----:R-:W-:Y:S02]  /*0070*/  ISETP.EQ.AND P0, PT, R2, RZ, P0 ;  /* 0x000000ff0200720c */ /* 0x002fe40000702270 */
[----:B------:R-:W-:-:S11]  /*0080*/  SHF.R.U32.HI R2, RZ, 0x7, R4 ;  /* 0x00000007ff027819 */ /* 0x000fd60000011604 */
[----:B------:R-:W-:Y:S05]  /*0090*/  @!P0 BRA `(.L_x_632) ;  /* 0x0000000000388947 */ /* 0x000fea0003800000 */
        /* <DEDUP_REMOVED lines=14> */
.L_x_632:
[----:B------:R-:W-:Y:S05]  /*0180*/  BSYNC B0 ;  /* 0x0000000000007941 */ /* 0x000fea0003800000 */
.L_x_631:
        /* <DEDUP_REMOVED lines=37> */
.L_x_633:
        /* <DEDUP_REMOVED lines=22> */
.L_x_634:
        /* <DEDUP_REMOVED lines=18> */
.L_x_635:
        /* <DEDUP_REMOVED lines=22> */
.L_x_636:
        /* <DEDUP_REMOVED lines=22> */
.L_x_637:
        /* <DEDUP_REMOVED lines=8> */
.L_x_639:
[----:B------:R-:W-:-:S08]  /*09a0*/  NOP ;  /* 0x0000000000007918 */ /* 0x000fd00000000000 */
[----:B------:R-:W1:Y:S02]  /*09b0*/  USETMAXREG.TRY_ALLOC.CTAPOOL UP0, 0xa0 ;  /* 0x000000a0000079c8 */ /* 0x000e640008000600 */
[----:B-1----:R-:W-:-:S13]  /*09c0*/  PLOP3.LUT P0, PT, PT, PT, UP0, 0x80, 0x0 ;  /* 0x000000000000781c */ /* 0x002fda0003f0f008 */
[----:B------:R-:W-:Y:S05]  /*09d0*/  @!P0 BRA `(.L_x_639) ;  /* 0xfffffffc00f08947 */ /* 0x000fea000383ffff */
[----:B------:R-:W1:Y:S08]  /*09e0*/  S2UR UR7, SR_CTAID.X ;  /* 0x00000000000779c3 */ /* 0x000e700000002500 */
[----:B------:R-:W-:Y:S08]  /*09f0*/  BAR.ARV 0x4, 0x200 ;  /* 0x0108000000007b1d */ /* 0x000ff00000002000 */
[----:B------:R-:W1:Y:S08]  /*0a00*/  LDC R0, c[0x0][0xda8] ;  /* 0x00036a00ff007b82 */ /* 0x000e700000000800 */
[----:B------:R-:W-:Y:S06]  /*0a10*/  BAR.ARV 0x8, 0x1a0 ;  /* 0x0206800000007b1d */ /* 0x000fec0000002000 */
[----:B-1----:R-:W-:-:S13]  /*0a20*/  ISETP.LE.AND P0, PT, R0, UR7, PT ;  /* 0x0000000700007c0c */ /* 0x002fda000bf03270 */
[----:B------:R-:W-:Y:S05]  /*0a30*/  @P0 EXIT ;  /* 0x000000000000094d */ /* 0x000fea0003800000 */
[----:B------:R-:W1:Y:S01]  /*0a40*/  S2R R2, SR_TID.X ;  /* 0x0000000000027919 */ /* 0x000e620000002100 */
[----:B------:R-:W2:Y:S01]  /*0a50*/  S2UR UR50, SR_CgaCtaId ;  /* 0x00000000003279c3 */ /* 0x000ea20000008800 */
[----:B------:R-:W-:Y:S01]  /*0a60*/  UMOV UR47, 0x400 ;  /* 0x00000400002f7882 */ /* 0x000fe20000000000 */
[----:B------:R-:W-:Y:S01]  /*0a70*/  ULOP3.LUT UR39, UR46, 0x1, URZ, 0xfc, !UPT ;  /* 0x000000012e277892 */ /* 0x000fe2000f8efc3f */
[----:B------:R-:W-:Y:S01]  /*0a80*/  ULDC.64 UR52, c[0x0][0x198] ;  /* 0x0000660000347ab9 */ /* 0x000fe20000000a00 */
[----:B------:R-:W-:Y:S01]  /*0a90*/  UMOV UR38, URZ ;  /* 0x0000003f00267c82 */ /* 0x000fe20008000000 */
[----:B------:R-:W-:Y:S01]  /*0aa0*/  UMOV UR37, URZ ;  /* 0x0000003f00257c82 */ /* 0x000fe20008000000 */
[----:B------:R-:W-:Y:S02]  /*0ab0*/  UMOV UR36, URZ ;  /* 0x0000003f00247c82 */ /* 0x000fe40008000000 */
[----:B------:R-:W3:Y:S01]  /*0ac0*/  S2UR UR6, SR_SWINHI ;  /* 0x00000000000679c3 */ /* 0x000ee20000002f00 */
[----:B--2---:R-:W-:Y:S01]  /*0ad0*/  ULEA UR47, UR50, UR47, 0x18 ;  /* 0x0000002f322f7291 */ /* 0x004fe2000f8ec03f */
[----:B-1----:R-:W-:-:S06]  /*0ae0*/  VIADD R8, R2, 0xffffff80 ;  /* 0xffffff8002087836 */ /* 0x002fcc0000000000 */
[----:B------:R-:W-:Y:S01]  /*0af0*/  UMOV UR4, UR47 ;  /* 0x0000002f00047c82 */ /* 0x000fe20008000000 */
[----:B---3--:R-:W-:Y:S01]  /*0b00*/  UMOV UR5, UR6 ;  /* 0x0000000600057c82 */ /* 0x008fe20008000000 */
[----:B------:R-:W-:Y:S01]  /*0b10*/  IMAD.U32 R22, RZ, RZ, UR4 ;  /* 0x00000004ff167e24 */ /* 0x000fe2000f8e00ff */
[----:B------:R-:W-:Y:S01]  /*0b20*/  UMOV UR4, UR7 ;  /* 0x0000000700047c82 */ /* 0x000fe20008000000 */
[----:B------:R-:W-:Y:S01]  /*0b30*/  SHF.R.S32.HI R0, RZ, 0x1f, R8 ;  /* 0x0000001fff007819 */ /* 0x000fe20000011408 */
[----:B------:R-:W-:-:S03]  /*0b40*/  IMAD.U32 R23, RZ, RZ, UR5 ;  /* 0x00000005ff177e24 */ /* 0x000fc6000f8e00ff */
[CC--:B------:R-:W-:Y:S02]  /*0b50*/  LEA.HI R3, R0.reuse, R8.reuse, RZ, 0x4 ;  /* 0x0000000800037211 */ /* 0x0c0fe400078f20ff */
[----:B------:R-:W-:Y:S02]  /*0b60*/  LEA.HI R2, R0, R8, RZ, 0x7 ;  /* 0x0000000800027211 */ /* 0x000fe400078f38ff */
[----:B------:R-:W-:Y:S02]  /*0b70*/  SHF.R.S32.HI R4, RZ, 0x4, R3 ;  /* 0x00000004ff047819 */ /* 0x000fe40000011403 */
[----:B------:R-:W-:Y:S02]  /*0b80*/  LOP3.LUT R157, R2, 0xffffff80, RZ, 0xc0, !PT ;  /* 0xffffff80029d7812 */ /* 0x000fe400078ec0ff */
[C---:B------:R-:W-:Y:S02]  /*0b90*/  LEA.HI R5, R3.reuse, R4, RZ, 0x1 ;  /* 0x0000000403057211 */ /* 0x040fe400078f08ff */
[----:B------:R-:W-:Y:S01]  /*0ba0*/  LOP3.LUT R3, R3, 0x7fffff0, RZ, 0xc0, !PT ;  /* 0x07fffff003037812 */ /* 0x000fe200078ec0ff */
[----:B------:R-:W-:Y:S01]  /*0bb0*/  IMAD.IADD R157, R8, 0x1, -R157 ;  /* 0x00000001089d7824 */ /* 0x000fe200078e0a9d */
[----:B------:R-:W-:-:S02]  /*0bc0*/  LOP3.LUT R5, R5, 0x1ffffffe, RZ, 0xc0, !PT ;  /* 0x1ffffffe05057812 */ /* 0x000fc400078ec0ff */
[----:B------:R-:W-:Y:S01]  /*0bd0*/  SHF.R.S32.HI R10, RZ, 0x7, R2 ;  /* 0x00000007ff0a7819 */ /* 0x000fe20000011402 */
[----:B------:R-:W-:Y:S01]  /*0be0*/  IMAD.IADD R3, R8, 0x1, -R3 ;  /* 0x0000000108037824 */ /* 0x000fe200078e0a03 */
[----:B------:R-:W-:Y:S01]  /*0bf0*/  SHF.R.S32.HI R6, RZ, 0x1f, R157 ;  /* 0x0000001fff067819 */ /* 0x000fe2000001149d */
[----:B------:R-:W-:Y:S01]  /*0c00*/  IMAD.IADD R5, R4, 0x1, -R5 ;  /* 0x0000000104057824 */ /* 0x000fe200078e0a05 */
[----:B------:R-:W-:Y:S02]  /*0c10*/  LEA.HI R4, R0, R8, RZ, 0x5 ;  /* 0x0000000800047211 */ /* 0x000fe400078f28ff */
[----:B------:R-:W-:Y:S02]  /*0c20*/  LEA.HI R7, R6, R157, RZ, 0x2 ;  /* 0x0000009d06077211 */ /* 0x000fe400078f10ff */
[----:B------:R-:W-:Y:S02]  /*0c30*/  SHF.R.S32.HI R11, RZ, 0x5, R4 ;  /* 0x00000005ff0b7819 */ /* 0x000fe40000011404 */
[----:B------:R-:W-:-:S02]  /*0c40*/  SHF.R.S32.HI R4, RZ, 0x2, R7 ;  /* 0x00000002ff047819 */ /* 0x000fc40000011407 */
[----:B------:R-:W-:Y:S01]  /*0c50*/  SHF.R.S32.HI R9, RZ, 0x1f, R7 ;  /* 0x0000001fff097819 */ /* 0x000fe20000011407 */
[----:B------:R-:W-:Y:S01]  /*0c60*/  IMAD R2, R11, 0x10, R3 ;  /* 0x000000100b027824 */ /* 0x000fe200078e0203 */
[----:B------:R-:W-:Y:S02]  /*0c70*/  LEA.HI R6, R6, R157, RZ, 0x5 ;  /* 0x0000009d06067211 */ /* 0x000fe400078f28ff */
[----:B------:R-:W-:Y:S01]  /*0c80*/  LEA.HI R9, R9, R4, RZ, 0x3 ;  /* 0x0000000409097211 */ /* 0x000fe200078f18ff */
[----:B------:R-:W-:Y:S01]  /*0c90*/  IMAD R3, R2, 0x4, R5 ;  /* 0x0000000402037824 */ /* 0x000fe200078e0205 */
[----:B------:R-:W-:Y:S01]  /*0ca0*/  SHF.R.S32.HI R6, RZ, 0x5, R6 ;  /* 0x00000005ff067819 */ /* 0x000fe20000011406 */
[----:B------:R-:W-:Y:S01]  /*0cb0*/  IMAD.HI R2, R10, 0x55555556, RZ ;  /* 0x555555560a027827 */ /* 0x000fe200078e02ff */
[----:B------:R-:W-:Y:S02]  /*0cc0*/  LOP3.LUT R9, R9, 0xfffffff8, RZ, 0xc0, !PT ;  /* 0xfffffff809097812 */ /* 0x000fe400078ec0ff */
[----:B------:R-:W-:Y:S01]  /*0cd0*/  LEA.HI R0, R0, R8, RZ, 0x2 ;  /* 0x0000000800007211 */ /* 0x000fe200078f10ff */
[----:B------:R-:W-:Y:S01]  /*0ce0*/  IMAD.SHL.U32 R3, R3, 0x8, RZ ;  /* 0x0000000803037824 */ /* 0x000fe200078e00ff */
[----:B------:R-:W-:Y:S01]  /*0cf0*/  LEA.HI R2, R2, R2, RZ, 0x1 ;  /* 0x0000000202027211 */ /* 0x000fe200078f08ff */
[----:B------:R-:W-:Y:S01]  /*0d00*/  IMAD.IADD R9, R4, 0x1, -R9 ;  /* 0x0000000104097824 */ /* 0x000fe200078e0a09 */
[----:B------:R-:W-:Y:S01]  /*0d10*/  LOP3.LUT R16, R7, 0x7ffffffc, RZ, 0xc0, !PT ;  /* 0x7ffffffc07107812 */ /* 0x000fe200078ec0ff */
[----:B------:R-:W-:Y:S01]  /*0d20*/  IMAD.WIDE R22, R3, 0x2, R22 ;  /* 0x0000000203167825 */ /* 0x000fe200078e0216 */
[----:B------:R-:W-:-:S03]  /*0d30*/  SHF.R.S32.HI R154, RZ, 0x2, R0 ;  /* 0x00000002ff9a7819 */ /* 0x000fc60000011400 */
[----:B------:R-:W-:Y:S01]  /*0d40*/  IMAD R4, R2, -0x3, R10 ;  /* 0xfffffffd02047824 */ /* 0x000fe200078e020a */
[----:B------:R-:W-:Y:S01]  /*0d50*/  LOP3.LUT R2, R0, 0x1ffffffc, RZ, 0xc0, !PT ;  /* 0x1ffffffc00027812 */ /* 0x000fe200078ec0ff */
[----:B------:R-:W-:Y:S02]  /*0d60*/  IMAD R9, R6, 0x10, R9 ;  /* 0x0000001006097824 */ /* 0x000fe400078e0209 */
[----:B------:R-:W-:Y:S02]  /*0d70*/  IMAD.IADD R16, R157, 0x1, -R16 ;  /* 0x000000019d107824 */ /* 0x000fe400078e0a10 */
[----:B------:R-:W-:Y:S02]  /*0d80*/  IMAD R3, R4, 0x40, R9 ;  /* 0x0000004004037824 */ /* 0x000fe400078e0209 */
[----:B------:R-:W-:-:S03]  /*0d90*/  IMAD.IADD R2, R8, 0x1, -R2 ;  /* 0x0000000108027824 */ /* 0x000fc600078e0a02 */
[----:B------:R1:W-:Y:S01]  /*0da0*/  STL [R1], R3 ;  /* 0x0000000301007387 */ /* 0x0003e20000100800 */
[----:B------:R-:W-:-:S07]  /*0db0*/  IMAD.SHL.U32 R152, R2, 0x8, RZ ;  /* 0x0000000802987824 */ /* 0x000fce00078e00ff */
.L_x_732:
[----:B------:R-:W-:Y:S01]  /*0dc0*/  ULDC UR5, c[0x0][0xdd0] ;  /* 0x0003740000057ab9 */ /* 0x000fe20000000800 */
[----:B--2---:R-:W2:Y:S01]  /*0dd0*/  LDC R0, c[0x0][0xde8] ;  /* 0x00037a00ff007b82 */ /* 0x004ea20000000800 */
[----:B------:R-:W-:Y:S01]  /*0de0*/  UISETP.NE.AND UP0, UPT, UR5, 0x1, UPT ;  /* 0x000000010500788c */ /* 0x000fe2000bf05270 */
[----:B------:R-:W-:-:S10]  /*0df0*/  UMOV UR8, UR4 ;  /* 0x0000000400087c82 */ /* 0x000fd40008000000 */
[----:B------:R-:W-:Y:S01]  /*0e00*/  @UP0 ULDC UR6, c[0x0][0xdd4] ;  /* 0x0003750000060ab9 */ /* 0x000fe20000000800 */
[----:B------:R-:W-:Y:S01]  /*0e10*/  @UP0 ULDC UR9, c[0x0][0xdd8] ;  /* 0x0003760000090ab9 */ /* 0x000fe20000000800 */
[----:B------:R-:W-:-:S04]  /*0e20*/  UIMAD.WIDE.U32 UR6, UR4, UR6, URZ ;  /* 0x00000006040672a5 */ /* 0x000fc8000f8e003f */
[----:B------:R-:W-:-:S04]  /*0e30*/  @UP0 USHF.R.U32.HI UR8, URZ, UR9, UR7 ;  /* 0x000000093f080299 */ /* 0x000fc80008011607 */
[----:B------:R-:W-:Y:S02]  /*0e40*/  UIADD3 UR6, -UR8, URZ, URZ ;  /* 0x0000003f08067290 */ /* 0x000fe4000fffe13f */
[----:B--2---:R-:W-:Y:S02]  /*0e50*/  ISETP.LE.AND P0, PT, R0, UR8, PT ;  /* 0x0000000800007c0c */ /* 0x004fe4000bf03270 */
[----:B------:R-:W-:-:S11]  /*0e60*/  UIMAD UR7, UR5, UR6, UR4 ;  /* 0x00000006050772a4 */ /* 0x000fd6000f8e0204 */
[----:B-1-3--:R-:W-:Y:S05]  /*0e70*/  @!P0 BRA `(.L_x_640) ;  /* 0x0000000000208947 */ /* 0x00afea0003800000 */
[----:B------:R-:W-:Y:S01]  /*0e80*/  ULDC UR6, c[0x0][0xddc] ;  /* 0x0003770000067ab9 */ /* 0x000fe20000000800 */
[----:B------:R-:W-:Y:S01]  /*0e90*/  UMOV UR51, UR7 ;  /* 0x0000000700337c82 */ /* 0x000fe20008000000 */
[----:B------:R-:W-:-:S11]  /*0ea0*/  UISETP.NE.AND UP0, UPT, UR6, 0x1, UPT ;  /* 0x000000010600788c */ /* 0x000fd6000bf05270 */
[----:B------:R-:W-:Y:S02]  /*0eb0*/  @UP0 ULDC.64 UR10, c[0x0][0xde0] ;  /* 0x00037800000a0ab9 */ /* 0x000fe40000000a00 */
[----:B------:R-:W-:-:S04]  /*0ec0*/  UIMAD.WIDE.U32 UR4, UR7, UR10, URZ ;  /* 0x0000000a070472a5 */ /* 0x000fc8000f8e003f */
[----:B------:R-:W-:-:S04]  /*0ed0*/  @UP0 USHF.R.U32.HI UR51, URZ, UR11, UR5 ;  /* 0x0000000b3f330299 */ /* 0x000fc80008011605 */
[----:B------:R-:W-:Y:S01]  /*0ee0*/  UIMAD UR4, UR51, UR6, URZ ;  /* 0x00000006330472a4 */ /* 0x000fe2000f8e023f */
[----:B------:R-:W-:Y:S11]  /*0ef0*/  BRA `(.L_x_641) ;  /* 0x00000000001c7947 */ /* 0x000ff60003800000 */
.L_x_640:
[----:B------:R-:W-:Y:S01]  /*0f00*/  ULDC UR6, c[0x0][0xdc4] ;  /* 0x0003710000067ab9 */ /* 0x000fe20000000800 */
[----:B------:R-:W-:Y:S01]  /*0f10*/  UMOV UR51, UR7 ;  /* 0x0000000700337c82 */ /* 0x000fe20008000000 */
[----:B------:R-:W-:-:S11]  /*0f20*/  UISETP.NE.AND UP0, UPT, UR6, 0x1, UPT ;  /* 0x000000010600788c */ /* 0x000fd6000bf05270 */
[----:B------:R-:W-:Y:S02]  /*0f30*/  @UP0 ULDC.64 UR10, c[0x0][0xdc8] ;  /* 0x00037200000a0ab9 */ /* 0x000fe40000000a00 */
[----:B------:R-:W-:-:S04]  /*0f40*/  UIMAD.WIDE.U32 UR4, UR7, UR10, URZ ;  /* 0x0000000a070472a5 */ /* 0x000fc8000f8e003f */
[----:B------:R-:W-:-:S04]  /*0f50*/  @UP0 USHF.R.U32.HI UR51, URZ, UR11, UR5 ;  /* 0x0000000b3f330299 */ /* 0x000fc80008011605 */
[----:B------:R-:W-:-:S12]  /*0f60*/  UIMAD UR4, UR51, UR6, URZ ;  /* 0x00000006330472a4 */ /* 0x000fd8000f8e023f */
.L_x_641:
[----:B------:R-:W-:Y:S01]  /*0f70*/  ULDC UR43, c[0x0][0xdb8] ;  /* 0x00036e00002b7ab9 */ /* 0x000fe20000000800 */
[----:B------:R-:W-:Y:S01]  /*0f80*/  UIADD3 UR6, UR7, -UR4, URZ ;  /* 0x8000000407067290 */ /* 0x000fe2000fffe03f */
[----:B------:R-:W-:Y:S01]  /*0f90*/  IMAD.MOV.U32 R7, RZ, RZ, 0x3f800000 ;  /* 0x3f800000ff077424 */ /* 0x000fe200078e00ff */
[----:B------:R-:W-:Y:S01]  /*0fa0*/  UISETP.NE.AND UP1, UPT, UR43, 0x1, UPT ;  /* 0x000000012b00788c */ /* 0x000fe2000bf25270 */
[----:B------:R-:W-:Y:S01]  /*0fb0*/  IMAD.MOV.U32 R0, RZ, RZ, 0x3f800000 ;  /* 0x3f800000ff007424 */ /* 0x000fe200078e00ff */
[----:B------:R-:W-:Y:S01]  /*0fc0*/  ULDC UR12, c[0x0][0xdc4] ;  /* 0x00037100000c7ab9 */ /* 0x000fe20000000800 */
[----:B------:R-:W-:Y:S01]  /*0fd0*/  ULDC.64 UR4, c[0x0][0x990] ;  /* 0x0002640000047ab9 */ /* 0x000fe20000000a00 */
[----:B------:R-:W-:Y:S01]  /*0fe0*/  UIMAD UR12, UR8, UR12, UR6 ;  /* 0x0000000c080c72a4 */ /* 0x000fe2000f8e0206 */
[----:B------:R-:W2:Y:S01]  /*0ff0*/  LDC.64 R8, c[0x0][0x9e0] ;  /* 0x00027800ff087b82 */ /* 0x000ea20000000a00 */
[----:B------:R-:W-:Y:S01]  /*1000*/  UISETP.NE.U32.AND UP0, UPT, UR4, URZ, UPT ;  /* 0x0000003f0400728c */ /* 0x000fe2000bf05070 */
[----:B------:R-:W-:Y:S01]  /*1010*/  ULDC.64 UR6, c[0x0][0x998] ;  /* 0x0002660000067ab9 */ /* 0x000fe20000000a00 */
[----:B------:R-:W-:-:S02]  /*1020*/  ULDC UR11, c[0x0][0x428] ;  /* 0x00010a00000b7ab9 */ /* 0x000fc40000000800 */
[----:B------:R-:W-:Y:S01]  /*1030*/  UISETP.NE.AND.EX UP0, UPT, UR5, URZ, UPT, UP0 ;  /* 0x0000003f0500728c */ /* 0x000fe2000bf05300 */
[----:B------:R-:W-:Y:S01]  /*1040*/  @UP1 ULDC UR8, c[0x0][0xdbc] ;  /* 0x00036f0000081ab9 */ /* 0x000fe20000000800 */
[----:B------:R-:W-:Y:S01]  /*1050*/  @UP1 ULDC UR10, c[0x0][0xdc0] ;  /* 0x00037000000a1ab9 */ /* 0x000fe20000000800 */
[----:B------:R-:W-:Y:S01]  /*1060*/  UIMAD.WIDE.U32 UR8, UR12, UR8, URZ ;  /* 0x000000080c0872a5 */ /* 0x000fe2000f8e003f */
[----:B------:R-:W3:Y:S01]  /*1070*/  LDC R156, c[0x0][0x288] ;  /* 0x0000a200ff9c7b82 */ /* 0x000ee20000000800 */
[----:B------:R-:W-:Y:S01]  /*1080*/  UMOV UR44, UR12 ;  /* 0x0000000c002c7c82 */ /* 0x000fe20008000000 */
[----:B------:R-:W-:Y:S01]  /*1090*/  UISETP.NE.AND UP2, UPT, UR11, 0x1, UPT ;  /* 0x000000010b00788c */ /* 0x000fe2000bf45270 */
[----:B------:R-:W-:Y:S01]  /*10a0*/  PLOP3.LUT P0, PT, PT, PT, UP0, 0x80, 0x0 ;  /* 0x000000000000781c */ /* 0x000fe20003f0f008 */
[----:B------:R-:W-:Y:S02]  /*10b0*/  @UP1 USHF.R.U32.HI UR44, URZ, UR10, UR9 ;  /* 0x0000000a3f2c1299 */ /* 0x000fe40008011609 */
[----:B------:R-:W-:-:S02]  /*10c0*/  UISETP.NE.U32.AND UP1, UPT, UR6, URZ, UPT ;  /* 0x0000003f0600728c */ /* 0x000fc4000bf25070 */
[----:B------:R-:W-:Y:S01]  /*10d0*/  @UP0 USHF.R.S32.HI UR8, URZ, 0x1f, UR44 ;  /* 0x0000001f3f080899 */ /* 0x000fe2000801142c */
[----:B------:R-:W4:Y:S01]  /*10e0*/  LDC R17, c[0x0][0x404] ;  /* 0x00010100ff117b82 */ /* 0x000f220000000800 */
[----:B------:R-:W-:Y:S01]  /*10f0*/  UISETP.NE.AND.EX UP1, UPT, UR7, URZ, UPT, UP1 ;  /* 0x0000003f0700728c */ /* 0x000fe2000bf25310 */
[----:B------:R-:W-:Y:S01]  /*1100*/  @UP0 ULDC.64 UR14, c[0x0][0x9a8] ;  /* 0x00026a00000e0ab9 */ /* 0x000fe20000000a00 */
[----:B------:R-:W-:Y:S02]  /*1110*/  UIADD3 UR11, -UR44, URZ, URZ ;  /* 0x0000003f2c0b7290 */ /* 0x000fe4000fffe13f */
[----:B------:R-:W-:Y:S02]  /*1120*/  @UP0 UIMAD UR10, UR8, UR14, URZ ;  /* 0x0000000e080a02a4 */ /* 0x000fe4000f8e023f */
[----:B------:R-:W-:Y:S01]  /*1130*/  PLOP3.LUT P1, PT, PT, PT, UP1, 0x80, 0x0 ;  /* 0x000000000000781c */ /* 0x000fe20003f2f018 */
[----:B------:R-:W-:Y:S01]  /*1140*/  @UP0 UIMAD.WIDE.U32 UR8, UR44, UR14, URZ ;  /* 0x0000000e2c0802a5 */ /* 0x000fe2000f8e003f */
[----:B------:R-:W5:Y:S01]  /*1150*/  LDC R6, c[0x0][0x2e0] ;  /* 0x0000b800ff067b82 */ /* 0x000f620000000800 */
[----:B------:R-:W-:-:S02]  /*1160*/  UIMAD UR43, UR43, UR11, UR12 ;  /* 0x0000000b2b2b72a4 */ /* 0x000fc4000f8e020c */
[----:B------:R-:W-:Y:S01]  /*1170*/  @UP1 USHF.R.S32.HI UR14, URZ, 0x1f, UR44 ;  /* 0x0000001f3f0e1899 */ /* 0x000fe2000801142c */
[----:B------:R-:W-:Y:S01]  /*1180*/  @UP1 ULDC.64 UR16, c[0x0][0x9b8] ;  /* 0x00026e0000101ab9 */ /* 0x000fe20000000a00 */
[----:B------:R-:W-:Y:S01]  /*1190*/  @UP0 UIMAD UR15, UR44, UR15, UR10 ;  /* 0x0000000f2c0f02a4 */ /* 0x000fe2000f8e020a */
[----:B------:R-:W-:Y:S01]  /*11a0*/  @UP2 ULDC UR12, c[0x0][0x42c] ;  /* 0x00010b00000c2ab9 */ /* 0x000fe20000000800 */
[----:B------:R-:W-:Y:S02]  /*11b0*/  @UP1 UIMAD.WIDE.U32 UR10, UR44, UR16, URZ ;  /* 0x000000102c0a12a5 */ /* 0x000fe4000f8e003f */
[----:B------:R-:W-:Y:S02]  /*11c0*/  UIMAD.WIDE.U32 UR12, UR43, UR12, URZ ;  /* 0x0000000c2b0c72a5 */ /* 0x000fe4000f8e003f */
[----:B------:R-:W-:Y:S01]  /*11d0*/  @UP1 UIMAD UR16, UR14, UR16, URZ ;  /* 0x000000100e1012a4 */ /* 0x000fe2000f8e023f */
[----:B------:R-:W-:Y:S02]  /*11e0*/  @UP2 ULDC UR18, c[0x0][0x430] ;  /* 0x00010c0000122ab9 */ /* 0x000fe40000000800 */
[----:B------:R-:W-:Y:S01]  /*11f0*/  UMOV UR14, UR43 ;  /* 0x0000002b000e7c82 */ /* 0x000fe20008000000 */
[----:B------:R-:W-:-:S02]  /*1200*/  @UP2 USHF.R.U32.HI UR14, URZ, UR18, UR13 ;  /* 0x000000123f0e2299 */ /* 0x000fc4000801160d */
[----:B------:R-:W-:Y:S02]  /*1210*/  @UP1 UIMAD UR16, UR44, UR17, UR16 ;  /* 0x000000112c1012a4 */ /* 0x000fe4000f8e0210 */
[----:B------:R-:W-:Y:S02]  /*1220*/  @UP0 USHF.R.S32.HI UR12, URZ, 0x1f, UR14 ;  /* 0x0000001f3f0c0899 */ /* 0x000fe4000801140e */
[----:B------:R-:W-:Y:S01]  /*1230*/  @UP1 USHF.R.S32.HI UR13, URZ, 0x1f, UR14 ;  /* 0x0000001f3f0d1899 */ /* 0x000fe2000801140e */
[----:B------:R-:W-:Y:S01]  /*1240*/  @UP0 ULDC.64 UR18, c[0x0][0x9b0] ;  /* 0x00026c0000120ab9 */ /* 0x000fe20000000a00 */
[----:B------:R-:W-:Y:S02]  /*1250*/  @UP1 UIADD3 UR11, UR11, UR16, URZ ;  /* 0x000000100b0b1290 */ /* 0x000fe4000fffe03f */
[----:B------:R-:W-:Y:S01]  /*1260*/  @UP0 UIADD3 UR9, UR9, UR15, URZ ;  /* 0x0000000f09090290 */ /* 0x000fe2000fffe03f */
[----:B------:R-:W-:Y:S01]  /*1270*/  @UP1 ULDC.64 UR16, c[0x0][0x9c0] ;  /* 0x0002700000101ab9 */ /* 0x000fe20000000a00 */
[----:B------:R-:W-:-:S02]  /*1280*/  @UP0 UIMAD UR12, UR12, UR18, URZ ;  /* 0x000000120c0c02a4 */ /* 0x000fc4000f8e023f */
[----:B------:R-:W-:Y:S02]  /*1290*/  @UP1 UIMAD UR13, UR13, UR16, URZ ;  /* 0x000000100d0d12a4 */ /* 0x000fe4000f8e023f */
[----:B------:R-:W-:Y:S02]  /*12a0*/  @UP0 UIMAD.WIDE.U32 UR8, UR14, UR18, UR8 ;  /* 0x000000120e0802a5 */ /* 0x000fe4000f8e0008 */
[----:B------:R-:W-:Y:S02]  /*12b0*/  @UP0 UIMAD UR12, UR14, UR19, UR12 ;  /* 0x000000130e0c02a4 */ /* 0x000fe4000f8e020c */
[----:B------:R-:W-:Y:S02]  /*12c0*/  @UP1 UIMAD.WIDE.U32 UR10, UR14, UR16, UR10 ;  /* 0x000000100e0a12a5 */ /* 0x000fe4000f8e000a */
[----:B------:R-:W-:Y:S02]  /*12d0*/  @UP1 UIMAD UR13, UR14, UR17, UR13 ;  /* 0x000000110e0d12a4 */ /* 0x000fe4000f8e020d */
[----:B------:R-:W-:-:S02]  /*12e0*/  @UP0 UIADD3 UR12, UR9, UR12, URZ ;  /* 0x0000000c090c0290 */ /* 0x000fc4000fffe03f */
[----:B------:R-:W-:Y:S02]  /*12f0*/  @UP0 ULEA UR4, UP3, UR8, UR4, 0x2 ;  /* 0x0000000408040291 */ /* 0x000fe4000f86103f */
[----:B------:R-:W-:Y:S02]  /*1300*/  @UP1 ULEA UR6, UP4, UR10, UR6, 0x2 ;  /* 0x000000060a061291 */ /* 0x000fe4000f88103f */
[----:B------:R-:W-:Y:S02]  /*1310*/  @UP1 UIADD3 UR9, UR11, UR13, URZ ;  /* 0x0000000d0b091290 */ /* 0x000fe4000fffe03f */
[----:B------:R-:W-:Y:S01]  /*1320*/  @UP0 ULEA.HI.X UR5, UR8, UR5, UR12, 0x2, UP3 ;  /* 0x0000000508050291 */ /* 0x000fe200098f140c */
[----:B------:R-:W-:Y:S01]  /*1330*/  IMAD.U32 R2, RZ, RZ, UR4 ;  /* 0x00000004ff027e24 */ /* 0x000fe2000f8e00ff */
[----:B------:R-:W-:Y:S01]  /*1340*/  @UP1 ULEA.HI.X UR7, UR10, UR7, UR9, 0x2, UP4 ;  /* 0x000000070a071291 */ /* 0x000fe2000a0f1409 */
[----:B------:R-:W-:Y:S01]  /*1350*/  IMAD.U32 R4, RZ, RZ, UR6 ;  /* 0x00000006ff047e24 */ /* 0x000fe2000f8e00ff */
[----:B------:R-:W-:Y:S01]  /*1360*/  ULDC UR42, c[0x0][0xdac] ;  /* 0x00036b00002a7ab9 */ /* 0x000fe20000000800 */
[----:B------:R-:W-:Y:S01]  /*1370*/  @UP2 ULDC UR6, c[0x0][0x430] ;  /* 0x00010c0000062ab9 */ /* 0x000fe20000000800 */
[----:B-1----:R-:W-:Y:S01]  /*1380*/  IMAD.U32 R3, RZ, RZ, UR5 ;  /* 0x00000005ff037e24 */ /* 0x002fe2000f8e00ff */
[----:B------:R-:W-:Y:S01]  /*1390*/  ULDC.64 UR4, c[0x0][0x3f8] ;  /* 0x0000fe0000047ab9 */ /* 0x000fe20000000a00 */
[----:B------:R-:W-:-:S03]  /*13a0*/  IMAD.U32 R5, RZ, RZ, UR7 ;  /* 0x00000007ff057e24 */ /* 0x000fc6000f8e00ff */
[----:B------:R-:W3:Y:S04]  /*13b0*/  @P0 LDG.E R7, desc[UR48][R2.64] ;  /* 0x0000003002070981 */ /* 0x000ee8000c1e1900 */
[----:B------:R-:W3:Y:S01]  /*13c0*/  @P1 LDG.E R0, desc[UR48][R4.64] ;  /* 0x0000003004001981 */ /* 0x000ee2000c1e1900 */
[----:B------:R-:W-:Y:S01]  /*13d0*/  ISETP.NE.U32.AND P0, PT, RZ, UR4, PT ;  /* 0x00000004ff007c0c */ /* 0x000fe2000bf05070 */
[----:B------:R-:W-:Y:S01]  /*13e0*/  ULOP3.LUT UR4, URZ, UR51, URZ, 0x33, !UPT ;  /* 0x000000333f047292 */ /* 0x000fe2000f8e333f */
[----:B--2---:R-:W-:Y:S01]  /*13f0*/  ISETP.GE.AND P1, PT, R9, 0x1, PT ;  /* 0x000000010900780c */ /* 0x004fe20003f26270 */
[----:B------:R-:W-:Y:S01]  /*1400*/  UMOV UR45, UR43 ;  /* 0x0000002b002d7c82 */ /* 0x000fe20008000000 */
[----:B------:R-:W-:Y:S01]  /*1410*/  ISETP.NE.AND.EX P0, PT, RZ, UR5, PT, P0 ;  /* 0x00000005ff007c0c */ /* 0x000fe2000bf05300 */
[----:B------:R-:W-:Y:S01]  /*1420*/  ULDC UR5, c[0x0][0x988] ;  /* 0x0002620000057ab9 */ /* 0x000fe20000000800 */
[----:B------:R-:W-:-:S02]  /*1430*/  UIADD3 UR42, UR4, UR42, URZ ;  /* 0x0000002a042a7290 */ /* 0x000fc4000fffe03f */
[----:B----4-:R-:W-:Y:S01]  /*1440*/  SEL R17, R17, 0x1, P0 ;  /* 0x0000000111117807 */ /* 0x010fe20000000000 */
[----:B------:R-:W-:Y:S01]  /*1450*/  @UP2 ULDC UR4, c[0x0][0x42c] ;  /* 0x00010b0000042ab9 */ /* 0x000fe20000000800 */
[----:B------:R-:W-:Y:S01]  /*1460*/  UIMAD UR42, UR42, 0xc0, URZ ;  /* 0x000000c02a2a78a4 */ /* 0x000fe2000f8e023f */
[----:B---3--:R-:W-:-:S04]  /*1470*/  FMUL.FTZ R0, R7, R0 ;  /* 0x0000000007007220 */ /* 0x008fc80000410000 */
[----:B------:R-:W-:Y:S01]  /*1480*/  FMUL.FTZ R2, R0, UR5 ;  /* 0x0000000500027c20 */ /* 0x000fe20008410000 */
[----:B------:R-:W-:Y:S01]  /*1490*/  IADD3 R0, -R156, 0xc0, RZ ;  /* 0x000000c09c007810 */ /* 0x000fe20007ffe1ff */
[----:B------:R-:W-:-:S03]  /*14a0*/  UIMAD.WIDE.U32 UR4, UR43, UR4, URZ ;  /* 0x000000042b0472a5 */ /* 0x000fc6000f8e003f */
[----:B------:R-:W-:Y:S01]  /*14b0*/  R2UR UR41, R2 ;  /* 0x00000000022972ca */ /* 0x000fe200000e0000 */
[----:B-----5:R-:W-:Y:S01]  /*14c0*/  IMAD R0, R17, R6, R0 ;  /* 0x0000000611007224 */ /* 0x020fe200078e0200 */
[----:B------:R-:W-:-:S03]  /*14d0*/  @UP2 USHF.R.U32.HI UR45, URZ, UR6, UR5 ;  /* 0x000000063f2d2299 */ /* 0x000fc60008011605 */
[----:B------:R-:W-:-:S04]  /*14e0*/  VIADD R19, R0, UR42 ;  /* 0x0000002a00137c36 */ /* 0x000fc80008000000 */
[----:B------:R-:W-:Y:S01]  /*14f0*/  IMAD.IADD R0, R19, 0x1, R8 ;  /* 0x0000000113007824 */ /* 0x000fe200078e0208 */
[----:B------:R-:W-:Y:S06]  /*1500*/  @!P1 BRA `(.L_x_642) ;  /* 0x0000000000409947 */ /* 0x000fec0003800000 */
[C---:B------:R-:W-:Y:S01]  /*1510*/  ISETP.GT.AND P0, PT, R19.reuse, RZ, PT ;  /* 0x000000ff1300720c */ /* 0x040fe20003f04270 */
[----:B------:R-:W-:-:S12]  /*1520*/  VIADD R2, R19, 0xffffffff ;  /* 0xffffffff13027836 */ /* 0x000fd80000000000 */
[----:B------:R-:W-:Y:S05]  /*1530*/  @P0 BRA `(.L_x_643) ;  /* 0x00000000001c0947 */ /* 0x000fea0003800000 */
[----:B------:R-:W-:Y:S01]  /*1540*/  ISETP.NE.AND P0, PT, R9, 0x1, PT ;  /* 0x000000010900780c */ /* 0x000fe20003f05270 */
[----:B------:R-:W-:-:S12]  /*1550*/  IMAD.MOV R3, RZ, RZ, -R19 ;  /* 0x000000ffff037224 */ /* 0x000fd800078e0a13 */
[----:B------:R-:W1:Y:S02]  /*1560*/  @P0 LDC.64 R4, c[0x0][0x9e8] ;  /* 0x00027a00ff040b82 */ /* 0x000e640000000a00 */
[----:B-1----:R-:W-:-:S05]  /*1570*/  @P0 IMAD.HI.U32 R2, R3, R4, RZ ;  /* 0x0000000403020227 */ /* 0x002fca00078e00ff */
[----:B------:R-:W-:-:S04]  /*1580*/  @P0 SHF.R.U32.HI R3, RZ, R5, R2 ;  /* 0x00000005ff030219 */ /* 0x000fc80000011602 */
[----:B------:R-:W-:Y:S01]  /*1590*/  LOP3.LUT R2, RZ, R3, RZ, 0x33, !PT ;  /* 0x00000003ff027212 */ /* 0x000fe200078e33ff */
[----:B------:R-:W-:Y:S06]  /*15a0*/  BRA `(.L_x_644) ;  /* 0x0000000000107947 */ /* 0x000fec0003800000 */
.L_x_643:
[----:B------:R-:W-:-:S13]  /*15b0*/  ISETP.NE.AND P0, PT, R9, 0x1, PT ;  /* 0x000000010900780c */ /* 0x000fda0003f05270 */
[----:B------:R-:W1:Y:S02]  /*15c0*/  @P0 LDC.64 R4, c[0x0][0x9e8] ;  /* 0x00027a00ff040b82 */ /* 0x000e640000000a00 */
[----:B-1----:R-:W-:-:S05]  /*15d0*/  @P0 IMAD.HI.U32 R4, R2, R4, RZ ;  /* 0x0000000402040227 */ /* 0x002fca00078e00ff */
[----:B------:R-:W-:-:S07]  /*15e0*/  @P0 SHF.R.U32.HI R2, RZ, R5, R4 ;  /* 0x00000005ff020219 */ /* 0x000fce0000011604 */
.L_x_644:
[----:B------:R-:W-:-:S05]  /*15f0*/  IMAD R3, R2, R9, R9 ;  /* 0x0000000902037224 */ /* 0x000fca00078e0209 */
[----:B------:R-:W-:-:S07]  /*1600*/  VIMNMX R0, R0, R3, PT ;  /* 0x0000000300007248 */ /* 0x000fce0003fe0100 */
.L_x_642:
[----:B------:R-:W-:Y:S01]  /*1610*/  VIADD R2, R0, 0x7f ;  /* 0x0000007f00027836 */ /* 0x000fe20000000000 */
[----:B------:R-:W-:Y:S01]  /*1620*/  ULDC UR4, c[0x0][0x9dc] ;  /* 0x0002770000047ab9 */ /* 0x000fe20000000800 */
[CC--:B------:R-:W-:Y:S02]  /*1630*/  IMAD R0, R17.reuse, R6.reuse, 0x7f ;  /* 0x0000007f11007424 */ /* 0x0c0fe400078e0206 */
[----:B------:R-:W-:Y:S01]  /*1640*/  IMAD R156, R17, R6, -R156 ;  /* 0x00000006119c7224 */ /* 0x000fe200078e0a9c */
[----:B------:R-:W-:Y:S02]  /*1650*/  SHF.R.S32.HI R5, RZ, 0x1f, R2 ;  /* 0x0000001fff057819 */ /* 0x000fe40000011402 */
[----:B------:R-:W-:Y:S01]  /*1660*/  SHF.R.S32.HI R3, RZ, 0x1f, R0 ;  /* 0x0000001fff037819 */ /* 0x000fe20000011400 */
[----:B------:R-:W-:Y:S01]  /*1670*/  VIADD R89, R156, UR42 ;  /* 0x0000002a9c597c36 */ /* 0x000fe20008000000 */
[----:B------:R-:W-:Y:S02]  /*1680*/  LEA.HI R5, R5, R2, RZ, 0x7 ;  /* 0x0000000205057211 */ /* 0x000fe400078f38ff */
[----:B------:R-:W-:Y:S01]  /*1690*/  LEA.HI R3, R3, R0, RZ, 0x7 ;  /* 0x0000000003037211 */ /* 0x000fe200078f38ff */
[----:B------:R-:W-:Y:S01]  /*16a0*/  VIADD R4, R89, -UR4 ;  /* 0x8000000459047c36 */ /* 0x000fe20008000000 */
[----:B------:R-:W-:-:S02]  /*16b0*/  SHF.R.S32.HI R88, RZ, 0x7, R5 ;  /* 0x00000007ff587819 */ /* 0x000fc40000011405 */
[----:B------:R-:W-:Y:S02]  /*16c0*/  SHF.R.S32.HI R3, RZ, 0x7, R3 ;  /* 0x00000007ff037819 */ /* 0x000fe40000011403 */
[----:B------:R-:W-:Y:S02]  /*16d0*/  R2UR UR4, R4 ;  /* 0x00000000040472ca */ /* 0x000fe400000e0000 */
[----:B------:R-:W-:Y:S01]  /*16e0*/  VIMNMX R88, R3, R88, PT ;  /* 0x0000005803587248 */ /* 0x000fe20003fe0100 */
[----:B------:R-:W-:-:S12]  /*16f0*/  @!P1 BRA `(.L_x_645) ;  /* 0x0000000000489947 */ /* 0x000fd80003800000 */
[----:B------:R-:W-:-:S13]  /*1700*/  ISETP.GT.AND P0, PT, R89, -0x1, PT ;  /* 0xffffffff5900780c */ /* 0x000fda0003f04270 */
[----:B------:R-:W-:Y:S05]  /*1710*/  @P0 BRA `(.L_x_646) ;  /* 0x00000000001c0947 */ /* 0x000fea0003800000 */
[----:B------:R-:W-:Y:S02]  /*1720*/  ISETP.NE.AND P0, PT, R9, 0x1, PT ;  /* 0x000000010900780c */ /* 0x000fe40003f05270 */
[----:B------:R-:W-:-:S11]  /*1730*/  LOP3.LUT R3, RZ, R89, RZ, 0x33, !PT ;  /* 0x00000059ff037212 */ /* 0x000fd600078e33ff */
[----:B------:R-:W1:Y:S02]  /*1740*/  @P0 LDC.64 R4, c[0x0][0x9e8] ;  /* 0x00027a00ff040b82 */ /* 0x000e640000000a00 */
[----:B-1----:R-:W-:-:S05]  /*1750*/  @P0 IMAD.HI.U32 R0, R3, R4, RZ ;  /* 0x0000000403000227 */ /* 0x002fca00078e00ff */
[----:B------:R-:W-:-:S04]  /*1760*/  @P0 SHF.R.U32.HI R3, RZ, R5, R0 ;  /* 0x00000005ff030219 */ /* 0x000fc80000011600 */
[----:B------:R-:W-:Y:S01]  /*1770*/  LOP3.LUT R0, RZ, R3, RZ, 0x33, !PT ;  /* 0x00000003ff007212 */ /* 0x000fe200078e33ff */
[----:B------:R-:W-:Y:S06]  /*1780*/  BRA `(.L_x_647) ;  /* 0x0000000000147947 */ /* 0x000fec0003800000 */
.L_x_646:
[----:B------:R-:W-:Y:S01]  /*1790*/  ISETP.NE.AND P0, PT, R9, 0x1, PT ;  /* 0x000000010900780c */ /* 0x000fe20003f05270 */
[----:B------:R-:W-:-:S12]  /*17a0*/  IMAD.MOV.U32 R0, RZ, RZ, R89 ;  /* 0x000000ffff007224 */ /* 0x000fd800078e0059 */
[----:B------:R-:W1:Y:S02]  /*17b0*/  @P0 LDC.64 R2, c[0x0][0x9e8] ;  /* 0x00027a00ff020b82 */ /* 0x000e640000000a00 */
[----:B-1----:R-:W-:-:S05]  /*17c0*/  @P0 IMAD.HI.U32 R2, R89, R2, RZ ;  /* 0x0000000259020227 */ /* 0x002fca00078e00ff */
[----:B------:R-:W-:-:S07]  /*17d0*/  @P0 SHF.R.U32.HI R0, RZ, R3, R2 ;  /* 0x00000003ff000219 */ /* 0x000fce0000011602 */
.L_x_647:
[----:B------:R-:W-:-:S05]  /*17e0*/  IMAD R0, R0, R9, RZ ;  /* 0x0000000900007224 */ /* 0x000fca00078e02ff */
[----:B------:R-:W-:-:S13]  /*17f0*/  R2UR UR5, R0 ;  /* 0x00000000000572ca */ /* 0x000fda00000e0000 */
[----:B------:R-:W-:-:S04]  /*1800*/  UISETP.LT.AND UP0, UPT, UR4, UR5, UPT ;  /* 0x000000050400728c */ /* 0x000fc8000bf01270 */
[----:B------:R-:W-:-:S12]  /*1810*/  USEL UR4, UR4, UR5, !UP0 ;  /* 0x0000000504047287 */ /* 0x000fd8000c000000 */
.L_x_645:
[----:B------:R-:W-:Y:S01]  /*1820*/  USHF.R.S32.HI UR5, URZ, 0x1f, UR4 ;  /* 0x0000001f3f057899 */ /* 0x000fe20008011404 */
[----:B------:R-:W-:Y:S02]  /*1830*/  PLOP3.LUT P0, PT, PT, PT, PT, 0x80, 0x0 ;  /* 0x000000000000781c */ /* 0x000fe40003f0f070 */
[----:B------:R-:W-:Y:S02]  /*1840*/  CS2R R2, SRZ ;  /* 0x0000000000027805 */ /* 0x000fe4000001ff00 */
[----:B------:R-:W-:Y:S01]  /*1850*/  CS2R R4, SRZ ;  /* 0x0000000000047805 */ /* 0x000fe2000001ff00 */
[----:B------:R-:W-:Y:S01]  /*1860*/  ULEA.HI UR5, UR5, UR4, URZ, 0x7 ;  /* 0x0000000405057291 */ /* 0x000fe2000f8f383f */
[----:B------:R-:W-:Y:S02]  /*1870*/  CS2R R134, SRZ ;  /* 0x0000000000867805 */ /* 0x000fe4000001ff00 */
[----:B------:R-:W-:Y:S02]  /*1880*/  CS2R R132, SRZ ;  /* 0x0000000000847805 */ /* 0x000fe4000001ff00 */
[----:B------:R-:W-:Y:S01]  /*1890*/  CS2R R8, SRZ ;  /* 0x0000000000087805 */ /* 0x000fe2000001ff00 */
[----:B------:R-:W-:Y:S01]  /*18a0*/  USHF.R.S32.HI UR5, URZ, 0x7, UR5 ;  /* 0x000000073f057899 */ /* 0x000fe20008011405 */
[----:B------:R-:W-:-:S02]  /*18b0*/  CS2R R126, SRZ ;  /* 0x00000000007e7805 */ /* 0x000fc4000001ff00 */
[----:B------:R-:W-:Y:S02]  /*18c0*/  CS2R R10, SRZ ;  /* 0x00000000000a7805 */ /* 0x000fe4000001ff00 */
[----:B------:R-:W-:Y:S01]  /*18d0*/  CS2R R124, SRZ ;  /* 0x00000000007c7805 */ /* 0x000fe2000001ff00 */
[----:B------:R-:W-:Y:S01]  /*18e0*/  UISETP.LT.AND UP0, UPT, URZ, UR5, UPT ;  /* 0x000000053f00728c */ /* 0x000fe2000bf01270 */
[----:B------:R-:W-:Y:S02]  /*18f0*/  CS2R R12, SRZ ;  /* 0x00000000000c7805 */ /* 0x000fe4000001ff00 */
[----:B------:R-:W-:Y:S02]  /*1900*/  CS2R R118, SRZ ;  /* 0x0000000000767805 */ /* 0x000fe4000001ff00 */
[----:B------:R-:W-:Y:S01]  /*1910*/  CS2R R14, SRZ ;  /* 0x00000000000e7805 */ /* 0x000fe2000001ff00 */
[----:B------:R-:W-:Y:S01]  /*1920*/  USEL UR40, URZ, UR5, !UP0 ;  /* 0x000000053f287287 */ /* 0x000fe2000c000000 */
[----:B------:R-:W-:-:S02]  /*1930*/  CS2R R116, SRZ ;  /* 0x0000000000747805 */ /* 0x000fc4000001ff00 */
[----:B------:R-:W-:Y:S02]  /*1940*/  CS2R R20, SRZ ;  /* 0x0000000000147805 */ /* 0x000fe4000001ff00 */
[----:B------:R-:W-:Y:S02]  /*1950*/  CS2R R110, SRZ ;  /* 0x00000000006e7805 */ /* 0x000fe4000001ff00 */
[----:B------:R-:W-:Y:S02]  /*1960*/  CS2R R24, SRZ ;  /* 0x0000000000187805 */ /* 0x000fe4000001ff00 */
[----:B------:R-:W-:Y:S02]  /*1970*/  CS2R R108, SRZ ;  /* 0x00000000006c7805 */ /* 0x000fe4000001ff00 */
[----:B------:R-:W-:Y:S02]  /*1980*/  ISETP.GT.AND P1, PT, R88, UR40, PT ;  /* 0x0000002858007c0c */ /* 0x000fe4000bf24270 */
        /* <DEDUP_REMOVED lines=8> */
[----:B------:R-:W-:Y:S01]  /*1a10*/  CS2R R34, SRZ ;  /* 0x0000000000227805 */ /* 0x000fe2000001ff00 */
[----:B------:R-:W-:Y:S06]  /*1a20*/  @!P1 BRA `(.L_x_648) ;  /* 0x000000b000b49947 */ /* 0x000fec0003800000 */
[----:B------:R-:W1:Y:S02]  /*1a30*/  S2R R0, SR_TID.X ;  /* 0x0000000000007919 */ /* 0x000e640000002100 */
[----:B-1----:R-:W-:-:S05]  /*1a40*/  VIADD R6, R0, 0xffffff80 ;  /* 0xffffff8000067836 */ /* 0x002fca0000000000 */
[----:B------:R-:W-:-:S04]  /*1a50*/  SHF.R.S32.HI R0, RZ, 0x1f, R6 ;  /* 0x0000001fff007819 */ /* 0x000fc80000011406 */
[----:B------:R-:W-:-:S04]  /*1a60*/  LEA.HI R0, R0, R6, RZ, 0x7 ;  /* 0x0000000600007211 */ /* 0x000fc800078f38ff */
[----:B------:R-:W-:-:S06]  /*1a70*/  SHF.R.S32.HI R0, RZ, 0x7, R0 ;  /* 0x00000007ff007819 */ /* 0x000fcc0000011400 */
[----:B------:R-:W1:Y:S02]  /*1a80*/  SHFL.IDX PT, R0, R0, RZ, 0x1f ;  /* 0x00001fff00007589 */ /* 0x000e6400000e0000 */
[----:B-1----:R-:W-:-:S13]  /*1a90*/  R2UR UR6, R0 ;  /* 0x00000000000672ca */ /* 0x002fda00000e0000 */
        /* <DEDUP_REMOVED lines=26> */
.L_x_649:
[----:B------:R-:W-:Y:S01]  /*1c40*/  ULEA.HI UR4, UR38, UR38, URZ, 0x1 ;  /* 0x0000002626047291 */ /* 0x000fe2000f8f083f */
[----:B------:R-:W-:-:S03]  /*1c50*/  IMAD.U32 R2, RZ, RZ, UR39 ;  /* 0x00000027ff027e24 */ /* 0x000fc6000f8e00ff */
[----:B------:R-:W-:Y:S02]  /*1c60*/  ULOP3.LUT UR4, UR4, 0xfffffffe, URZ, 0xc0, !UPT ;  /* 0xfffffffe04047892 */ /* 0x000fe4000f8ec03f */
[----:B------:R-:W-:Y:S02]  /*1c70*/  ISETP.NE.AND P0, PT, R2, 0x3, PT ;  /* 0x000000030200780c */ /* 0x000fe40003f05270 */
[----:B------:R-:W-:-:S06]  /*1c80*/  UIADD3 UR4, UR38, -UR4, URZ ;  /* 0x8000000426047290 */ /* 0x000fcc000fffe03f */
[----:B------:R-:W-:-:S05]  /*1c90*/  IMAD.U32 R0, RZ, RZ, UR4 ;  /* 0x00000004ff007e24 */ /* 0x000fca000f8e00ff */
[----:B------:R-:W-:-:S04]  /*1ca0*/  SHF.L.U32 R0, R0, 0x1f, RZ ;  /* 0x0000001f00007819 */ /* 0x000fc800000006ff */
[----:B------:R-:W1:Y:S02]  /*1cb0*/  SYNCS.PHASECHK.TRANS64.TRYWAIT P1, [UR47+0x19c00], R0 ;  /* 0x019c0000ff0075a7 */ /* 0x000e64000802016f */
[----:B-1----:R-:W-:Y:S05]  /*1cc0*/  @!P1 BRA `(.L_x_650) ;  /* 0x000000f800a09947 */ /* 0x002fea0003800000 */
.L_x_812:
[----:B------:R-:W-:Y:S05]  /*1cd0*/  @!P0 BRA `(.L_x_651) ;  /* 0x0000000000048947 */ /* 0x000fea0003800000 */
[----:B------:R-:W-:Y:S01]  /*1ce0*/  BPT.TRAP 0x1 ;  /* 0x000000040000795c */ /* 0x000fe20000300000 */
.L_x_651:
[----:B------:R-:W-:Y:S02]  /*1cf0*/  IMAD.U32 R5, RZ, RZ, UR36 ;  /* 0x00000024ff057e24 */ /* 0x000fe4000f8e00ff */
[----:B-1----:R-:W-:-:S03]  /*1d00*/  IMAD.U32 R0, RZ, RZ, UR37 ;  /* 0x00000025ff007e24 */ /* 0x002fc6000f8e00ff */
[----:B------:R-:W-:Y:S02]  /*1d10*/  LEA R5, R5, UR47, 0x3 ;  /* 0x0000002f05057c11 */ /* 0x000fe4000f8e18ff */
[----:B------:R-:W-:-:S04]  /*1d20*/  SHF.L.U32 R0, R0, 0x1f, RZ ;  /* 0x0000001f00007819 */ /* 0x000fc800000006ff */
[----:B------:R1:W2:Y:S01]  /*1d30*/  SYNCS.PHASECHK.TRANS64.TRYWAIT P2, [R5+URZ+0x19c30], R0 ;  /* 0x019c3000050075a7 */ /* 0x0002a2000804017f */
[----:B------:R-:W-:Y:S05]  /*1d40*/  @!P0 BRA `(.L_x_652) ;  /* 0x0000000000048947 */ /* 0x000fea0003800000 */
[----:B------:R-:W-:Y:S01]  /*1d50*/  BPT.TRAP 0x1 ;  /* 0x000000040000795c */ /* 0x000fe20000300000 */
.L_x_652:
[----:B------:R-:W3:Y:S02]  /*1d60*/  S2R R2, SR_TID.X ;  /* 0x0000000000027919 */ /* 0x000ee40000002100 */
[----:B---3--:R-:W-:Y:S01]  /*1d70*/  LOP3.LUT P1, RZ, R2, 0x7f, RZ, 0xc0, !PT ;  /* 0x0000007f02ff7812 */ /* 0x008fe2000782c0ff */
[----:B--2---:R-:W-:-:S12]  /*1d80*/  @P2 BRA `(.L_x_653) ;  /* 0x0000000000082947 */ /* 0x004fd80003800000 */
[----:B------:R-:W2:Y:S02]  /*1d90*/  SYNCS.PHASECHK.TRANS64.TRYWAIT P2, [R5+URZ+0x19c30], R0 ;  /* 0x019c3000050075a7 */ /* 0x000ea4000804017f */
[----:B--2---:R-:W-:Y:S05]  /*1da0*/  @!P2 BRA `(.L_x_654) ;  /* 0x000000f80080a947 */ /* 0x004fea0003800000 */
.L_x_653:
[----:B------:R-:W-:Y:S05]  /*1db0*/  WARPSYNC.ALL ;  /* 0x0000000000007948 */ /* 0x000fea0003800000 */
[----:B------:R-:W-:Y:S01]  /*1dc0*/  UIADD3 UR4, UR47, 0x13800, URZ ;  /* 0x000138002f047890 */ /* 0x000fe2000fffe03f */
[----:B------:R-:W3:Y:S01]  /*1dd0*/  LDL R2, [R1] ;  /* 0x0000000001027983 */ /* 0x000ee20000100800 */
[----:B------:R-:W-:Y:S01]  /*1de0*/  ULOP3.LUT UR12, UR54, 0x10000, URZ, 0xfc, !UPT ;  /* 0x00010000360c7892 */ /* 0x000fe2000f8efc3f */
[----:B------:R-:W-:Y:S01]  /*1df0*/  WARPGROUP.ARRIVE ;  /* 0x00000000000079c5 */ /* 0x000fe20000000000 */
[----:B------:R-:W-:Y:S01]  /*1e00*/  USHF.R.U32.HI UR4, URZ, 0x4, UR4 ;  /* 0x000000043f047899 */ /* 0x000fe20008011604 */
[----:B------:R-:W4:Y:S01]  /*1e10*/  LDC R12, c[0x0][0x288] ;  /* 0x0000a200ff0c7b82 */ /* 0x000f220000000800 */
[----:B------:R-:W-:Y:S01]  /*1e20*/  UMOV UR13, 0xc0000010 ;  /* 0xc0000010000d7882 */ /* 0x000fe20000000000 */
[----:B------:R-:W-:Y:S01]  /*1e30*/  UMOV UR15, 0xc0000010 ;  /* 0xc0000010000f7882 */ /* 0x000fe20000000000 */
[----:B------:R-:W-:Y:S01]  /*1e40*/  ULOP3.LUT UR4, UR4, 0x3fff, URZ, 0xc0, !UPT ;  /* 0x00003fff04047892 */ /* 0x000fe2000f8ec03f */
[----:B------:R-:W-:Y:S01]  /*1e50*/  IMAD.MOV.U32 R3, RZ, RZ, -0x80 ;  /* 0xffffff80ff037424 */ /* 0x000fe200078e00ff */
[----:B------:R-:W-:Y:S01]  /*1e60*/  UMOV UR5, 0xc0000010 ;  /* 0xc000001000057882 */ /* 0x000fe20000000000 */
[----:B------:R-:W-:Y:S01]  /*1e70*/  UMOV UR7, 0xc0000010 ;  /* 0xc000001000077882 */ /* 0x000fe20000000000 */
[----:B------:R-:W-:Y:S01]  /*1e80*/  ULOP3.LUT UR16, UR4, 0x10000, URZ, 0xfc, !UPT ;  /* 0x0001000004107892 */ /* 0x000fe2000f8efc3f */
[----:B------:R-:W-:Y:S01]  /*1e90*/  IMAD R4, R88, R3, 0x80 ;  /* 0x0000008058047424 */ /* 0x000fe200078e0203 */
[----:B------:R-:W-:Y:S01]  /*1ea0*/  UIADD3 UR4, UR12, 0x180, URZ ;  /* 0x000001800c047890 */ /* 0x000fe2000fffe03f */
[----:B-12---:R-:W-:Y:S01]  /*1eb0*/  @!P1 VIADD R0, R5, 0x19c40 ;  /* 0x00019c4005009836 */ /* 0x006fe20000000000 */
[----:B------:R-:W-:-:S02]  /*1ec0*/  UIMAD UR14, UR36, 0x300, UR16 ;  /* 0x00000300240e78a4 */ /* 0x000fc4000f8e0210 */
[----:B------:R-:W-:Y:S02]  /*1ed0*/  UIADD3 UR8, UR12, 0x300, URZ ;  /* 0x000003000c087890 */ /* 0x000fe4000fffe03f */
[----:B------:R-:W-:Y:S01]  /*1ee0*/  UIADD3 UR6, UR14, 0x100, URZ ;  /* 0x000001000e067890 */ /* 0x000fe2000fffe03f */
[----:B------:R-:W-:Y:S01]  /*1ef0*/  @!P1 PRMT R0, RZ, 0x654, R0 ;  /* 0x00000654ff009816 */ /* 0x000fe20000000000 */
[----:B------:R-:W-:Y:S01]  /*1f00*/  UIADD3 UR10, UR14, 0x200, URZ ;  /* 0x000002000e0a7890 */ /* 0x000fe2000fffe03f */
[----:B------:R-:W-:Y:S02]  /*1f10*/  UMOV UR9, 0xc0000010 ;  /* 0xc000001000097882 */ /* 0x000fe40000000000 */
[----:B------:R-:W-:Y:S01]  /*1f20*/  QGMMA.64x128x32.F32.E4M3.E4M3 R24, gdesc[UR12], RZ, !UPT, gsb0 ;  /* 0x01e000000c1879f3 */ /* 0x000fe2000c0008ff */
[----:B------:R-:W-:Y:S01]  /*1f30*/  UMOV UR11, 0xc0000010 ;  /* 0xc0000010000b7882 */ /* 0x000fe20000000000 */
[----:B------:R-:W-:Y:S01]  /*1f40*/  ULDC UR18, c[0x0][0x9dc] ;  /* 0x0002770000127ab9 */ /* 0x000fe20000000800 */
[----:B------:R-:W-:-:S02]  /*1f50*/  WARPGROUP.DEPBAR.LE gsb0, 0x0 ;  /* 0x00008000000079c5 */ /* 0x000fc40000010000 */
[----:B------:R-:W-:-:S07]  /*1f60*/  WARPGROUP.ARRIVE ;  /* 0x00000000000079c5 */ /* 0x000fce0000000000 */
[----:B------:R-:W-:Y:S01]  /*1f70*/  QGMMA.64x128x32.F32.E4M3.E4M3 R24, gdesc[UR4], R24, gsb0 ;  /* 0x01e00000041879f3 */ /* 0x000fe20008000818 */
[----:B------:R-:W-:Y:S02]  /*1f80*/  ULDC.64 UR6, c[0x0][0x9e0] ;  /* 0x0002780000067ab9 */ /* 0x000fe40000000a00 */
[----:B------:R-:W-:-:S06]  /*1f90*/  UISETP.GE.AND UP0, UPT, UR7, 0x1, UPT ;  /* 0x000000010700788c */ /* 0x000fcc000bf06270 */
[----:B------:R-:W-:Y:S01]  /*1fa0*/  PLOP3.LUT P2, PT, PT, PT, UP0, 0x40, 0x0 ;  /* 0x000000000000781c */ /* 0x000fe20003f4e808 */
[----:B------:R-:W-:Y:S02]  /*1fb0*/  WARPGROUP.DEPBAR.LE gsb0, 0x0 ;  /* 0x00008000000079c5 */ /* 0x000fe40000010000 */
[----:B------:R-:W-:Y:S01]  /*1fc0*/  WARPGROUP.ARRIVE ;  /* 0x00000000000079c5 */ /* 0x000fe20000000000 */
[----:B---3--:R-:W-:-:S05]  /*1fd0*/  VIADD R7, R2, UR42 ;  /* 0x0000002a02077c36 */ /* 0x008fca0008000000 */
[----:B------:R-:W-:Y:S01]  /*1fe0*/  QGMMA.64x128x32.F32.E4M3.E4M3 R24, gdesc[UR8], R24, gsb0 ;  /* 0x01e00000081879f3 */ /* 0x000fe20008000818 */
[----:B------:R-:W-:Y:S01]  /*1ff0*/  ULDC UR11, c[0x0][0x2e0] ;  /* 0x0000b800000b7ab9 */ /* 0x000fe20000000800 */
[----:B------:R-:W-:Y:S01]  /*2000*/  ULOP3.LUT UR10, URZ, UR18, URZ, 0x33, !UPT ;  /* 0x000000123f0a7292 */ /* 0x000fe2000f8e333f */
[----:B------:R-:W-:-:S04]  /*2010*/  IMAD R3, R17, UR11, R4 ;  /* 0x0000000b11037c24 */ /* 0x000fc8000f8e0204 */
[----:B------:R-:W-:Y:S01]  /*2020*/  IMAD R8, R16, -0x2, R3 ;  /* 0xfffffffe10087824 */ /* 0x000fe200078e0203 */
[----:B----4-:R-:W-:-:S05]  /*2030*/  IADD3 R5, R3, 0x1, -R12 ;  /* 0x0000000103057810 */ /* 0x010fca0007ffe80c */
[----:B------:R-:W-:-:S04]  /*2040*/  IMAD R5, R16, -0x2, R5 ;  /* 0xfffffffe10057824 */ /* 0x000fc800078e0205 */
[C---:B------:R-:W-:Y:S02]  /*2050*/  VIADD R9, R5.reuse, UR6 ;  /* 0x0000000605097c36 */ /* 0x040fe40008000000 */
[----:B------:R-:W-:Y:S01]  /*2060*/  VIADD R10, R5, UR10 ;  /* 0x0000000a050a7c36 */ /* 0x000fe20008000000 */
[----:B------:R-:W-:-:S03]  /*2070*/  LEA R5, R88, 0xffffff80, 0x7 ;  /* 0xffffff8058057811 */ /* 0x000fc600078e38ff */
[----:B------:R-:W-:Y:S01]  /*2080*/  IMAD.IADD R2, R10, 0x1, R7 ;  /* 0x000000010a027824 */ /* 0x000fe200078e0207 */
[----:B------:R-:W-:Y:S02]  /*2090*/  WARPGROUP.DEPBAR.LE gsb0, 0x0 ;  /* 0x00008000000079c5 */ /* 0x000fe40000010000 */
[----:B------:R1:W-:Y:S02]  /*20a0*/  @!P1 SYNCS.ARRIVE.TRANS64.RED.A1T0 RZ, [R0+URZ], RZ ;  /* 0x000000ff00ff99a7 */ /* 0x0003e4000810043f */
[----:B-1----:R-:W-:Y:S01]  /*20b0*/  VIADDMNMX R0, R7, R9, R8, PT ;  /* 0x0000000907007246 */ /* 0x002fe20003800108 */
[----:B------:R-:W-:Y:S06]  /*20c0*/  @P2 BRA `(.L_x_655) ;  /* 0x00000000005c2947 */ /* 0x000fec0003800000 */
[----:B------:R-:W-:Y:S01]  /*20d0*/  IMAD R3, R17, UR11, R7 ;  /* 0x0000000b11037c24 */ /* 0x000fe2000f8e0207 */
[----:B------:R-:W-:Y:S03]  /*20e0*/  BSSY B0, `(.L_x_656) ;  /* 0x0000011000007945 */ /* 0x000fe60003800000 */
[----:B------:R-:W-:-:S05]  /*20f0*/  IMAD.IADD R3, R3, 0x1, -R12 ;  /* 0x0000000103037824 */ /* 0x000fca00078e0a0c */
[----:B------:R-:W-:-:S13]  /*2100*/  ISETP.GT.AND P2, PT, R3, -0x1, PT ;  /* 0xffffffff0300780c */ /* 0x000fda0003f44270 */
[----:B------:R-:W-:Y:S05]  /*2110*/  @P2 BRA `(.L_x_657) ;  /* 0x0000000000202947 */ /* 0x000fea0003800000 */
[----:B------:R-:W-:Y:S01]  /*2120*/  UISETP.NE.AND UP1, UPT, UR7, 0x1, UPT ;  /* 0x000000010700788c */ /* 0x000fe2000bf25270 */
[----:B------:R-:W-:-:S05]  /*2130*/  LOP3.LUT R3, RZ, R3, RZ, 0x33, !PT ;  /* 0x00000003ff037212 */ /* 0x000fca00078e33ff */
[----:B------:R-:W-:-:S05]  /*2140*/  PLOP3.LUT P2, PT, PT, PT, UP1, 0x80, 0x0 ;  /* 0x000000000000781c */ /* 0x000fca0003f4f018 */
[----:B------:R-:W-:-:S08]  /*2150*/  @UP1 ULDC.64 UR14, c[0x0][0x9e8] ;  /* 0x00027a00000e1ab9 */ /* 0x000fd00000000a00 */
[----:B------:R-:W-:-:S05]  /*2160*/  @P2 IMAD.HI.U32 R6, R3, UR14, RZ ;  /* 0x0000000e03062c27 */ /* 0x000fca000f8e00ff */
[----:B------:R-:W-:-:S04]  /*2170*/  @P2 SHF.R.U32.HI R3, RZ, UR15, R6 ;  /* 0x0000000fff032c19 */ /* 0x000fc80008011606 */
[----:B------:R-:W-:Y:S01]  /*2180*/  LOP3.LUT R3, RZ, R3, RZ, 0x33, !PT ;  /* 0x00000003ff037212 */ /* 0x000fe200078e33ff */
[----:B------:R-:W-:Y:S06]  /*2190*/  BRA `(.L_x_658) ;  /* 0x0000000000147947 */ /* 0x000fec0003800000 */
.L_x_657:
[----:B------:R-:W-:-:S06]  /*21a0*/  UISETP.NE.AND UP1, UPT, UR7, 0x1, UPT ;  /* 0x000000010700788c */ /* 0x000fcc000bf25270 */
[----:B------:R-:W-:-:S05]  /*21b0*/  PLOP3.LUT P2, PT, PT, PT, UP1, 0x80, 0x0 ;  /* 0x000000000000781c */ /* 0x000fca0003f4f018 */
[----:B------:R-:W-:-:S08]  /*21c0*/  @UP1 ULDC.64 UR14, c[0x0][0x9e8] ;  /* 0x00027a00000e1ab9 */ /* 0x000fd00000000a00 */
[----:B------:R-:W-:-:S05]  /*21d0*/  @P2 IMAD.HI.U32 R6, R3, UR14, RZ ;  /* 0x0000000e03062c27 */ /* 0x000fca000f8e00ff */
[----:B------:R-:W-:-:S07]  /*21e0*/  @P2 SHF.R.U32.HI R3, RZ, UR15, R6 ;  /* 0x0000000fff032c19 */ /* 0x000fce0008011606 */
.L_x_658:
[----:B------:R-:W-:Y:S05]  /*21f0*/  BSYNC B0 ;  /* 0x0000000000007941 */ /* 0x000fea0003800000 */
.L_x_656:
[----:B------:R-:W-:-:S04]  /*2200*/  IMAD R3, R3, UR7, -R5 ;  /* 0x0000000703037c24 */ /* 0x000fc8000f8e0a05 */
[----:B------:R-:W-:-:S05]  /*2210*/  IMAD R3, R16, -0x2, R3 ;  /* 0xfffffffe10037824 */ /* 0x000fca00078e0203 */
[----:B------:R-:W-:Y:S02]  /*2220*/  VIMNMX R2, R2, R3, !PT ;  /* 0x0000000302027248 */ /* 0x000fe40007fe0100 */
[----:B------:R-:W-:-:S07]  /*2230*/  VIADDMNMX R0, R3, UR7, R0, PT ;  /* 0x0000000703007c46 */ /* 0x000fce000b800100 */
.L_x_655:
[C---:B------:R-:W-:Y:S01]  /*2240*/  ISETP.GE.AND P4, PT, R4.reuse, 0x9, PT ;  /* 0x000000090400780c */ /* 0x040fe20003f86270 */
[----:B------:R-:W-:Y:S01]  /*2250*/  VIADD R6, R7, 0x8 ;  /* 0x0000000807067836 */ /* 0x000fe20000000000 */
[C---:B------:R-:W-:Y:S02]  /*2260*/  ISETP.GE.AND P2, PT, R4.reuse, 0x2, PT ;  /* 0x000000020400780c */ /* 0x040fe40003f46270 */
[----:B------:R-:W-:Y:S02]  /*2270*/  ISETP.GE.AND P5, PT, R4, 0xa, PT ;  /* 0x0000000a0400780c */ /* 0x000fe40003fa6270 */
[----:B------:R-:W-:Y:S02]  /*2280*/  LOP3.LUT R18, R18, 0xfffffffd, RZ, 0xc0, !PT ;  /* 0xfffffffd12127812 */ /* 0x000fe400078ec0ff */
[----:B------:R-:W-:-:S04]  /*2290*/  ISETP.GT.AND P3, PT, R2, 0x1, !P2 ;  /* 0x000000010200780c */ /* 0x000fc80005764270 */
[----:B------:R-:W-:Y:S02]  /*22a0*/  ISETP.LT.OR P3, PT, R0, 0x2, P3 ;  /* 0x000000020000780c */ /* 0x000fe40001f61670 */
[----:B------:R-:W-:Y:S02]  /*22b0*/  @P4 LOP3.LUT R18, R18, 0x2, RZ, 0xfc, !PT ;  /* 0x0000000212124812 */ /* 0x000fe400078efcff */
[----:B------:R-:W-:Y:S02]  /*22c0*/  FSEL R25, R25, -INF , !P3 ;  /* 0xff80000019197808 */ /* 0x000fe40005800000 */
[----:B------:R-:W-:Y:S02]  /*22d0*/  LOP3.LUT R18, R18, 0xfffffffb, RZ, 0xc0, !PT ;  /* 0xfffffffb12127812 */ /* 0x000fe400078ec0ff */
[----:B------:R-:W-:Y:S02]  /*22e0*/  ISETP.GT.AND P4, PT, R2, 0x8, !P4 ;  /* 0x000000080200780c */ /* 0x000fe40006784270 */
[----:B------:R-:W-:-:S02]  /*22f0*/  @P5 LOP3.LUT R18, R18, 0x4, RZ, 0xfc, !PT ;  /* 0x0000000412125812 */ /* 0x000fc400078efcff */
[----:B------:R-:W-:Y:S02]  /*2300*/  ISETP.GT.AND P3, PT, R2, 0x9, !P5 ;  /* 0x000000090200780c */ /* 0x000fe40006f64270 */
[----:B------:R-:W-:Y:S02]  /*2310*/  ISETP.GE.AND P5, PT, R4, 0x11, PT ;  /* 0x000000110400780c */ /* 0x000fe40003fa6270 */
[C---:B------:R-:W-:Y:S02]  /*2320*/  ISETP.LT.OR P4, PT, R0.reuse, 0x9, P4 ;  /* 0x000000090000780c */ /* 0x040fe40002781670 */
[----:B------:R-:W-:Y:S02]  /*2330*/  ISETP.LT.OR P3, PT, R0, 0xa, P3 ;  /* 0x0000000a0000780c */ /* 0x000fe40001f61670 */
[----:B------:R-:W-:Y:S02]  /*2340*/  FSEL R28, R28, -INF , !P4 ;  /* 0xff8000001c1c7808 */ /* 0x000fe40006000000 */
[----:B------:R-:W-:-:S02]  /*2350*/  ISETP.GE.AND P4, PT, R4, 0x12, PT ;  /* 0x000000120400780c */ /* 0x000fc40003f86270 */
[----:B------:R-:W-:Y:S02]  /*2360*/  LOP3.LUT R18, R18, 0xfffffff7, RZ, 0xc0, !PT ;  /* 0xfffffff712127812 */ /* 0x000fe400078ec0ff */
[----:B------:R-:W-:Y:S02]  /*2370*/  FSEL R29, R29, -INF , !P3 ;  /* 0xff8000001d1d7808 */ /* 0x000fe40005800000 */
[----:B------:R-:W-:Y:S02]  /*2380*/  ISETP.GT.AND P3, PT, R2, 0x10, !P5 ;  /* 0x000000100200780c */ /* 0x000fe40006f64270 */
[----:B------:R-:W-:Y:S02]  /*2390*/  @P5 LOP3.LUT R18, R18, 0x8, RZ, 0xfc, !PT ;  /* 0x0000000812125812 */ /* 0x000fe400078efcff */
[----:B------:R-:W-:Y:S02]  /*23a0*/  ISETP.LT.OR P3, PT, R0, 0x11, P3 ;  /* 0x000000110000780c */ /* 0x000fe40001f61670 */
[----:B------:R-:W-:-:S02]  /*23b0*/  LOP3.LUT R18, R18, 0xfdffffff, RZ, 0xc0, !PT ;  /* 0xfdffffff12127812 */ /* 0x000fc400078ec0ff */
[----:B------:R-:W-:Y:S02]  /*23c0*/  FSEL R32, R32, -INF , !P3 ;  /* 0xff80000020207808 */ /* 0x000fe40005800000 */
[----:B------:R-:W-:Y:S02]  /*23d0*/  @P4 LOP3.LUT R18, R18, 0x2000000, RZ, 0xfc, !PT ;  /* 0x0200000012124812 */ /* 0x000fe400078efcff */
[----:B------:R-:W-:Y:S02]  /*23e0*/  ISETP.GT.AND P3, PT, R2, 0x11, !P4 ;  /* 0x000000110200780c */ /* 0x000fe40006764270 */
[----:B------:R-:W-:Y:S02]  /*23f0*/  ISETP.GE.AND P4, PT, R4, 0x19, PT ;  /* 0x000000190400780c */ /* 0x000fe40003f86270 */
[----:B------:R-:W-:Y:S02]  /*2400*/  ISETP.LT.OR P3, PT, R0, 0x12, P3 ;  /* 0x000000120000780c */ /* 0x000fe40001f61670 */
[----:B------:R-:W-:-:S02]  /*2410*/  LOP3.LUT R18, R18, 0xfeffffff, RZ, 0xc0, !PT ;  /* 0xfeffffff12127812 */ /* 0x000fc400078ec0ff */
[----:B------:R-:W-:Y:S02]  /*2420*/  FSEL R33, R33, -INF , !P3 ;  /* 0xff80000021217808 */ /* 0x000fe40005800000 */
[----:B------:R-:W-:-:S04]  /*2430*/  ISETP.GT.AND P3, PT, R2, 0x18, !P4 ;  /* 0x000000180200780c */ /* 0x000fc80006764270 */
[----:B------:R-:W-:Y:S02]  /*2440*/  ISETP.LT.OR P3, PT, R0, 0x19, P3 ;  /* 0x000000190000780c */ /* 0x000fe40001f61670 */
[----:B------:R-:W-:Y:S02]  /*2450*/  @P4 LOP3.LUT R18, R18, 0x1000000, RZ, 0xfc, !PT ;  /* 0x0100000012124812 */ /* 0x000fe400078efcff */
[----:B------:R-:W-:Y:S02]  /*2460*/  ISETP.GE.AND P4, PT, R4, 0x1a, PT ;  /* 0x0000001a0400780c */ /* 0x000fe40003f86270 */
[----:B------:R-:W-:Y:S02]  /*2470*/  LOP3.LUT R18, R18, 0xff7fffff, RZ, 0xc0, !PT ;  /* 0xff7fffff12127812 */ /* 0x000fe400078ec0ff */
[----:B------:R-:W-:Y:S02]  /*2480*/  FSEL R36, R36, -INF , !P3 ;  /* 0xff80000024247808 */ /* 0x000fe40005800000 */
[----:B------:R-:W-:-:S04]  /*2490*/  ISETP.GT.AND P3, PT, R2, 0x19, !P4 ;  /* 0x000000190200780c */ /* 0x000fc80006764270 */
[----:B------:R-:W-:-:S03]  /*24a0*/  ISETP.LT.OR P3, PT, R0, 0x1a, P3 ;  /* 0x0000001a0000780c */ /* 0x000fc60001f61670 */
        /* <DEDUP_REMOVED lines=110> */
[----:B------:R-:W-:Y:S02]  /*2b90*/  FSEL R73, R73, -INF , !P3 ;  /* 0xff80000049497808 */ /* 0x000fe40005800000 */
[----:B------:R-:W-:Y:S02]  /*2ba0*/  LOP3.LUT R18, R18, 0xffffffef, RZ, 0xc0, !PT ;  /* 0xffffffef12127812 */ /* 0x000fe400078ec0ff */
[----:B------:R-:W-:-:S04]  /*2bb0*/  ISETP.GT.AND P3, PT, R2, 0x68, !P4 ;  /* 0x000000680200780c */ /* 0x000fc80006764270 */
[----:B------:R-:W-:-:S03]  /*2bc0*/  ISETP.LT.OR P3, PT, R0, 0x69, P3 ;  /* 0x000000690000780c */ /* 0x000fc60001f61670 */
[----:B------:R-:W-:Y:S02]  /*2bd0*/  @P4 LOP3.LUT R18, R18, 0x10, RZ, 0xfc, !PT ;  /* 0x0000001012124812 */ /* 0x000fe400078efcff */
[----:B------:R-:W-:Y:S02]  /*2be0*/  ISETP.GE.AND P4, PT, R4, 0x6a, PT ;  /* 0x0000006a0400780c */ /* 0x000fe40003f86270 */
[----:B------:R-:W-:Y:S02]  /*2bf0*/  FSEL R76, R76, -INF , !P3 ;  /* 0xff8000004c4c7808 */ /* 0x000fe40005800000 */
[----:B------:R-:W-:Y:S02]  /*2c00*/  ISETP.GT.AND P3, PT, R2, 0x69, !P4 ;  /* 0x000000690200780c */ /* 0x000fe40006764270 */
[----:B------:R-:W-:Y:S02]  /*2c10*/  LOP3.LUT R18, R18, 0xfbffffff, RZ, 0xc0, !PT ;  /* 0xfbffffff12127812 */ /* 0x000fe400078ec0ff */
[----:B------:R-:W-:-:S04]  /*2c20*/  ISETP.LT.OR P3, PT, R0, 0x6a, P3 ;  /* 0x0000006a0000780c */ /* 0x000fc80001f61670 */
[----:B------:R-:W-:Y:S02]  /*2c30*/  FSEL R77, R77, -INF , !P3 ;  /* 0xff8000004d4d7808 */ /* 0x000fe40005800000 */
[----:B------:R-:W-:Y:S02]  /*2c40*/  ISETP.GE.AND P3, PT, R4, 0x71, PT ;  /* 0x000000710400780c */ /* 0x000fe40003f66270 */
[----:B------:R-:W-:Y:S02]  /*2c50*/  @P4 LOP3.LUT R18, R18, 0x4000000, RZ, 0xfc, !PT ;  /* 0x0400000012124812 */ /* 0x000fe400078efcff */
[----:B------:R-:W-:Y:S02]  /*2c60*/  ISETP.GT.AND P4, PT, R2, 0x70, !P3 ;  /* 0x000000700200780c */ /* 0x000fe40005f84270 */
[----:B------:R-:W-:Y:S02]  /*2c70*/  LOP3.LUT R18, R18, 0xfffffffe, RZ, 0xc0, !PT ;  /* 0xfffffffe12127812 */ /* 0x000fe400078ec0ff */
[----:B------:R-:W-:-:S04]  /*2c80*/  ISETP.LT.OR P4, PT, R0, 0x71, P4 ;  /* 0x000000710000780c */ /* 0x000fc80002781670 */
[----:B------:R-:W-:Y:S02]  /*2c90*/  FSEL R80, R80, -INF , !P4 ;  /* 0xff80000050507808 */ /* 0x000fe40006000000 */
[----:B------:R-:W-:-:S04]  /*2ca0*/  ISETP.GE.AND P4, PT, R4, 0x72, PT ;  /* 0x000000720400780c */ /* 0x000fc80003f86270 */
[----:B------:R-:W-:-:S04]  /*2cb0*/  ISETP.GT.AND P5, PT, R2, 0x71, !P4 ;  /* 0x000000710200780c */ /* 0x000fc800067a4270 */
[----:B------:R-:W-:-:S04]  /*2cc0*/  ISETP.LT.OR P5, PT, R0, 0x72, P5 ;  /* 0x000000720000780c */ /* 0x000fc80002fa1670 */
[----:B------:R-:W-:Y:S02]  /*2cd0*/  FSEL R81, R81, -INF , !P5 ;  /* 0xff80000051517808 */ /* 0x000fe40006800000 */
[----:B------:R-:W-:-:S04]  /*2ce0*/  ISETP.GE.AND P5, PT, R4, 0x79, PT ;  /* 0x000000790400780c */ /* 0x000fc80003fa6270 */
[----:B------:R-:W-:-:S04]  /*2cf0*/  ISETP.GT.AND P6, PT, R2, 0x78, !P5 ;  /* 0x000000780200780c */ /* 0x000fc80006fc4270 */
[----:B------:R-:W-:-:S04]  /*2d00*/  ISETP.LT.OR P6, PT, R0, 0x79, P6 ;  /* 0x000000790000780c */ /* 0x000fc800037c1670 */
[----:B------:R-:W-:Y:S02]  /*2d10*/  FSEL R84, R84, -INF , !P6 ;  /* 0xff80000054547808 */ /* 0x000fe40007000000 */
[----:B------:R-:W-:-:S13]  /*2d20*/  ISETP.GE.AND P6, PT, R4, 0x1, PT ;  /* 0x000000010400780c */ /* 0x000fda0003fc6270 */
[----:B------:R-:W-:Y:S02]  /*2d30*/  @P6 LOP3.LUT R18, R18, 0x1, RZ, 0xfc, !PT ;  /* 0x0000000112126812 */ /* 0x000fe400078efcff */
[----:B------:R-:W-:Y:S02]  /*2d40*/  ISETP.GT.AND P6, PT, R2, RZ, !P6 ;  /* 0x000000ff0200720c */ /* 0x000fe400077c4270 */
[----:B------:R-:W-:Y:S02]  /*2d50*/  LOP3.LUT R18, R18, 0xf7ffffff, RZ, 0xc0, !PT ;  /* 0xf7ffffff12127812 */ /* 0x000fe400078ec0ff */
[----:B------:R-:W-:-:S04]  /*2d60*/  ISETP.LT.OR P6, PT, R0, 0x1, P6 ;  /* 0x000000010000780c */ /* 0x000fc800037c1670 */
[----:B------:R-:W-:Y:S02]  /*2d70*/  FSEL R3, R24, -INF , !P6 ;  /* 0xff80000018037808 */ /* 0x000fe40007000000 */
[----:B------:R-:W-:-:S13]  /*2d80*/  ISETP.GE.AND P6, PT, R4, 0x7a, PT ;  /* 0x0000007a0400780c */ /* 0x000fda0003fc6270 */
[----:B------:R-:W-:Y:S02]  /*2d90*/  @P6 LOP3.LUT R18, R18, 0x8000000, RZ, 0xfc, !PT ;  /* 0x0800000012126812 */ /* 0x000fe400078efcff */
[----:B------:R-:W-:-:S04]  /*2da0*/  ISETP.GT.AND P6, PT, R2, 0x79, !P6 ;  /* 0x000000790200780c */ /* 0x000fc800077c4270 */
[----:B------:R-:W-:Y:S02]  /*2db0*/  ISETP.LT.OR P6, PT, R0, 0x7a, P6 ;  /* 0x0000007a0000780c */ /* 0x000fe400037c1670 */
[----:B------:R-:W-:Y:S01]  /*2dc0*/  VIADDMNMX R0, R6, R9, R8, PT ;  /* 0x0000000906007246 */ /* 0x000fe20003800108 */
[----:B------:R-:W-:Y:S01]  /*2dd0*/  IMAD.IADD R8, R10, 0x1, R6 ;  /* 0x000000010a087824 */ /* 0x000fe200078e0206 */
[----:B------:R-:W-:Y:S02]  /*2de0*/  FSEL R85, R85, -INF , !P6 ;  /* 0xff80000055557808 */ /* 0x000fe40007000000 */
[----:B------:R-:W-:-:S13]  /*2df0*/  PLOP3.LUT P6, PT, PT, PT, UP0, 0x40, 0x0 ;  /* 0x000000000000781c */ /* 0x000fda0003fce808 */
[----:B------:R-:W-:Y:S05]  /*2e00*/  @P6 BRA `(.L_x_659) ;  /* 0x0000000000646947 */ /* 0x000fea0003800000 */
        /* <DEDUP_REMOVED lines=9> */
[----:B------:R-:W-:Y:S01]  /*2ea0*/  @P6 IMAD.HI.U32 R4, R2, UR10, RZ ;  /* 0x0000000a02046c27 */ /* 0x000fe2000f8e00ff */
[----:B------:R-:W-:-:S13]  /*2eb0*/  PLOP3.LUT P6, PT, PT, PT, UP1, 0x80, 0x0 ;  /* 0x000000000000781c */ /* 0x000fda0003fcf018 */
[----:B------:R-:W-:-:S04]  /*2ec0*/  @P6 SHF.R.U32.HI R2, RZ, UR11, R4 ;  /* 0x0000000bff026c19 */ /* 0x000fc80008011604 */
[----:B------:R-:W-:Y:S01]  /*2ed0*/  LOP3.LUT R2, RZ, R2, RZ, 0x33, !PT ;  /* 0x00000002ff027212 */ /* 0x000fe200078e33ff */
[----:B------:R-:W-:Y:S06]  /*2ee0*/  BRA `(.L_x_662) ;  /* 0x0000000000187947 */ /* 0x000fec0003800000 */
.L_x_661:
[----:B------:R-:W-:-:S06]  /*2ef0*/  UISETP.NE.AND UP1, UPT, UR7, 0x1, UPT ;  /* 0x000000010700788c */ /* 0x000fcc000bf25270 */
[----:B------:R-:W-:-:S05]  /*2f00*/  PLOP3.LUT P6, PT, PT, PT, UP1, 0x80, 0x0 ;  /* 0x000000000000781c */ /* 0x000fca0003fcf018 */
[----:B------:R-:W-:-:S08]  /*2f10*/  @UP1 ULDC.64 UR10, c[0x0][0x9e8] ;  /* 0x00027a00000a1ab9 */ /* 0x000fd00000000a00 */
[----:B------:R-:W-:Y:S01]  /*2f20*/  @P6 IMAD.HI.U32 R4, R2, UR10, RZ ;  /* 0x0000000a02046c27 */ /* 0x000fe2000f8e00ff */
[----:B------:R-:W-:-:S13]  /*2f30*/  PLOP3.LUT P6, PT, PT, PT, UP1, 0x80, 0x0 ;  /* 0x000000000000781c */ /* 0x000fda0003fcf018 */
[----:B------:R-:W-:-:S07]  /*2f40*/  @P6 SHF.R.U32.HI R2, RZ, UR11, R4 ;  /* 0x0000000bff026c19 */ /* 0x000fce0008011604 */
.L_x_662:
[----:B------:R-:W-:Y:S05]  /*2f50*/  BSYNC B0 ;  /* 0x0000000000007941 */ /* 0x000fea0003800000 */
.L_x_660:
[----:B------:R-:W-:-:S04]  /*2f60*/  IMAD R5, R2, UR7, -R5 ;  /* 0x0000000702057c24 */ /* 0x000fc8000f8e0a05 */
[----:B------:R-:W-:-:S05]  /*2f70*/  IMAD R5, R16, -0x2, R5 ;  /* 0xfffffffe10057824 */ /* 0x000fca00078e0205 */
[----:B------:R-:W-:Y:S02]  /*2f80*/  VIMNMX R8, R8, R5, !PT ;  /* 0x0000000508087248 */ /* 0x000fe40007fe0100 */
[----:B------:R-:W-:-:S07]  /*2f90*/  VIADDMNMX R0, R5, UR7, R0, PT ;  /* 0x0000000705007c46 */ /* 0x000fce000b800100 */
.L_x_659:
[----:B------:R-:W-:Y:S01]  /*2fa0*/  ISETP.GT.AND P2, PT, R8, 0x1, !P2 ;  /* 0x000000010800780c */ /* 0x000fe20005744270 */
[----:B------:R-:W-:Y:S01]  /*2fb0*/  IMAD.U32 R9, RZ, RZ, UR41 ;  /* 0x00000029ff097e24 */ /* 0x000fe2000f8e00ff */
[----:B------:R-:W-:Y:S02]  /*2fc0*/  LOP3.LUT P6, RZ, R18, 0x8, RZ, 0xc0, !PT ;  /* 0x0000000812ff7812 */ /* 0x000fe400078cc0ff */
[----:B------:R-:W-:Y:S02]  /*2fd0*/  ISETP.LT.OR P2, PT, R0, 0x2, P2 ;  /* 0x000000020000780c */ /* 0x000fe40001741670 */
[----:B------:R-:W-:Y:S02]  /*2fe0*/  FMNMX.FTZ R5, R3, R25, !PT ;  /* 0x0000001903057209 */ /* 0x000fe40007810000 */
[----:B------:R-:W-:Y:S02]  /*2ff0*/  FSEL R27, R27, -INF , !P2 ;  /* 0xff8000001b1b7808 */ /* 0x000fe40005000000 */
[----:B------:R-:W-:-:S02]  /*3000*/  LOP3.LUT P2, RZ, R18, 0x2, RZ, 0xc0, !PT ;  /* 0x0000000212ff7812 */ /* 0x000fc4000784c0ff */
[----:B------:R-:W-:Y:S02]  /*3010*/  FMNMX.FTZ R2, R28, R5, !PT ;  /* 0x000000051c027209 */ /* 0x000fe40007810000 */
[----:B------:R-:W-:Y:S02]  /*3020*/  ISETP.GT.AND P2, PT, R8, 0x8, !P2 ;  /* 0x000000080800780c */ /* 0x000fe40005744270 */
[----:B------:R-:W-:Y:S02]  /*3030*/  FMNMX.FTZ R5, R29, R2, !PT ;  /* 0x000000021d057209 */ /* 0x000fe40007810000 */
[----:B------:R-:W-:Y:S02]  /*3040*/  ISETP.LT.OR P2, PT, R0, 0x9, P2 ;  /* 0x000000090000780c */ /* 0x000fe40001741670 */
[----:B------:R-:W-:Y:S02]  /*3050*/  FMNMX.FTZ R2, R32, R5, !PT ;  /* 0x0000000520027209 */ /* 0x000fe40007810000 */
[----:B------:R-:W-:-:S02]  /*3060*/  FSEL R30, R30, -INF , !P2 ;  /* 0xff8000001e1e7808 */ /* 0x000fc40005000000 */
[----:B------:R-:W-:Y:S02]  /*3070*/  LOP3.LUT P2, RZ, R18, 0x4, RZ, 0xc0, !PT ;  /* 0x0000000412ff7812 */ /* 0x000fe4000784c0ff */
[----:B------:R-:W-:Y:S02]  /*3080*/  FMNMX.FTZ R5, R33, R2, !PT ;  /* 0x0000000221057209 */ /* 0x000fe40007810000 */
[----:B------:R-:W-:Y:S02]  /*3090*/  ISETP.GT.AND P2, PT, R8, 0x9, !P2 ;  /* 0x000000090800780c */ /* 0x000fe40005744270 */
[----:B------:R-:W-:Y:S02]  /*30a0*/  FMNMX.FTZ R2, R36, R5, !PT ;  /* 0x0000000524027209 */ /* 0x000fe40007810000 */
[----:B------:R-:W-:Y:S02]  /*30b0*/  ISETP.LT.OR P2, PT, R0, 0xa, P2 ;  /* 0x0000000a0000780c */ /* 0x000fe40001741670 */
[----:B------:R-:W-:-:S02]  /*30c0*/  FMNMX.FTZ R5, R37, R2, !PT ;  /* 0x0000000225057209 */ /* 0x000fc40007810000 */
[----:B------:R-:W-:Y:S02]  /*30d0*/  FSEL R31, R31, -INF , !P2 ;  /* 0xff8000001f1f7808 */ /* 0x000fe40005000000 */
[----:B------:R-:W-:Y:S02]  /*30e0*/  ISETP.GT.AND P2, PT, R8, 0x10, !P6 ;  /* 0x000000100800780c */ /* 0x000fe40007744270 */
[----:B------:R-:W-:Y:S02]  /*30f0*/  FMNMX.FTZ R2, R40, R5, !PT ;  /* 0x0000000528027209 */ /* 0x000fe40007810000 */
[----:B------:R-:W-:Y:S02]  /*3100*/  ISETP.LT.OR P2, PT, R0, 0x11, P2 ;  /* 0x000000110000780c */ /* 0x000fe40001741670 */
[----:B------:R-:W-:Y:S02]  /*3110*/  LOP3.LUT P6, RZ, R18, 0x8000, RZ, 0xc0, !PT ;  /* 0x0000800012ff7812 */ /* 0x000fe400078cc0ff */
        /* <DEDUP_REMOVED lines=8> */
[----:B------:R-:W-:Y:S02]  /*31a0*/  LOP3.LUT P2, RZ, R18, 0x1000000, RZ, 0xc0, !PT ;  /* 0x0100000012ff7812 */ /* 0x000fe4000784c0ff */
[----:B------:R-:W-:Y:S02]  /*31b0*/  FMNMX.FTZ R2, R48, R5, !PT ;  /* 0x0000000530027209 */ /* 0x000fe40007810000 */
[----:B------:R-:W-:Y:S02]  /*31c0*/  ISETP.GT.AND P2, PT, R8, 0x18, !P2 ;  /* 0x000000180800780c */ /* 0x000fe40005744270 */
[----:B------:R-:W-:Y:S02]  /*31d0*/  FMNMX.FTZ R5, R49, R2, !PT ;  /* 0x0000000231057209 */ /* 0x000fe40007810000 */
[----:B------:R-:W-:-:S02]  /*31e0*/  ISETP.LT.OR P2, PT, R0, 0x19, P2 ;  /* 0x000000190000780c */ /* 0x000fc40001741670 */
[----:B------:R-:W-:Y:S02]  /*31f0*/  FMNMX.FTZ R2, R52, R5, !PT ;  /* 0x0000000534027209 */ /* 0x000fe40007810000 */
[----:B------:R-:W-:Y:S02]  /*3200*/  FSEL R38, R38, -INF , !P2 ;  /* 0xff80000026267808 */ /* 0x000fe40005000000 */
[----:B------:R-:W-:Y:S02]  /*3210*/  LOP3.LUT P2, RZ, R18, 0x800000, RZ, 0xc0, !PT ;  /* 0x0080000012ff7812 */ /* 0x000fe4000784c0ff */
[----:B------:R-:W-:Y:S02]  /*3220*/  FMNMX.FTZ R5, R53, R2, !PT ;  /* 0x0000000235057209 */ /* 0x000fe40007810000 */
[----:B------:R-:W-:Y:S02]  /*3230*/  ISETP.GT.AND P2, PT, R8, 0x19, !P2 ;  /* 0x000000190800780c */ /* 0x000fe40005744270 */
[----:B------:R-:W-:-:S02]  /*3240*/  FMNMX.FTZ R2, R56, R5, !PT ;  /* 0x0000000538027209 */ /* 0x000fc40007810000 */
[----:B------:R-:W-:Y:S02]  /*3250*/  ISETP.LT.OR P2, PT, R0, 0x1a, P2 ;  /* 0x0000001a0000780c */ /* 0x000fe40001741670 */
[----:B------:R-:W-:Y:S02]  /*3260*/  FMNMX.FTZ R5, R57, R2, !PT ;  /* 0x0000000239057209 */ /* 0x000fe40007810000 */
[----:B------:R-:W-:Y:S02]  /*3270*/  FSEL R39, R39, -INF , !P2 ;  /* 0xff80000027277808 */ /* 0x000fe40005000000 */
[----:B------:R-:W-:Y:S02]  /*3280*/  LOP3.LUT P2, RZ, R18, 0x400000, RZ, 0xc0, !PT ;  /* 0x0040000012ff7812 */ /* 0x000fe4000784c0ff */
[----:B------:R-:W-:Y:S02]  /*3290*/  FMNMX.FTZ R2, R60, R5, !PT ;  /* 0x000000053c027209 */ /* 0x000fe40007810000 */
[----:B------:R-:W-:-:S02]  /*32a0*/  ISETP.GT.AND P2, PT, R8, 0x20, !P2 ;  /* 0x000000200800780c */ /* 0x000fc40005744270 */
[----:B------:R-:W-:Y:S02]  /*32b0*/  FMNMX.FTZ R5, R61, R2, !PT ;  /* 0x000000023d057209 */ /* 0x000fe40007810000 */
[----:B------:R-:W-:Y:S02]  /*32c0*/  ISETP.LT.OR P2, PT, R0, 0x21, P2 ;  /* 0x000000210000780c */ /* 0x000fe40001741670 */
[----:B------:R-:W-:Y:S02]  /*32d0*/  FMNMX.FTZ R2, R64, R5, !PT ;  /* 0x0000000540027209 */ /* 0x000fe40007810000 */
[----:B------:R-:W-:Y:S02]  /*32e0*/  FSEL R42, R42, -INF , !P2 ;  /* 0xff8000002a2a7808 */ /* 0x000fe40005000000 */
[----:B------:R-:W-:Y:S02]  /*32f0*/  LOP3.LUT P2, RZ, R18, 0x200000, RZ, 0xc0, !PT ;  /* 0x0020000012ff7812 */ /* 0x000fe4000784c0ff */
[----:B------:R-:W-:-:S02]  /*3300*/  FMNMX.FTZ R5, R65, R2, !PT ;  /* 0x0000000241057209 */ /* 0x000fc40007810000 */
[----:B------:R-:W-:Y:S02]  /*3310*/  ISETP.GT.AND P2, PT, R8, 0x21, !P2 ;  /* 0x000000210800780c */ /* 0x000fe40005744270 */
[----:B------:R-:W-:Y:S02]  /*3320*/  FMNMX.FTZ R2, R68, R5, !PT ;  /* 0x0000000544027209 */ /* 0x000fe40007810000 */
        /* <DEDUP_REMOVED lines=22> */
[----:B------:R-:W-:Y:S01]  /*3490*/  ISETP.GT.AND P3, PT, R8, 0x70, !P3 ;  /* 0x000000700800780c */ /* 0x000fe20005f64270 */
[----:B------:R-:W1:Y:S01]  /*34a0*/  SHFL.BFLY PT, R5, R4, 0x2, 0x1f ;  /* 0x0c401f0004057f89 */ /* 0x000e6200000e0000 */
[----:B------:R-:W-:Y:S02]  /*34b0*/  FSEL R50, R50, -INF , !P2 ;  /* 0xff80000032327808 */ /* 0x000fe40005000000 */
[----:B------:R-:W-:Y:S02]  /*34c0*/  LOP3.LUT P2, RZ, R18, 0x20000, RZ, 0xc0, !PT ;  /* 0x0002000012ff7812 */ /* 0x000fe4000784c0ff */
[C---:B------:R-:W-:Y:S02]  /*34d0*/  ISETP.GT.AND P4, PT, R8.reuse, 0x71, !P4 ;  /* 0x000000710800780c */ /* 0x040fe40006784270 */
[----:B------:R-:W-:Y:S02]  /*34e0*/  ISETP.GT.AND P2, PT, R8, 0x31, !P2 ;  /* 0x000000310800780c */ /* 0x000fe40005744270 */
[----:B------:R-:W-:-:S02]  /*34f0*/  ISETP.LT.OR P3, PT, R0, 0x71, P3 ;  /* 0x000000710000780c */ /* 0x000fc40001f61670 */
[----:B------:R-:W-:Y:S02]  /*3500*/  ISETP.LT.OR P2, PT, R0, 0x32, P2 ;  /* 0x000000320000780c */ /* 0x000fe40001741670 */
[----:B------:R-:W-:Y:S02]  /*3510*/  ISETP.GT.AND P5, PT, R8, 0x78, !P5 ;  /* 0x000000780800780c */ /* 0x000fe40006fa4270 */
[----:B------:R-:W-:Y:S02]  /*3520*/  FSEL R51, R51, -INF , !P2 ;  /* 0xff80000033337808 */ /* 0x000fe40005000000 */
[----:B------:R-:W-:Y:S02]  /*3530*/  LOP3.LUT P2, RZ, R18, 0x10000, RZ, 0xc0, !PT ;  /* 0x0001000012ff7812 */ /* 0x000fe4000784c0ff */
[----:B------:R-:W-:Y:S02]  /*3540*/  ISETP.LT.OR P4, PT, R0, 0x72, P4 ;  /* 0x000000720000780c */ /* 0x000fe40002781670 */
[----:B------:R-:W-:-:S02]  /*3550*/  ISETP.GT.AND P2, PT, R8, 0x38, !P2 ;  /* 0x000000380800780c */ /* 0x000fc40005744270 */
[----:B------:R-:W-:Y:S02]  /*3560*/  FSEL R82, R82, -INF , !P3 ;  /* 0xff80000052527808 */ /* 0x000fe40005800000 */
[----:B------:R-:W-:Y:S02]  /*3570*/  ISETP.LT.OR P2, PT, R0, 0x39, P2 ;  /* 0x000000390000780c */ /* 0x000fe40001741670 */
[----:B-1----:R-:W-:Y:S02]  /*3580*/  FMNMX.FTZ R5, R4, R5, !PT ;  /* 0x0000000504057209 */ /* 0x002fe40007810000 */
[----:B------:R-:W-:Y:S02]  /*3590*/  FSEL R54, R54, -INF , !P2 ;  /* 0xff80000036367808 */ /* 0x000fe40005000000 */
[----:B------:R-:W-:Y:S01]  /*35a0*/  ISETP.GT.AND P2, PT, R8, 0x39, !P6 ;  /* 0x000000390800780c */ /* 0x000fe20007744270 */
[----:B------:R-:W1:Y:S01]  /*35b0*/  SHFL.BFLY PT, R2, R5, 0x1, 0x1f ;  /* 0x0c201f0005027f89 */ /* 0x000e6200000e0000 */
[----:B------:R-:W-:-:S02]  /*35c0*/  LOP3.LUT P6, RZ, R18, 0x10, RZ, 0xc0, !PT ;  /* 0x0000001012ff7812 */ /* 0x000fc400078cc0ff */
[C---:B------:R-:W-:Y:S02]  /*35d0*/  ISETP.LT.OR P2, PT, R0.reuse, 0x3a, P2 ;  /* 0x0000003a0000780c */ /* 0x040fe40001741670 */
[----:B------:R-:W-:Y:S02]  /*35e0*/  ISETP.LT.OR P5, PT, R0, 0x79, P5 ;  /* 0x000000790000780c */ /* 0x000fe40002fa1670 */
[----:B------:R-:W-:Y:S02]  /*35f0*/  FSEL R55, R55, -INF , !P2 ;  /* 0xff80000037377808 */ /* 0x000fe40005000000 */
[----:B------:R-:W-:Y:S02]  /*3600*/  LOP3.LUT P2, RZ, R18, 0x4000, RZ, 0xc0, !PT ;  /* 0x0000400012ff7812 */ /* 0x000fe4000784c0ff */
[----:B------:R-:W-:Y:S02]  /*3610*/  FSEL R83, R83, -INF , !P4 ;  /* 0xff80000053537808 */ /* 0x000fe40006000000 */
[----:B------:R-:W-:-:S02]  /*3620*/  ISETP.GT.AND P2, PT, R8, 0x40, !P2 ;  /* 0x000000400800780c */ /* 0x000fc40005744270 */
[----:B------:R-:W-:Y:S02]  /*3630*/  FSEL R86, R86, -INF , !P5 ;  /* 0xff80000056567808 */ /* 0x000fe40006800000 */
[----:B------:R-:W-:Y:S02]  /*3640*/  ISETP.LT.OR P2, PT, R0, 0x41, P2 ;  /* 0x000000410000780c */ /* 0x000fe40001741670 */
[----:B------:R-:W-:Y:S02]  /*3650*/  R2UR UR10, R89 ;  /* 0x00000000590a72ca */ /* 0x000fe400000e0000 */
[----:B------:R-:W-:Y:S02]  /*3660*/  FSEL R58, R58, -INF , !P2 ;  /* 0xff8000003a3a7808 */ /* 0x000fe40005000000 */
[----:B------:R-:W-:Y:S02]  /*3670*/  LOP3.LUT P2, RZ, R18, 0x2000, RZ, 0xc0, !PT ;  /* 0x0000200012ff7812 */ /* 0x000fe4000784c0ff */
[----:B-1----:R-:W-:-:S02]  /*3680*/  FMNMX.FTZ R2, R5, R2, !PT ;  /* 0x0000000205027209 */ /* 0x002fc40007810000 */
[----:B------:R-:W-:-:S03]  /*3690*/  ISETP.GT.AND P2, PT, R8, 0x41, !P2 ;  /* 0x000000410800780c */ /* 0x000fc60005744270 */
[----:B------:R-:W-:Y:S01]  /*36a0*/  FFMA.FTZ R24, R2, R9, -8 ;  /* 0xc100000002187423 */ /* 0x000fe20000010009 */
[----:B------:R-:W-:Y:S01]  /*36b0*/  ISETP.LT.OR P2, PT, R0, 0x42, P2 ;  /* 0x000000420000780c */ /* 0x000fe20001741670 */
[----:B------:R-:W-:-:S03]  /*36c0*/  UIADD3 UR6, UR10, UR6, URZ ;  /* 0x000000060a067290 */ /* 0x000fc6000fffe03f */
[----:B------:R-:W-:Y:S02]  /*36d0*/  FSEL R59, R59, -INF , !P2 ;  /* 0xff8000003b3b7808 */ /* 0x000fe40005000000 */
[----:B------:R-:W-:-:S04]  /*36e0*/  LOP3.LUT P2, RZ, R18, 0x1000, RZ, 0xc0, !PT ;  /* 0x0000100012ff7812 */ /* 0x000fc8000784c0ff */
[----:B------:R-:W-:-:S04]  /*36f0*/  ISETP.GT.AND P2, PT, R8, 0x48, !P2 ;  /* 0x000000480800780c */ /* 0x000fc80005744270 */
[----:B------:R-:W-:-:S04]  /*3700*/  ISETP.LT.OR P2, PT, R0, 0x49, P2 ;  /* 0x000000490000780c */ /* 0x000fc80001741670 */
        /* <DEDUP_REMOVED lines=29> */
[----:B------:R-:W-:Y:S02]  /*38e0*/  ISETP.GT.AND P2, PT, R8, 0x68, !P6 ;  /* 0x000000680800780c */ /* 0x000fe40007744270 */
[----:B------:R-:W-:Y:S02]  /*38f0*/  LOP3.LUT P6, RZ, R18, 0x1, RZ, 0xc0, !PT ;  /* 0x0000000112ff7812 */ /* 0x000fe400078cc0ff */
[----:B------:R-:W-:-:S04]  /*3900*/  ISETP.LT.OR P2, PT, R0, 0x69, P2 ;  /* 0x000000690000780c */ /* 0x000fc80001741670 */
[----:B------:R-:W-:Y:S02]  /*3910*/  FSEL R78, R78, -INF , !P2 ;  /* 0xff8000004e4e7808 */ /* 0x000fe40005000000 */
[----:B------:R-:W-:-:S04]  /*3920*/  FSETP.NEU.FTZ.AND P2, PT, R2, -INF , PT ;  /* 0xff8000000200780b */ /* 0x000fc80003f5d000 */
[----:B------:R-:W-:Y:S02]  /*3930*/  FSEL R24, R24, RZ, P2 ;  /* 0x000000ff18187208 */ /* 0x000fe40001000000 */
[----:B------:R-:W-:Y:S02]  /*3940*/  ISETP.GT.AND P2, PT, R8, RZ, !P6 ;  /* 0x000000ff0800720c */ /* 0x000fe40007744270 */
[----:B------:R-:W-:Y:S01]  /*3950*/  LOP3.LUT P6, RZ, R18, 0x8000000, RZ, 0xc0, !PT ;  /* 0x0800000012ff7812 */ /* 0x000fe200078cc0ff */
[----:B------:R-:W-:-:S01]  /*3960*/  FFMA.FTZ R5, R28, UR41, -R24 ;  /* 0x000000291c057c23 */ /* 0x000fc20008010818 */
[----:B------:R-:W-:Y:S01]  /*3970*/  ISETP.LT.OR P2, PT, R0, 0x1, P2 ;  /* 0x000000010000780c */ /* 0x000fe20001741670 */
[----:B------:R-:W-:-:S01]  /*3980*/  FFMA.FTZ R32, R32, UR41, -R24 ;  /* 0x0000002920207c23 */ /* 0x000fc20008010818 */
[--C-:B------:R-:W-:Y:S01]  /*3990*/  FFMA.FTZ R4, R25, UR41, -R24.reuse ;  /* 0x0000002919047c23 */ /* 0x100fe20008010818 */
[----:B------:R-:W-:-:S01]  /*39a0*/  FFMA.FTZ R36, R36, UR41, -R24 ;  /* 0x0000002924247c23 */ /* 0x000fc20008010818 */
[----:B------:R-:W-:Y:S01]  /*39b0*/  FSEL R26, R26, -INF , !P2 ;  /* 0xff8000001a1a7808 */ /* 0x000fe20005000000 */
[----:B------:R-:W-:-:S01]  /*39c0*/  FFMA.FTZ R10, R29, UR41, -R24 ;  /* 0x000000291d0a7c23 */ /* 0x000fc20008010818 */
[----:B------:R-:W-:Y:S01]  /*39d0*/  LOP3.LUT P2, RZ, R18, 0x4000000, RZ, 0xc0, !PT ;  /* 0x0400000012ff7812 */ /* 0x000fe2000784c0ff */
[----:B------:R-:W-:-:S01]  /*39e0*/  FFMA.FTZ R40, R40, UR41, -R24 ;  /* 0x0000002928287c23 */ /* 0x000fc20008010818 */
[----:B------:R-:W-:Y:S01]  /*39f0*/  FMNMX.FTZ R9, R26, R27, !PT ;  /* 0x0000001b1a097209 */ /* 0x000fe20007810000 */
[----:B------:R-:W-:-:S01]  /*3a00*/  FFMA.FTZ R3, R3, UR41, -R24 ;  /* 0x0000002903037c23 */ /* 0x000fc20008010818 */
[----:B------:R-:W-:Y:S01]  /*3a10*/  ISETP.GT.AND P2, PT, R8, 0x69, !P2 ;  /* 0x000000690800780c */ /* 0x000fe20005744270 */
[----:B------:R-:W-:Y:S01]  /*3a20*/  MUFU.EX2 R4, R4 ;  /* 0x0000000400047308 */ /* 0x000fe20000000800 */
[----:B------:R-:W-:Y:S01]  /*3a30*/  FMNMX.FTZ R12, R30, R9, !PT ;  /* 0x000000091e0c7209 */ /* 0x000fe20007810000 */
[--C-:B------:R-:W-:Y:S01]  /*3a40*/  FFMA.FTZ R44, R44, UR41, -R24.reuse ;  /* 0x000000292c2c7c23 */ /* 0x100fe20008010818 */
[----:B------:R-:W-:Y:S01]  /*3a50*/  ISETP.LT.OR P2, PT, R0, 0x6a, P2 ;  /* 0x0000006a0000780c */ /* 0x000fe20001741670 */
[--C-:B------:R-:W-:Y:S01]  /*3a60*/  FFMA.FTZ R48, R48, UR41, -R24.reuse ;  /* 0x0000002930307c23 */ /* 0x100fe20008010818 */
[----:B------:R-:W-:Y:S01]  /*3a70*/  FMNMX.FTZ R11, R31, R12, !PT ;  /* 0x0000000c1f0b7209 */ /* 0x000fe20007810000 */
[--C-:B------:R-:W-:Y:S01]  /*3a80*/  FFMA.FTZ R12, R33, UR41, -R24.reuse ;  /* 0x00000029210c7c23 */ /* 0x100fe20008010818 */
[----:B------:R-:W-:Y:S01]  /*3a90*/  FSEL R79, R79, -INF , !P2 ;  /* 0xff8000004f4f7808 */ /* 0x000fe20005000000 */
[----:B------:R-:W-:Y:S01]  /*3aa0*/  MUFU.EX2 R9, R32 ;  /* 0x0000002000097308 */ /* 0x000fe20000000800 */
[----:B------:R-:W-:Y:S01]  /*3ab0*/  FMNMX.FTZ R14, R34, R11, !PT ;  /* 0x0000000b220e7209 */ /* 0x000fe20007810000 */
[--C-:B------:R-:W-:Y:S01]  /*3ac0*/  FFMA.FTZ R52, R52, UR41, -R24.reuse ;  /* 0x0000002934347c23 */ /* 0x100fe20008010818 */
[----:B------:R-:W-:Y:S01]  /*3ad0*/  ISETP.GT.AND P6, PT, R8, 0x79, !P6 ;  /* 0x000000790800780c */ /* 0x000fe200077c4270 */
[--C-:B------:R-:W-:Y:S01]  /*3ae0*/  FFMA.FTZ R53, R53, UR41, -R24.reuse ;  /* 0x0000002935357c23 */ /* 0x100fe20008010818 */
[----:B------:R-:W-:Y:S01]  /*3af0*/  FMNMX.FTZ R11, R35, R14, !PT ;  /* 0x0000000e230b7209 */ /* 0x000fe20007810000 */
[--C-:B------:R-:W-:Y:S01]  /*3b00*/  FFMA.FTZ R60, R60, UR41, -R24.reuse ;  /* 0x000000293c3c7c23 */ /* 0x100fe20008010818 */
[----:B------:R-:W-:Y:S01]  /*3b10*/  ISETP.LT.OR P6, PT, R0, 0x7a, P6 ;  /* 0x0000007a0000780c */ /* 0x000fe200037c1670 */
[----:B------:R-:W1:Y:S01]  /*3b20*/  MUFU.EX2 R3, R3 ;  /* 0x0000000300037308 */ /* 0x000e620000000800 */
[----:B------:R-:W-:Y:S01]  /*3b30*/  FMNMX.FTZ R14, R38, R11, !PT ;  /* 0x0000000b260e7209 */ /* 0x000fe20007810000 */
[--C-:B------:R-:W-:Y:S01]  /*3b40*/  FFMA.FTZ R56, R56, UR41, -R24.reuse ;  /* 0x0000002938387c23 */ /* 0x100fe20008010818 */
[----:B------:R-:W-:Y:S01]  /*3b50*/  FSEL R87, R87, -INF , !P6 ;  /* 0xff80000057577808 */ /* 0x000fe20007000000 */
[--C-:B------:R-:W-:Y:S01]  /*3b60*/  FFMA.FTZ R72, R72, UR41, -R24.reuse ;  /* 0x0000002948487c23 */ /* 0x100fe20008010818 */
[----:B------:R-:W-:Y:S01]  /*3b70*/  FMNMX.FTZ R13, R39, R14, !PT ;  /* 0x0000000e270d7209 */ /* 0x000fe20007810000 */
[--C-:B------:R-:W-:Y:S01]  /*3b80*/  FFMA.FTZ R14, R37, UR41, -R24.reuse ;  /* 0x00000029250e7c23 */ /* 0x100fe20008010818 */
[----:B------:R-:W-:-:S01]  /*3b90*/  FFMA.FTZ R37, R64, UR41, -R24 ;  /* 0x0000002940257c23 */ /* 0x000fc20008010818 */
[----:B------:R-:W-:Y:S01]  /*3ba0*/  MUFU.EX2 R11, R36 ;  /* 0x00000024000b7308 */ /* 0x000fe20000000800 */
[----:B------:R-:W-:-:S04]  /*3bb0*/  FMNMX.FTZ R20, R42, R13, !PT ;  /* 0x0000000d2a147209 */ /* 0x000fc80007810000 */
[----:B------:R-:W-:-:S03]  /*3bc0*/  FMNMX.FTZ R13, R43, R20, !PT ;  /* 0x000000142b0d7209 */ /* 0x000fc60007810000 */
[----:B------:R-:W-:Y:S01]  /*3bd0*/  MUFU.EX2 R5, R5 ;  /* 0x0000000500057308 */ /* 0x000fe20000000800 */
[----:B------:R-:W-:-:S04]  /*3be0*/  FMNMX.FTZ R20, R46, R13, !PT ;  /* 0x0000000d2e147209 */ /* 0x000fc80007810000 */
[----:B------:R-:W-:Y:S01]  /*3bf0*/  FMNMX.FTZ R15, R47, R20, !PT ;  /* 0x000000142f0f7209 */ /* 0x000fe20007810000 */
[----:B------:R-:W-:-:S01]  /*3c00*/  FFMA.FTZ R20, R41, UR41, -R24 ;  /* 0x0000002929147c23 */ /* 0x000fc20008010818 */
[----:B------:R-:W-:Y:S01]  /*3c10*/  FFMA.FTZ R41, R68, UR41, -R24 ;  /* 0x0000002944297c23 */ /* 0x000fe20008010818 */
[----:B------:R-:W-:Y:S01]  /*3c20*/  MUFU.EX2 R13, R40 ;  /* 0x00000028000d7308 */ /* 0x000fe20000000800 */
[----:B------:R-:W-:Y:S01]  /*3c30*/  FMNMX.FTZ R28, R50, R15, !PT ;  /* 0x0000000f321c7209 */ /* 0x000fe20007810000 */
[----:B-1----:R-:W-:-:S03]  /*3c40*/  FADD.FTZ R68, R3, R4 ;  /* 0x0000000403447221 */ /* 0x002fc60000010000 */
[----:B------:R-:W-:-:S03]  /*3c50*/  FMNMX.FTZ R15, R51, R28, !PT ;  /* 0x0000001c330f7209 */ /* 0x000fc60007810000 */
[----:B------:R-:W1:Y:S01]  /*3c60*/  MUFU.EX2 R10, R10 ;  /* 0x0000000a000a7308 */ /* 0x000e620000000800 */
[----:B------:R-:W-:-:S04]  /*3c70*/  FMNMX.FTZ R28, R54, R15, !PT ;  /* 0x0000000f361c7209 */ /* 0x000fc80007810000 */
[----:B------:R-:W-:Y:S01]  /*3c80*/  FMNMX.FTZ R21, R55, R28, !PT ;  /* 0x0000001c37157209 */ /* 0x000fe20007810000 */
[----:B------:R-:W-:-:S02]  /*3c90*/  FFMA.FTZ R28, R45, UR41, -R24 ;  /* 0x000000292d1c7c23 */ /* 0x000fc40008010818 */
[----:B------:R2:W-:Y:S01]  /*3ca0*/  MUFU.EX2 R15, R44 ;  /* 0x0000002c000f7308 */ /* 0x0005e20000000800 */
[----:B------:R-:W-:-:S04]  /*3cb0*/  FMNMX.FTZ R32, R58, R21, !PT ;  /* 0x000000153a207209 */ /* 0x000fc80007810000 */
[----:B------:R-:W-:-:S03]  /*3cc0*/  FMNMX.FTZ R21, R59, R32, !PT ;  /* 0x000000203b157209 */ /* 0x000fc60007810000 */
[----:B------:R-:W-:Y:S01]  /*3cd0*/  MUFU.EX2 R12, R12 ;  /* 0x0000000c000c7308 */ /* 0x000fe20000000800 */
[----:B------:R-:W-:Y:S01]  /*3ce0*/  FMNMX.FTZ R32, R62, R21, !PT ;  /* 0x000000153e207209 */ /* 0x000fe20007810000 */
[--C-:B--2---:R-:W-:Y:S01]  /*3cf0*/  FFMA.FTZ R44, R65, UR41, -R24.reuse ;  /* 0x00000029412c7c23 */ /* 0x104fe20008010818 */
[----:B-1----:R-:W-:Y:S02]  /*3d00*/  F2FP.SATFINITE.E4M3.F32.PACK_AB_MERGE_C R148, R10, R5, RZ ;  /* 0x000000050a94723e */ /* 0x002fe400048070ff */
[----:B------:R-:W-:Y:S01]  /*3d10*/  FMNMX.FTZ R25, R63, R32, !PT ;  /* 0x000000203f197209 */ /* 0x000fe20007810000 */
[----:B------:R-:W-:-:S01]  /*3d20*/  FFMA.FTZ R32, R49, UR41, -R24 ;  /* 0x0000002931207c23 */ /* 0x000fc20008010818 */
[----:B------:R-:W-:Y:S01]  /*3d30*/  F2FP.SATFINITE.E4M3.F32.PACK_AB_MERGE_C R148, R4, R3, R148 ;  /* 0x000000030494723e */ /* 0x000fe20004807094 */
[----:B------:R-:W1:Y:S01]  /*3d40*/  MUFU.EX2 R14, R14 ;  /* 0x0000000e000e7308 */ /* 0x000e620000000800 */
[----:B------:R-:W-:Y:S01]  /*3d50*/  FMNMX.FTZ R36, R66, R25, !PT ;  /* 0x0000001942247209 */ /* 0x000fe20007810000 */
[----:B------:R-:W-:-:S03]  /*3d60*/  FFMA.FTZ R49, R76, UR41, -R24 ;  /* 0x000000294c317c23 */ /* 0x000fc60008010818 */
[----:B------:R-:W-:-:S03]  /*3d70*/  FMNMX.FTZ R25, R67, R36, !PT ;  /* 0x0000002443197209 */ /* 0x000fc60007810000 */
[----:B------:R2:W-:Y:S01]  /*3d80*/  MUFU.EX2 R21, R48 ;  /* 0x0000003000157308 */ /* 0x0005e20000000800 */
[----:B------:R-:W-:-:S04]  /*3d90*/  FMNMX.FTZ R36, R70, R25, !PT ;  /* 0x0000001946247209 */ /* 0x000fc80007810000 */
[----:B------:R-:W-:-:S03]  /*3da0*/  FMNMX.FTZ R29, R71, R36, !PT ;  /* 0x00000024471d7209 */ /* 0x000fc60007810000 */
[----:B------:R-:W-:Y:S01]  /*3db0*/  MUFU.EX2 R20, R20 ;  /* 0x0000001400147308 */ /* 0x000fe20000000800 */
[----:B------:R-:W-:Y:S01]  /*3dc0*/  FMNMX.FTZ R36, R74, R29, !PT ;  /* 0x0000001d4a247209 */ /* 0x000fe20007810000 */
[----:B--2---:R-:W-:Y:S01]  /*3dd0*/  FFMA.FTZ R48, R69, UR41, -R24 ;  /* 0x0000002945307c23 */ /* 0x004fe20008010818 */
[----:B-1----:R-:W-:Y:S02]  /*3de0*/  F2FP.SATFINITE.E4M3.F32.PACK_AB_MERGE_C R150, R14, R11, RZ ;  /* 0x0000000b0e96723e */ /* 0x002fe400048070ff */
[----:B------:R-:W-:Y:S02]  /*3df0*/  FMNMX.FTZ R29, R75, R36, !PT ;  /* 0x000000244b1d7209 */ /* 0x000fe40007810000 */
[----:B------:R-:W-:Y:S01]  /*3e00*/  F2FP.SATFINITE.E4M3.F32.PACK_AB_MERGE_C R150, R12, R9, R150 ;  /* 0x000000090c96723e */ /* 0x000fe20004807096 */
[----:B------:R-:W-:Y:S01]  /*3e10*/  MUFU.EX2 R28, R28 ;  /* 0x0000001c001c7308 */ /* 0x000fe20000000800 */
[----:B------:R-:W-:-:S04]  /*3e20*/  FMNMX.FTZ R36, R78, R29, !PT ;  /* 0x0000001d4e247209 */ /* 0x000fc80007810000 */
[----:B------:R-:W-:Y:S01]  /*3e30*/  FMNMX.FTZ R33, R79, R36, !PT ;  /* 0x000000244f217209 */ /* 0x000fe20007810000 */
[----:B------:R-:W-:-:S02]  /*3e40*/  FFMA.FTZ R36, R57, UR41, -R24 ;  /* 0x0000002939247c23 */ /* 0x000fc40008010818 */
[----:B------:R-:W-:Y:S01]  /*3e50*/  MUFU.EX2 R32, R32 ;  /* 0x0000002000207308 */ /* 0x000fe20000000800 */
[----:B------:R-:W-:-:S04]  /*3e60*/  FMNMX.FTZ R40, R82, R33, !PT ;  /* 0x0000002152287209 */ /* 0x000fc80007810000 */
[----:B------:R-:W-:Y:S01]  /*3e70*/  FMNMX.FTZ R33, R83, R40, !PT ;  /* 0x0000002853217209 */ /* 0x000fe20007810000 */
[----:B------:R-:W-:-:S01]  /*3e80*/  FFMA.FTZ R40, R61, UR41, -R24 ;  /* 0x000000293d287c23 */ /* 0x000fc20008010818 */
[----:B------:R-:W-:Y:S01]  /*3e90*/  IMAD.U32 R61, RZ, RZ, UR41 ;  /* 0x00000029ff3d7e24 */ /* 0x000fe2000f8e00ff */
[----:B------:R1:W-:Y:S01]  /*3ea0*/  MUFU.EX2 R25, R52 ;  /* 0x0000003400197308 */ /* 0x0003e20000000800 */
[----:B------:R-:W-:-:S04]  /*3eb0*/  FMNMX.FTZ R0, R86, R33, !PT ;  /* 0x0000002156007209 */ /* 0x000fc80007810000 */
[----:B------:R-:W-:-:S03]  /*3ec0*/  FMNMX.FTZ R0, R87, R0, !PT ;  /* 0x0000000057007209 */ /* 0x000fc60007810000 */
[----:B------:R2:W-:Y:S01]  /*3ed0*/  MUFU.EX2 R8, R53 ;  /* 0x0000003500087308 */ /* 0x0005e20000000800 */
[----:B-1----:R-:W-:-:S01]  /*3ee0*/  FFMA.FTZ R52, R73, UR41, -R24 ;  /* 0x0000002949347c23 */ /* 0x002fc20008010818 */
[----:B------:R-:W1:Y:S06]  /*3ef0*/  SHFL.BFLY PT, R45, R0, 0x2, 0x1f ;  /* 0x0c401f00002d7f89 */ /* 0x000e6c00000e0000 */
[----:B------:R3:W-:Y:S01]  /*3f00*/  MUFU.EX2 R33, R60 ;  /* 0x0000003c00217308 */ /* 0x0007e20000000800 */
[----:B--2---:R-:W-:-:S07]  /*3f10*/  FFMA.FTZ R53, R80, UR41, -R24 ;  /* 0x0000002950357c23 */ /* 0x004fce0008010818 */
[----:B------:R-:W-:Y:S01]  /*3f20*/  MUFU.EX2 R40, R40 ;  /* 0x0000002800287308 */ /* 0x000fe20000000800 */
[----:B---3--:R-:W-:-:S07]  /*3f30*/  FFMA.FTZ R60, R81, UR41, -R24 ;  /* 0x00000029513c7c23 */ /* 0x008fce0008010818 */
[----:B------:R2:W-:Y:S01]  /*3f40*/  MUFU.EX2 R29, R56 ;  /* 0x00000038001d7308 */ /* 0x0005e20000000800 */
[----:B-1----:R-:W-:-:S05]  /*3f50*/  FMNMX.FTZ R57, R0, R45, !PT ;  /* 0x0000002d00397209 */ /* 0x002fca0007810000 */
[----:B------:R-:W1:Y:S02]  /*3f60*/  SHFL.BFLY PT, R0, R57, 0x1, 0x1f ;  /* 0x0c201f0039007f89 */ /* 0x000e6400000e0000 */
[----:B------:R-:W-:Y:S01]  /*3f70*/  MUFU.EX2 R36, R36 ;  /* 0x0000002400247308 */ /* 0x000fe20000000800 */
[----:B--2---:R-:W-:-:S07]  /*3f80*/  FFMA.FTZ R56, R77, UR41, -R24 ;  /* 0x000000294d387c23 */ /* 0x004fce0008010818 */
[----:B------:R-:W-:Y:S08]  /*3f90*/  MUFU.EX2 R41, R41 ;  /* 0x0000002900297308 */ /* 0x000ff00000000800 */
[----:B------:R-:W-:Y:S01]  /*3fa0*/  MUFU.EX2 R48, R48 ;  /* 0x0000003000307308 */ /* 0x000fe20000000800 */
[----:B-1----:R-:W-:-:S07]  /*3fb0*/  FMNMX.FTZ R0, R57, R0, !PT ;  /* 0x0000000039007209 */ /* 0x002fce0007810000 */
[----:B------:R-:W-:Y:S01]  /*3fc0*/  MUFU.EX2 R37, R37 ;  /* 0x0000002500257308 */ /* 0x000fe20000000800 */
[----:B------:R-:W-:-:S01]  /*3fd0*/  FFMA.FTZ R57, R84, UR41, -R24 ;  /* 0x0000002954397c23 */ /* 0x000fc20008010818 */
[----:B------:R-:W-:Y:S01]  /*3fe0*/  FFMA.FTZ R24, R85, UR41, -R24 ;  /* 0x0000002955187c23 */ /* 0x000fe20008010818 */
[C---:B------:R-:W-:Y:S01]  /*3ff0*/  FSETP.NEU.FTZ.AND P2, PT, R0.reuse, -INF , PT ;  /* 0xff8000000000780b */ /* 0x040fe20003f5d000 */
[----:B------:R-:W-:-:S04]  /*4000*/  FFMA.FTZ R61, R0, R61, -8 ;  /* 0xc1000000003d7423 */ /* 0x000fc8000001003d */
[----:B------:R-:W-:Y:S01]  /*4010*/  MUFU.EX2 R44, R44 ;  /* 0x0000002c002c7308 */ /* 0x000fe20000000800 */
[----:B------:R-:W-:Y:S02]  /*4020*/  FSEL R61, R61, RZ, P2 ;  /* 0x000000ff3d3d7208 */ /* 0x000fe40001000000 */
[----:B------:R-:W-:-:S03]  /*4030*/  PLOP3.LUT P2, PT, PT, PT, UP0, 0x40, 0x0 ;  /* 0x000000000000781c */ /* 0x000fc60003f4e808 */
        /* <DEDUP_REMOVED lines=16> */
[----:B------:R-:W-:Y:S01]  /*4140*/  FADD.FTZ R59, R5, R68 ;  /* 0x00000044053b7221 */ /* 0x000fe20000010000 */
[----:B------:R-:W-:-:S01]  /*4150*/  FFMA.FTZ R46, R51, UR41, -R61 ;  /* 0x00000029332e7c23 */ /* 0x000fc2000801083d */
[--C-:B------:R-:W-:Y:S01]  /*4160*/  FFMA.FTZ R51, R58, UR41, -R61.reuse ;  /* 0x000000293a337c23 */ /* 0x100fe2000801083d */
[----:B------:R-:W-:-:S01]  /*4170*/  FFMA.FTZ R58, R62, UR41, -R61 ;  /* 0x000000293e3a7c23 */ /* 0x000fc2000801083d */
[----:B------:R-:W-:Y:S01]  /*4180*/  FADD.FTZ R62, R10, R59 ;  /* 0x0000003b0a3e7221 */ /* 0x000fe20000010000 */
[----:B------:R-:W-:-:S01]  /*4190*/  FFMA.FTZ R47, R47, UR41, -R61 ;  /* 0x000000292f2f7c23 */ /* 0x000fc2000801083d */
[----:B------:R-:W2:Y:S01]  /*41a0*/  MUFU.EX2 R30, R30 ;  /* 0x0000001e001e7308 */ /* 0x000ea20000000800 */
[----:B------:R-:W-:-:S01]  /*41b0*/  FFMA.FTZ R55, R55, UR41, -R61 ;  /* 0x0000002937377c23 */ /* 0x000fc2000801083d */
[----:B------:R-:W-:Y:S01]  /*41c0*/  FADD.FTZ R69, R9, R62 ;  /* 0x0000003e09457221 */ /* 0x000fe20000010000 */
[----:B------:R-:W-:-:S01]  /*41d0*/  FFMA.FTZ R63, R63, UR41, -R61 ;  /* 0x000000293f3f7c23 */ /* 0x000fc2000801083d */
[--C-:B------:R-:W-:Y:S01]  /*41e0*/  FFMA.FTZ R70, R70, UR41, -R61.reuse ;  /* 0x0000002946467c23 */ /* 0x100fe2000801083d */
[----:B------:R-:W-:-:S01]  /*41f0*/  FFMA.FTZ R71, R71, UR41, -R61 ;  /* 0x0000002947477c23 */ /* 0x000fc2000801083d */
[----:B------:R-:W-:Y:S01]  /*4200*/  FADD.FTZ R68, R12, R69 ;  /* 0x000000450c447221 */ /* 0x000fe20000010000 */
[----:B------:R-:W-:-:S01]  /*4210*/  FFMA.FTZ R74, R74, UR41, -R61 ;  /* 0x000000294a4a7c23 */ /* 0x000fc2000801083d */
[----:B------:R-:W3:Y:S01]  /*4220*/  MUFU.EX2 R65, R65 ;  /* 0x0000004100417308 */ /* 0x000ee20000000800 */
[----:B-1----:R-:W-:-:S01]  /*4230*/  FADD.FTZ R59, R26, R27 ;  /* 0x0000001b1a3b7221 */ /* 0x002fc20000010000 */
[----:B------:R-:W-:Y:S01]  /*4240*/  FADD.FTZ R69, R11, R68 ;  /* 0x000000440b457221 */ /* 0x000fe20000010000 */
[----:B------:R-:W-:-:S01]  /*4250*/  FFMA.FTZ R75, R75, UR41, -R61 ;  /* 0x000000294b4b7c23 */ /* 0x000fc2000801083d */
[--C-:B------:R-:W-:Y:S01]  /*4260*/  FFMA.FTZ R78, R78, UR41, -R61.reuse ;  /* 0x000000294e4e7c23 */ /* 0x100fe2000801083d */
[----:B------:R-:W-:-:S01]  /*4270*/  FFMA.FTZ R79, R79, UR41, -R61 ;  /* 0x000000294f4f7c23 */ /* 0x000fc2000801083d */
[--C-:B------:R-:W-:Y:S01]  /*4280*/  FFMA.FTZ R82, R82, UR41, -R61.reuse ;  /* 0x0000002952527c23 */ /* 0x100fe2000801083d */
[----:B------:R-:W-:-:S01]  /*4290*/  FFMA.FTZ R83, R83, UR41, -R61 ;  /* 0x0000002953537c23 */ /* 0x000fc2000801083d */
[----:B------:R-:W1:Y:S01]  /*42a0*/  MUFU.EX2 R31, R31 ;  /* 0x0000001f001f7308 */ /* 0x000e620000000800 */
[----:B--2---:R-:W-:-:S01]  /*42b0*/  FADD.FTZ R62, R30, R59 ;  /* 0x0000003b1e3e7221 */ /* 0x004fc20000010000 */
[----:B------:R-:W-:Y:S01]  /*42c0*/  FFMA.FTZ R59, R66, UR41, -R61 ;  /* 0x00000029423b7c23 */ /* 0x000fe2000801083d */
[----:B------:R-:W-:-:S01]  /*42d0*/  FADD.FTZ R66, R14, R69 ;  /* 0x000000450e427221 */ /* 0x000fc20000010000 */
[----:B------:R-:W-:-:S04]  /*42e0*/  FFMA.FTZ R86, R86, UR41, -R61 ;  /* 0x0000002956567c23 */ /* 0x000fc8000801083d */
[----:B------:R-:W2:Y:S01]  /*42f0*/  MUFU.EX2 R34, R34 ;  /* 0x0000002200227308 */ /* 0x000ea20000000800 */
[----:B---3--:R-:W-:-:S01]  /*4300*/  FADD.FTZ R62, R65, R62 ;  /* 0x0000003e413e7221 */ /* 0x008fc20000010000 */
[----:B------:R-:W-:-:S04]  /*4310*/  F2FP.SATFINITE.E4M3.F32.PACK_AB_MERGE_C R30, R65, R30, RZ ;  /* 0x0000001e411e723e */ /* 0x000fc800048070ff */
[----:B------:R-:W-:Y:S02]  /*4320*/  F2FP.SATFINITE.E4M3.F32.PACK_AB_MERGE_C R149, R27, R26, R30 ;  /* 0x0000001a1b95723e */ /* 0x000fe4000480701e */
[----:B------:R-:W3:Y:S01]  /*4330*/  MUFU.EX2 R35, R35 ;  /* 0x0000002300237308 */ /* 0x000ee20000000800 */
[----:B-1----:R-:W-:-:S01]  /*4340*/  FADD.FTZ R69, R31, R62 ;  /* 0x0000003e1f457221 */ /* 0x002fc20000010000 */
[----:B------:R-:W-:Y:S01]  /*4350*/  FFMA.FTZ R62, R67, UR41, -R61 ;  /* 0x00000029433e7c23 */ /* 0x000fe2000801083d */
[----:B------:R-:W-:-:S01]  /*4360*/  FADD.FTZ R67, R13, R66 ;  /* 0x000000420d437221 */ /* 0x000fc20000010000 */
[----:B------:R-:W-:-:S03]  /*4370*/  FFMA.FTZ R61, R87, UR41, -R61 ;  /* 0x00000029573d7c23 */ /* 0x000fc6000801083d */
[----:B------:R-:W-:Y:S01]  /*4380*/  FADD.FTZ R68, R20, R67 ;  /* 0x0000004314447221 */ /* 0x000fe20000010000 */
[----:B------:R-:W1:Y:S01]  /*4390*/  MUFU.EX2 R64, R64 ;  /* 0x0000004000407308 */ /* 0x000e620000000800 */
[----:B--2---:R-:W-:-:S02]  /*43a0*/  FADD.FTZ R66, R34, R69 ;  /* 0x0000004522427221 */ /* 0x004fc40000010000 */
[----:B------:R-:W-:Y:S01]  /*43b0*/  FADD.FTZ R5, R15, R68 ;  /* 0x000000440f057221 */ /* 0x000fe20000010000 */
[----:B------:R-:W-:-:S03]  /*43c0*/  F2FP.SATFINITE.E4M3.F32.PACK_AB_MERGE_C R15, R28, R15, RZ ;  /* 0x0000000f1c0f723e */ /* 0x000fc600048070ff */
[----:B------:R-:W-:Y:S01]  /*43d0*/  FADD.FTZ R14, R28, R5 ;  /* 0x000000051c0e7221 */ /* 0x000fe20000010000 */
[----:B------:R-:W2:Y:S01]  /*43e0*/  MUFU.EX2 R38, R38 ;  /* 0x0000002600267308 */ /* 0x000ea20000000800 */
[----:B---3--:R-:W-:-:S01]  /*43f0*/  FADD.FTZ R67, R35, R66 ;  /* 0x0000004223437221 */ /* 0x008fc20000010000 */
[----:B------:R-:W-:Y:S01]  /*4400*/  F2FP.SATFINITE.E4M3.F32.PACK_AB_MERGE_C R144, R20, R13, R15 ;  /* 0x0000000d1490723e */ /* 0x000fe2000480700f */
[----:B------:R-:W-:-:S05]  /*4410*/  FADD.FTZ R11, R21, R14 ;  /* 0x0000000e150b7221 */ /* 0x000fca0000010000 */
[----:B------:R-:W3:Y:S01]  /*4420*/  MUFU.EX2 R39, R39 ;  /* 0x0000002700277308 */ /* 0x000ee20000000800 */
[----:B-1----:R-:W-:-:S01]  /*4430*/  FADD.FTZ R67, R64, R67 ;  /* 0x0000004340437221 */ /* 0x002fc20000010000 */
[----:B------:R-:W-:-:S04]  /*4440*/  F2FP.SATFINITE.E4M3.F32.PACK_AB_MERGE_C R35, R64, R35, RZ ;  /* 0x000000234023723e */ /* 0x000fc800048070ff */
[----:B------:R-:W-:Y:S02]  /*4450*/  F2FP.SATFINITE.E4M3.F32.PACK_AB_MERGE_C R151, R34, R31, R35 ;  /* 0x0000001f2297723e */ /* 0x000fe40004807023 */
[----:B------:R-:W1:Y:S01]  /*4460*/  MUFU.EX2 R42, R42 ;  /* 0x0000002a002a7308 */ /* 0x000e620000000800 */
[----:B--2---:R-:W-:-:S07]  /*4470*/  FADD.FTZ R10, R38, R67 ;  /* 0x00000043260a7221 */ /* 0x004fce0000010000 */
[----:B------:R-:W2:Y:S01]  /*4480*/  MUFU.EX2 R47, R47 ;  /* 0x0000002f002f7308 */ /* 0x000ea20000000800 */
[----:B---3--:R-:W-:-:S01]  /*4490*/  FADD.FTZ R5, R39, R10 ;  /* 0x0000000a27057221 */ /* 0x008fc20000010000 */
[----:B------:R-:W-:-:S04]  /*44a0*/  FADD.FTZ R10, R32, R11 ;  /* 0x0000000b200a7221 */ /* 0x000fc80000010000 */
[----:B------:R-:W-:Y:S01]  /*44b0*/  FADD.FTZ R3, R25, R10 ;  /* 0x0000000a19037221 */ /* 0x000fe20000010000 */
[----:B------:R-:W-:Y:S01]  /*44c0*/  F2FP.SATFINITE.E4M3.F32.PACK_AB_MERGE_C R25, R8, R25, RZ ;  /* 0x000000190819723e */ /* 0x000fe200048070ff */
[----:B------:R-:W3:Y:S01]  /*44d0*/  MUFU.EX2 R43, R43 ;  /* 0x0000002b002b7308 */ /* 0x000ee20000000800 */
[----:B-1----:R-:W-:-:S01]  /*44e0*/  FADD.FTZ R4, R42, R5 ;  /* 0x000000052a047221 */ /* 0x002fc20000010000 */
[----:B------:R-:W-:Y:S01]  /*44f0*/  FADD.FTZ R8, R8, R3 ;  /* 0x0000000308087221 */ /* 0x000fe20000010000 */
[----:B------:R-:W-:-:S03]  /*4500*/  F2FP.SATFINITE.E4M3.F32.PACK_AB_MERGE_C R146, R32, R21, R25 ;  /* 0x000000152092723e */ /* 0x000fc60004807019 */
[----:B------:R-:W-:Y:S02]  /*4510*/  FADD.FTZ R5, R29, R8 ;  /* 0x000000081d057221 */ /* 0x000fe40000010000 */
[----:B------:R-:W1:Y:S01]  /*4520*/  MUFU.EX2 R46, R46 ;  /* 0x0000002e002e7308 */ /* 0x000e620000000800 */
[----:B--2---:R-:W-:-:S01]  /*4530*/  FADD.FTZ R4, R47, R4 ;  /* 0x000000042f047221 */ /* 0x004fc20000010000 */
[----:B------:R-:W-:Y:S01]  /*4540*/  FADD.FTZ R8, R36, R5 ;  /* 0x0000000524087221 */ /* 0x000fe20000010000 */
[----:B------:R-:W-:Y:S02]  /*4550*/  F2FP.SATFINITE.E4M3.F32.PACK_AB_MERGE_C R5, R48, R41, RZ ;  /* 0x000000293005723e */ /* 0x000fe400048070ff */
[----:B------:R-:W-:Y:S02]  /*4560*/  F2FP.SATFINITE.E4M3.F32.PACK_AB_MERGE_C R42, R47, R42, RZ ;  /* 0x0000002a2f2a723e */ /* 0x000fe400048070ff */
[----:B------:R-:W-:Y:S01]  /*4570*/  F2FP.SATFINITE.E4M3.F32.PACK_AB_MERGE_C R142, R44, R37, R5 ;  /* 0x000000252c8e723e */ /* 0x000fe20004807005 */
[----:B------:R-:W2:Y:S01]  /*4580*/  MUFU.EX2 R50, R50 ;  /* 0x0000003200327308 */ /* 0x000ea20000000800 */
[----:B---3--:R-:W-:-:S01]  /*4590*/  FADD.FTZ R3, R43, R4 ;  /* 0x000000042b037221 */ /* 0x008fc20000010000 */
[----:B------:R-:W-:-:S06]  /*45a0*/  F2FP.SATFINITE.E4M3.F32.PACK_AB_MERGE_C R145, R39, R38, R42 ;  /* 0x000000262791723e */ /* 0x000fcc000480702a */
[----:B------:R-:W3:Y:S01]  /*45b0*/  MUFU.EX2 R55, R55 ;  /* 0x0000003700377308 */ /* 0x000ee20000000800 */
[----:B-1----:R-:W-:-:S07]  /*45c0*/  FADD.FTZ R3, R46, R3 ;  /* 0x000000032e037221 */ /* 0x002fce0000010000 */
[----:B------:R-:W1:Y:S01]  /*45d0*/  MUFU.EX2 R51, R51 ;  /* 0x0000003300337308 */ /* 0x000e620000000800 */
[----:B--2---:R-:W-:-:S01]  /*45e0*/  FADD.FTZ R4, R50, R3 ;  /* 0x0000000332047221 */ /* 0x004fc20000010000 */
[----:B------:R-:W-:Y:S01]  /*45f0*/  F2FP.SATFINITE.E4M3.F32.PACK_AB_MERGE_C R3, R40, R33, RZ ;  /* 0x000000212803723e */ /* 0x000fe200048070ff */
[----:B------:R-:W-:-:S03]  /*4600*/  FADD.FTZ R33, R33, R8 ;  /* 0x0000000821217221 */ /* 0x000fc60000010000 */
[----:B------:R-:W-:Y:S01]  /*4610*/  F2FP.SATFINITE.E4M3.F32.PACK_AB_MERGE_C R140, R36, R29, R3 ;  /* 0x0000001d248c723e */ /* 0x000fe20004807003 */
[----:B------:R-:W-:-:S01]  /*4620*/  FADD.FTZ R40, R40, R33 ;  /* 0x0000002128287221 */ /* 0x000fc20000010000 */
[----:B------:R-:W2:Y:S01]  /*4630*/  MUFU.EX2 R54, R54 ;  /* 0x0000003600367308 */ /* 0x000ea20000000800 */
[----:B---3--:R-:W-:-:S01]  /*4640*/  FADD.FTZ R4, R55, R4 ;  /* 0x0000000437047221 */ /* 0x008fc20000010000 */
[----:B------:R-:W-:Y:S01]  /*4650*/  F2FP.SATFINITE.E4M3.F32.PACK_AB_MERGE_C R50, R55, R50, RZ ;  /* 0x000000323732723e */ /* 0x000fe200048070ff */
[----:B------:R-:W-:-:S03]  /*4660*/  FADD.FTZ R37, R37, R40 ;  /* 0x0000002825257221 */ /* 0x000fc60000010000 */
[----:B------:R-:W-:Y:S01]  /*4670*/  F2FP.SATFINITE.E4M3.F32.PACK_AB_MERGE_C R147, R46, R43, R50 ;  /* 0x0000002b2e93723e */ /* 0x000fe20004807032 */
[----:B------:R-:W-:-:S01]  /*4680*/  FADD.FTZ R44, R44, R37 ;  /* 0x000000252c2c7221 */ /* 0x000fc20000010000 */
[----:B------:R-:W3:Y:S01]  /*4690*/  MUFU.EX2 R58, R58 ;  /* 0x0000003a003a7308 */ /* 0x000ee20000000800 */
[----:B-1----:R-:W-:-:S02]  /*46a0*/  FADD.FTZ R3, R51, R4 ;  /* 0x0000000433037221 */ /* 0x002fc40000010000 */
[----:B------:R-:W-:-:S04]  /*46b0*/  FADD.FTZ R41, R41, R44 ;  /* 0x0000002c29297221 */ /* 0x000fc80000010000 */
[----:B------:R-:W-:Y:S01]  /*46c0*/  FADD.FTZ R48, R48, R41 ;  /* 0x0000002930307221 */ /* 0x000fe20000010000 */
[----:B------:R-:W1:Y:S01]  /*46d0*/  MUFU.EX2 R63, R63 ;  /* 0x0000003f003f7308 */ /* 0x000e620000000800 */
[----:B--2---:R-:W-:-:S07]  /*46e0*/  FADD.FTZ R3, R54, R3 ;  /* 0x0000000336037221 */ /* 0x004fce0000010000 */
[----:B------:R-:W2:Y:S01]  /*46f0*/  MUFU.EX2 R59, R59 ;  /* 0x0000003b003b7308 */ /* 0x000ea20000000800 */
[----:B---3--:R-:W-:-:S07]  /*4700*/  FADD.FTZ R4, R58, R3 ;  /* 0x000000033a047221 */ /* 0x008fce0000010000 */
[----:B------:R-:W3:Y:S01]  /*4710*/  MUFU.EX2 R62, R62 ;  /* 0x0000003e003e7308 */ /* 0x000ee20000000800 */
[----:B-1----:R-:W-:-:S01]  /*4720*/  FADD.FTZ R4, R63, R4 ;  /* 0x000000043f047221 */ /* 0x002fc20000010000 */
[----:B------:R-:W-:-:S04]  /*4730*/  F2FP.SATFINITE.E4M3.F32.PACK_AB_MERGE_C R58, R63, R58, RZ ;  /* 0x0000003a3f3a723e */ /* 0x000fc800048070ff */
[----:B------:R-:W-:Y:S02]  /*4740*/  F2FP.SATFINITE.E4M3.F32.PACK_AB_MERGE_C R141, R54, R51, R58 ;  /* 0x00000033368d723e */ /* 0x000fe4000480703a */
[----:B------:R-:W1:Y:S01]  /*4750*/  MUFU.EX2 R70, R70 ;  /* 0x0000004600467308 */ /* 0x000e620000000800 */
[----:B--2---:R-:W-:-:S07]  /*4760*/  FADD.FTZ R3, R59, R4 ;  /* 0x000000043b037221 */ /* 0x004fce0000010000 */
[----:B------:R-:W-:Y:S01]  /*4770*/  MUFU.EX2 R49, R49 ;  /* 0x0000003100317308 */ /* 0x000fe20000000800 */
[----:B---3--:R-:W-:-:S07]  /*4780*/  FADD.FTZ R3, R62, R3 ;  /* 0x000000033e037221 */ /* 0x008fce0000010000 */
[----:B------:R-:W2:Y:S01]  /*4790*/  MUFU.EX2 R56, R56 ;  /* 0x0000003800387308 */ /* 0x000ea20000000800 */
[----:B-1----:R-:W-:-:S07]  /*47a0*/  FADD.FTZ R4, R70, R3 ;  /* 0x0000000346047221 */ /* 0x002fce0000010000 */
[----:B------:R-:W1:Y:S08]  /*47b0*/  MUFU.EX2 R71, R71 ;  /* 0x0000004700477308 */ /* 0x000e700000000800 */
[----:B------:R-:W-:Y:S01]  /*47c0*/  MUFU.EX2 R45, R72 ;  /* 0x00000048002d7308 */ /* 0x000fe20000000800 */
[----:B--2---:R-:W-:-:S07]  /*47d0*/  F2FP.SATFINITE.E4M3.F32.PACK_AB_MERGE_C R5, R56, R49, RZ ;  /* 0x000000313805723e */ /* 0x004fce00048070ff */
[----:B------:R-:W2:Y:S01]  /*47e0*/  MUFU.EX2 R52, R52 ;  /* 0x0000003400347308 */ /* 0x000ea20000000800 */
[----:B-1----:R-:W-:-:S01]  /*47f0*/  FADD.FTZ R3, R71, R4 ;  /* 0x0000000447037221 */ /* 0x002fc20000010000 */
[----:B------:R-:W-:-:S04]  /*4800*/  F2FP.SATFINITE.E4M3.F32.PACK_AB_MERGE_C R70, R71, R70, RZ ;  /* 0x000000464746723e */ /* 0x000fc800048070ff */
[----:B------:R-:W-:Y:S02]  /*4810*/  F2FP.SATFINITE.E4M3.F32.PACK_AB_MERGE_C R143, R62, R59, R70 ;  /* 0x0000003b3e8f723e */ /* 0x000fe40004807046 */
[----:B------:R-:W1:Y:S08]  /*4820*/  MUFU.EX2 R74, R74 ;  /* 0x0000004a004a7308 */ /* 0x000e700000000800 */
[----:B------:R-:W3:Y:S01]  /*4830*/  MUFU.EX2 R75, R75 ;  /* 0x0000004b004b7308 */ /* 0x000ee20000000800 */
[----:B--2---:R-:W-:Y:S01]  /*4840*/  F2FP.SATFINITE.E4M3.F32.PACK_AB_MERGE_C R136, R52, R45, R5 ;  /* 0x0000002d3488723e */ /* 0x004fe20004807005 */
[----:B------:R-:W-:-:S04]  /*4850*/  FADD.FTZ R45, R45, R48 ;  /* 0x000000302d2d7221 */ /* 0x000fc80000010000 */
[----:B------:R-:W-:Y:S02]  /*4860*/  FADD.FTZ R52, R52, R45 ;  /* 0x0000002d34347221 */ /* 0x000fe40000010000 */
[----:B------:R-:W2:Y:S01]  /*4870*/  MUFU.EX2 R78, R78 ;  /* 0x0000004e004e7308 */ /* 0x000ea20000000800 */
[----:B-1----:R-:W-:-:S01]  /*4880*/  FADD.FTZ R4, R74, R3 ;  /* 0x000000034a047221 */ /* 0x002fc20000010000 */
[----:B------:R-:W-:-:S04]  /*4890*/  FADD.FTZ R49, R49, R52 ;  /* 0x0000003431317221 */ /* 0x000fc80000010000 */
[----:B------:R-:W-:Y:S02]  /*48a0*/  FADD.FTZ R56, R56, R49 ;  /* 0x0000003138387221 */ /* 0x000fe40000010000 */
[----:B------:R-:W-:Y:S01]  /*48b0*/  MUFU.EX2 R57, R57 ;  /* 0x0000003900397308 */ /* 0x000fe20000000800 */
[----:B---3--:R-:W-:-:S07]  /*48c0*/  FADD.FTZ R3, R75, R4 ;  /* 0x000000044b037221 */ /* 0x008fce0000010000 */
[----:B------:R-:W1:Y:S01]  /*48d0*/  MUFU.EX2 R24, R24 ;  /* 0x0000001800187308 */ /* 0x000e620000000800 */
[----:B--2---:R-:W-:-:S07]  /*48e0*/  FADD.FTZ R4, R78, R3 ;  /* 0x000000034e047221 */ /* 0x004fce0000010000 */
[----:B------:R-:W2:Y:S08]  /*48f0*/  MUFU.EX2 R79, R79 ;  /* 0x0000004f004f7308 */ /* 0x000eb00000000800 */
[----:B------:R-:W-:Y:S01]  /*4900*/  MUFU.EX2 R53, R53 ;  /* 0x0000003500357308 */ /* 0x000fe20000000800 */
[----:B-1----:R-:W-:-:S07]  /*4910*/  F2FP.SATFINITE.E4M3.F32.PACK_AB_MERGE_C R3, R24, R57, RZ ;  /* 0x000000391803723e */ /* 0x002fce00048070ff */
[----:B------:R-:W1:Y:S01]  /*4920*/  MUFU.EX2 R60, R60 ;  /* 0x0000003c003c7308 */ /* 0x000e620000000800 */
[C---:B--2---:R-:W-:Y:S01]  /*4930*/  F2FP.SATFINITE.E4M3.F32.PACK_AB_MERGE_C R78, R79.reuse, R78, RZ ;  /* 0x0000004e4f4e723e */ /* 0x044fe200048070ff */
[----:B------:R-:W-:-:S03]  /*4940*/  FADD.FTZ R79, R79, R4 ;  /* 0x000000044f4f7221 */ /* 0x000fc60000010000 */
[----:B------:R-:W-:-:S03]  /*4950*/  F2FP.SATFINITE.E4M3.F32.PACK_AB_MERGE_C R137, R75, R74, R78 ;  /* 0x0000004a4b89723e */ /* 0x000fc6000480704e */
[----:B------:R-:W2:Y:S08]  /*4960*/  MUFU.EX2 R82, R82 ;  /* 0x0000005200527308 */ /* 0x000eb00000000800 */
[----:B------:R-:W3:Y:S01]  /*4970*/  MUFU.EX2 R83, R83 ;  /* 0x0000005300537308 */ /* 0x000ee20000000800 */
[----:B-1----:R-:W-:Y:S01]  /*4980*/  F2FP.SATFINITE.E4M3.F32.PACK_AB_MERGE_C R138, R60, R53, R3 ;  /* 0x000000353c8a723e */ /* 0x002fe20004807003 */
[----:B------:R-:W-:-:S04]  /*4990*/  FADD.FTZ R53, R53, R56 ;  /* 0x0000003835357221 */ /* 0x000fc80000010000 */
[----:B------:R-:W-:Y:S02]  /*49a0*/  FADD.FTZ R60, R60, R53 ;  /* 0x000000353c3c7221 */ /* 0x000fe40000010000 */
[----:B------:R-:W1:Y:S01]  /*49b0*/  MUFU.EX2 R86, R86 ;  /* 0x0000005600567308 */ /* 0x000e620000000800 */
[----:B--2---:R-:W-:-:S01]  /*49c0*/  FADD.FTZ R4, R82, R79 ;  /* 0x0000004f52047221 */ /* 0x004fc20000010000 */
[----:B------:R-:W-:-:S04]  /*49d0*/  FADD.FTZ R5, R57, R60 ;  /* 0x0000003c39057221 */ /* 0x000fc80000010000 */
[----:B------:R-:W-:Y:S02]  /*49e0*/  FADD.FTZ R5, R24, R5 ;  /* 0x0000000518057221 */ /* 0x000fe40000010000 */
[----:B------:R-:W2:Y:S01]  /*49f0*/  MUFU.EX2 R61, R61 ;  /* 0x0000003d003d7308 */ /* 0x000ea20000000800 */
[----:B---3--:R-:W-:-:S04]  /*4a00*/  FADD.FTZ R3, R83, R4 ;  /* 0x0000000453037221 */ /* 0x008fc80000010000 */
[----:B-1----:R-:W-:Y:S01]  /*4a10*/  FADD.FTZ R4, R86, R3 ;  /* 0x0000000356047221 */ /* 0x002fe20000010000 */
[----:B------:R-:W-:Y:S01]  /*4a20*/  VIADD R3, R88, 0xfffffffe ;  /* 0xfffffffe58037836 */ /* 0x000fe20000000000 */
[C---:B--2---:R-:W-:Y:S02]  /*4a30*/  F2FP.SATFINITE.E4M3.F32.PACK_AB_MERGE_C R8, R61.reuse, R86, RZ ;  /* 0x000000563d08723e */ /* 0x044fe400048070ff */
[----:B------:R-:W-:-:S02]  /*4a40*/  FADD.FTZ R4, R61, R4 ;  /* 0x000000043d047221 */ /* 0x000fc40000010000 */
[----:B------:R-:W-:Y:S01]  /*4a50*/  F2FP.SATFINITE.E4M3.F32.PACK_AB_MERGE_C R139, R83, R82, R8 ;  /* 0x00000052538b723e */ /* 0x000fe20004807008 */
[----:B------:R-:W-:Y:S06]  /*4a60*/  @P2 BRA `(.L_x_663) ;  /* 0x0000000000482947 */ /* 0x000fec0003800000 */
[C---:B------:R-:W-:Y:S01]  /*4a70*/  ISETP.GT.AND P2, PT, R89.reuse, RZ, PT ;  /* 0x000000ff5900720c */ /* 0x040fe20003f44270 */
[----:B------:R-:W-:-:S05]  /*4a80*/  VIADD R8, R89, 0xffffffff ;  /* 0xffffffff59087836 */ /* 0x000fca0000000000 */
[----:B------:R-:W-:-:S07]  /*4a90*/  R2UR UR14, R8 ;  /* 0x00000000080e72ca */ /* 0x000fce00000e0000 */
[----:B------:R-:W-:Y:S08]  /*4aa0*/  @P2 BRA `(.L_x_664) ;  /* 0x00000000001c2947 */ /* 0x000ff00003800000 */
[----:B------:R-:W-:Y:S02]  /*4ab0*/  UISETP.NE.AND UP1, UPT, UR7, 0x1, UPT ;  /* 0x000000010700788c */ /* 0x000fe4000bf25270 */
[----:B------:R-:W-:-:S09]  /*4ac0*/  UIADD3 UR14, -UR10, URZ, URZ ;  /* 0x0000003f0a0e7290 */ /* 0x000fd2000fffe13f */
[----:B------:R-:W-:Y:S02]  /*4ad0*/  @UP1 ULDC.64 UR20, c[0x0][0x9e8] ;  /* 0x00027a0000141ab9 */ /* 0x000fe40000000a00 */
[----:B------:R-:W-:-:S04]  /*4ae0*/  UIMAD.WIDE.U32 UR10, UR14, UR20, URZ ;  /* 0x000000140e0a72a5 */ /* 0x000fc8000f8e003f */
[----:B------:R-:W-:-:S04]  /*4af0*/  @UP1 USHF.R.U32.HI UR14, URZ, UR21, UR11 ;  /* 0x000000153f0e1299 */ /* 0x000fc8000801160b */
[----:B------:R-:W-:Y:S01]  /*4b00*/  ULOP3.LUT UR14, URZ, UR14, URZ, 0x33, !UPT ;  /* 0x0000000e3f0e7292 */ /* 0x000fe2000f8e333f */
[----:B------:R-:W-:Y:S11]  /*4b10*/  BRA `(.L_x_665) ;  /* 0x0000000000107947 */ /* 0x000ff60003800000 */
.L_x_664:
[----:B------:R-:W-:-:S11]  /*4b20*/  UISETP.NE.AND UP1, UPT, UR7, 0x1, UPT ;  /* 0x000000010700788c */ /* 0x000fd6000bf25270 */
[----:B------:R-:W-:Y:S02]  /*4b30*/  @UP1 ULDC.64 UR20, c[0x0][0x9e8] ;  /* 0x00027a0000141ab9 */ /* 0x000fe40000000a00 */
[----:B------:R-:W-:-:S04]  /*4b40*/  UIMAD.WIDE.U32 UR10, UR14, UR20, URZ ;  /* 0x000000140e0a72a5 */ /* 0x000fc8000f8e003f */
[----:B------:R-:W-:-:S12]  /*4b50*/  @UP1 USHF.R.U32.HI UR14, URZ, UR21, UR11 ;  /* 0x000000153f0e1299 */ /* 0x000fd8000801160b */
.L_x_665:
[----:B------:R-:W-:-:S04]  /*4b60*/  UIMAD UR7, UR14, UR7, UR7 ;  /* 0x000000070e0772a4 */ /* 0x000fc8000f8e0207 */
[----:B------:R-:W-:-:S04]  /*4b70*/  UISETP.LT.AND UP1, UPT, UR6, UR7, UPT ;  /* 0x000000070600728c */ /* 0x000fc8000bf21270 */
[----:B------:R-:W-:-:S12]  /*4b80*/  USEL UR6, UR6, UR7, UP1 ;  /* 0x0000000706067287 */ /* 0x000fd80008800000 */
.L_x_663:
[----:B------:R-:W-:Y:S01]  /*4b90*/  USHF.R.S32.HI UR7, URZ, 0x1f, UR6 ;  /* 0x0000001f3f077899 */ /* 0x000fe20008011406 */
[----:B------:R-:W-:Y:S02]  /*4ba0*/  CS2R R134, SRZ ;  /* 0x0000000000867805 */ /* 0x000fe4000001ff00 */
        /* <DEDUP_REMOVED lines=10> */
[----:B------:R-:W-:Y:S01]  /*4c50*/  UISETP.LT.AND UP1, UPT, UR40, UR7, UPT ;  /* 0x000000072800728c */ /* 0x000fe2000bf21270 */
[----:B------:R-:W-:Y:S02]  /*4c60*/  CS2R R116, SRZ ;  /* 0x0000000000747805 */ /* 0x000fe4000001ff00 */
[----:B------:R-:W-:Y:S02]  /*4c70*/  CS2R R114, SRZ ;  /* 0x0000000000727805 */ /* 0x000fe4000001ff00 */
[----:B------:R-:W-:Y:S01]  /*4c80*/  CS2R R112, SRZ ;  /* 0x0000000000707805 */ /* 0x000fe2000001ff00 */
[----:B------:R-:W-:Y:S01]  /*4c90*/  USEL UR17, UR40, UR7, !UP1 ;  /* 0x0000000728117287 */ /* 0x000fe2000c800000 */
[----:B------:R-:W-:-:S02]  /*4ca0*/  CS2R R110, SRZ ;  /* 0x00000000006e7805 */ /* 0x000fc4000001ff00 */
[----:B------:R-:W-:Y:S02]  /*4cb0*/  CS2R R108, SRZ ;  /* 0x00000000006c7805 */ /* 0x000fe4000001ff00 */
[----:B------:R-:W-:Y:S02]  /*4cc0*/  CS2R R106, SRZ ;  /* 0x00000000006a7805 */ /* 0x000fe4000001ff00 */
[----:B------:R-:W-:Y:S02]  /*4cd0*/  CS2R R104, SRZ ;  /* 0x0000000000687805 */ /* 0x000fe4000001ff00 */
[----:B------:R-:W-:Y:S02]  /*4ce0*/  CS2R R102, SRZ ;  /* 0x0000000000667805 */ /* 0x000fe4000001ff00 */
[----:B------:R-:W-:Y:S02]  /*4cf0*/  ISETP.GE.AND P2, PT, R3, UR17, PT ;  /* 0x0000001103007c0c */ /* 0x000fe4000bf46270 */
[----:B------:R-:W-:-:S02]  /*4d00*/  CS2R R100, SRZ ;  /* 0x0000000000647805 */ /* 0x000fc4000001ff00 */
[----:B------:R-:W-:Y:S02]  /*4d10*/  CS2R R98, SRZ ;  /* 0x0000000000627805 */ /* 0x000fe4000001ff00 */
[----:B------:R-:W-:Y:S02]  /*4d20*/  CS2R R96, SRZ ;  /* 0x0000000000607805 */ /* 0x000fe4000001ff00 */
[----:B------:R-:W-:Y:S02]  /*4d30*/  CS2R R94, SRZ ;  /* 0x00000000005e7805 */ /* 0x000fe4000001ff00 */
[----:B------:R-:W-:Y:S02]  /*4d40*/  CS2R R92, SRZ ;  /* 0x00000000005c7805 */ /* 0x000fe4000001ff00 */
[----:B------:R-:W-:Y:S02]  /*4d50*/  CS2R R90, SRZ ;  /* 0x00000000005a7805 */ /* 0x000fe4000001ff00 */
[----:B------:R-:W-:Y:S01]  /*4d60*/  CS2R R88, SRZ ;  /* 0x0000000000587805 */ /* 0x000fe2000001ff00 */
[----:B------:R-:W-:Y:S06]  /*4d70*/  @!P2 BRA `(.L_x_666) ;  /* 0x0000002c0010a947 */ /* 0x000fec0003800000 */
[----:B------:R-:W-:Y:S01]  /*4d80*/  IMAD.IADD R10, R156, 0x1, R7 ;  /* 0x000000019c0a7824 */ /* 0x000fe200078e0207 */
[----:B------:R-:W-:Y:S01]  /*4d90*/  ULDC UR21, c[0x0][0x9e4] ;  /* 0x0002790000157ab9 */ /* 0x000fe20000000800 */
[----:B------:R-:W-:Y:S01]  /*4da0*/  IMAD.MOV.U32 R135, RZ, RZ, RZ ;  /* 0x000000ffff877224 */ /* 0x000fe200078e00ff */
[----:B------:R-:W-:Y:S01]  /*4db0*/  ULDC UR18, c[0x0][0x9dc] ;  /* 0x0002770000127ab9 */ /* 0x000fe20000000800 */
[----:B------:R-:W-:Y:S01]  /*4dc0*/  ULDC UR22, c[0x0][0x2e0] ;  /* 0x0000b80000167ab9 */ /* 0x000fe20000000800 */
[----:B------:R-:W-:Y:S01]  /*4dd0*/  ULDC UR23, c[0x0][0x288] ;  /* 0x0000a20000177ab9 */ /* 0x000fe20000000800 */
[----:B------:R-:W-:-:S05]  /*4de0*/  ULDC UR24, c[0x0][0x9e0] ;  /* 0x0002780000187ab9 */ /* 0x000fca0000000800 */
.L_x_684:
[----:B------:R-:W-:-:S04]  /*4df0*/  UIADD3 UR19, UR36, 0x1, URZ ;  /* 0x0000000124137890 */ /* 0x000fc8000fffe03f */
[----:B------:R-:W-:-:S04]  /*4e00*/  UISETP.NE.AND UP1, UPT, UR19, 0x2, UPT ;  /* 0x000000021300788c */ /* 0x000fc8000bf25270 */
[----:B------:R-:W-:Y:S02]  /*4e10*/  USEL UR20, URZ, 0x1, UP1 ;  /* 0x000000013f147887 */ /* 0x000fe40008800000 */
[----:B------:R-:W-:Y:S02]  /*4e20*/  USEL UR19, UR19, URZ, UP1 ;  /* 0x0000003f13137287 */ /* 0x000fe40008800000 */
[----:B------:R-:W-:Y:S01]  /*4e30*/  ULOP3.LUT UR20, UR37, UR20, URZ, 0x3c, !UPT ;  /* 0x0000001425147292 */ /* 0x000fe2000f8e3c3f */
[----:B------:R-:W-:Y:S11]  /*4e40*/  @!P0 BRA `(.L_x_667) ;  /* 0x0000000000048947 */ /* 0x000ff60003800000 */
[----:B------:R-:W-:Y:S01]  /*4e50*/  BPT.TRAP 0x1 ;  /* 0x000000040000795c */ /* 0x000fe20000300000 */
.L_x_667:
[----:B------:R-:W-:Y:S01]  /*4e60*/  ULEA UR25, UR19, UR47, 0x3 ;  /* 0x0000002f13197291 */ /* 0x000fe2000f8e183f */
[----:B------:R-:W-:-:S05]  /*4e70*/  IMAD.U32 R8, RZ, RZ, UR20 ;  /* 0x00000014ff087e24 */ /* 0x000fca000f8e00ff */
[----:B------:R-:W-:-:S04]  /*4e80*/  SHF.L.U32 R8, R8, 0x1f, RZ ;  /* 0x0000001f08087819 */ /* 0x000fc800000006ff */
[----:B------:R1:W2:Y:S01]  /*4e90*/  SYNCS.PHASECHK.TRANS64.TRYWAIT P2, [UR25+0x19c30], R8 ;  /* 0x019c3008ff0075a7 */ /* 0x0002a20008040159 */
[----:B------:R-:W-:Y:S05]  /*4ea0*/  @!P0 BRA `(.L_x_668) ;  /* 0x0000000000048947 */ /* 0x000fea0003800000 */
[----:B------:R-:W-:Y:S01]  /*4eb0*/  BPT.TRAP 0x1 ;  /* 0x000000040000795c */ /* 0x000fe20000300000 */
.L_x_668:
[----:B--2---:R-:W-:Y:S05]  /*4ec0*/  @P2 BRA `(.L_x_669) ;  /* 0x0000000000082947 */ /* 0x004fea0003800000 */
[----:B------:R-:W2:Y:S02]  /*4ed0*/  SYNCS.PHASECHK.TRANS64.TRYWAIT P2, [UR25+0x19c30], R8 ;  /* 0x019c3008ff0075a7 */ /* 0x000ea40008040159 */
[----:B--2---:R-:W-:Y:S05]  /*4ee0*/  @!P2 BRA `(.L_x_670) ;  /* 0x000000c80044a947 */ /* 0x004fea0003800000 */
.L_x_669:
        /* <DEDUP_REMOVED lines=17> */
.L_x_671:
[----:B------:R-:W-:Y:S01]  /*5000*/  ULEA UR11, UR36, UR47, 0x3 ;  /* 0x0000002f240b7291 */ /* 0x000fe2000f8e183f */
[----:B-12---:R-:W-:-:S05]  /*5010*/  IMAD.U32 R8, RZ, RZ, UR37 ;  /* 0x00000025ff087e24 */ /* 0x006fca000f8e00ff */
[----:B------:R-:W-:-:S04]  /*5020*/  SHF.L.U32 R8, R8, 0x1f, RZ ;  /* 0x0000001f08087819 */ /* 0x000fc800000006ff */
[----:B------:R1:W2:Y:S01]  /*5030*/  SYNCS.PHASECHK.TRANS64.TRYWAIT P2, [UR11+0x19c50], R8 ;  /* 0x019c5008ff0075a7 */ /* 0x0002a2000804014b */
[----:B------:R-:W-:Y:S05]  /*5040*/  @!P0 BRA `(.L_x_672) ;  /* 0x0000000000048947 */ /* 0x000fea0003800000 */
[----:B------:R-:W-:Y:S01]  /*5050*/  BPT.TRAP 0x1 ;  /* 0x000000040000795c */ /* 0x000fe20000300000 */
.L_x_672:
[----:B--2---:R-:W-:Y:S05]  /*5060*/  @P2 BRA `(.L_x_673) ;  /* 0x0000000000082947 */ /* 0x004fea0003800000 */
[----:B------:R-:W2:Y:S02]  /*5070*/  SYNCS.PHASECHK.TRANS64.TRYWAIT P2, [UR11+0x19c50], R8 ;  /* 0x019c5008ff0075a7 */ /* 0x000ea4000804014b */
[----:B--2---:R-:W-:Y:S05]  /*5080*/  @!P2 BRA `(.L_x_674) ;  /* 0x000000c400f4a947 */ /* 0x004fea0003800000 */
.L_x_673:
[----:B------:R-:W-:Y:S01]  /*5090*/  UIADD3 UR6, UR47, 0x3000, URZ ;  /* 0x000030002f067890 */ /* 0x000fe2000fffe03f */
[----:B------:R-:W-:Y:S01]  /*50a0*/  WARPGROUP.ARRIVE ;  /* 0x00000000000079c5 */ /* 0x000fe20000000000 */
[----:B------:R-:W-:Y:S01]  /*50b0*/  UMOV UR7, 0x40000040 ;  /* 0x4000004000077882 */ /* 0x000fe20000000000 */
[----:B------:R-:W-:Y:S01]  /*50c0*/  IMAD.SHL.U32 R11, R3, 0x80, RZ ;  /* 0x00000080030b7824 */ /* 0x000fe200078e00ff */
[----:B------:R-:W-:Y:S01]  /*50d0*/  USHF.R.U32.HI UR6, URZ, 0x4, UR6 ;  /* 0x000000043f067899 */ /* 0x000fe20008011606 */
[----:B-12---:R-:W-:Y:S01]  /*50e0*/  IMAD.U32 R8, RZ, RZ, UR25 ;  /* 0x00000019ff087e24 */ /* 0x006fe2000f8e00ff */
[----:B------:R-:W-:Y:S02]  /*50f0*/  PLOP3.LUT P2, PT, PT, PT, UP0, 0x40, 0x0 ;  /* 0x000000000000781c */ /* 0x000fe40003f4e808 */
[----:B------:R-:W-:Y:S01]  /*5100*/  ULOP3.LUT UR6, UR6, 0x3fff, URZ, 0xc0, !UPT ;  /* 0x00003fff06067892 */ /* 0x000fe2000f8ec03f */
[----:B------:R-:W-:Y:S01]  /*5110*/  IADD3 R12, -R11, 0x1, RZ ;  /* 0x000000010b0c7810 */ /* 0x000fe20007ffe1ff */
[----:B------:R-:W-:-:S02]  /*5120*/  @!P1 VIADD R8, R8, 0x19c40 ;  /* 0x00019c4008089836 */ /* 0x000fc40000000000 */
[----:B------:R-:W-:Y:S02]  /*5130*/  ULOP3.LUT UR6, UR6, 0x10000, URZ, 0xfc, !UPT ;  /* 0x0001000006067892 */ /* 0x000fe4000f8efc3f */
[----:B------:R-:W-:Y:S01]  /*5140*/  IMAD R12, R17, UR22, R12 ;  /* 0x00000016110c7c24 */ /* 0x000fe2000f8e020c */
[----:B------:R-:W-:Y:S01]  /*5150*/  @!P1 PRMT R8, RZ, 0x654, R8 ;  /* 0x00000654ff089816 */ /* 0x000fe20000000008 */
[----:B------:R-:W-:Y:S02]  /*5160*/  UIMAD UR10, UR36, 0x300, UR6 ;  /* 0x00000300240a78a4 */ /* 0x000fe4000f8e0206 */
[----:B------:R-:W-:-:S04]  /*5170*/  VIADD R9, R12, -UR23 ;  /* 0x800000170c097c36 */ /* 0x000fc80008000000 */
[----:B------:R-:W-:Y:S01]  /*5180*/  IMAD R9, R16, -0x2, R9 ;  /* 0xfffffffe10097824 */ /* 0x000fe200078e0209 */
[----:B------:R-:W-:Y:S02]  /*5190*/  UMOV UR6, UR10 ;  /* 0x0000000a00067c82 */ /* 0x000fe40008000000 */
[----:B------:R-:W-:Y:S01]  /*51a0*/  QGMMA.64x96x32.F32.E4M3.E4M3 R88, R148, gdesc[UR4], R88, gsb0 ;  /* 0x0160000494587df3 */ /* 0x000fe20008000858 */
[----:B------:R-:W-:Y:S01]  /*51b0*/  UIADD3 UR6, UR10, 0x2, URZ ;  /* 0x000000020a067890 */ /* 0x000fe2000fffe03f */
[----:B------:R-:W-:Y:S01]  /*51c0*/  VIADD R15, R9, UR24 ;  /* 0x00000018090f7c36 */ /* 0x000fe20008000000 */
[----:B------:R-:W-:-:S03]  /*51d0*/  UMOV UR7, 0x40000040 ;  /* 0x4000004000077882 */ /* 0x000fc60000000000 */
[----:B------:R-:W-:Y:S01]  /*51e0*/  IMAD.IADD R13, R7, 0x1, R15 ;  /* 0x00000001070d7824 */ /* 0x000fe200078e020f */
[----:B------:R-:W-:Y:S02]  /*51f0*/  WARPGROUP.DEPBAR.LE gsb0, 0x0 ;  /* 0x00008000000079c5 */ /* 0x000fe40000010000 */
[----:B------:R-:W-:-:S06]  /*5200*/  WARPGROUP.ARRIVE ;  /* 0x00000000000079c5 */ /* 0x000fcc0000000000 */
[----:B------:R-:W-:Y:S01]  /*5210*/  QGMMA.64x96x32.F32.E4M3.E4M3 R88, R144, gdesc[UR4], R88, gsb0 ;  /* 0x0160000490587df3 */ /* 0x000fe20008000858 */
[----:B------:R-:W-:Y:S01]  /*5220*/  UIADD3 UR6, UR10, 0x4, URZ ;  /* 0x000000040a067890 */ /* 0x000fe2000fffe03f */
[----:B------:R-:W-:Y:S01]  /*5230*/  UMOV UR7, 0x40000040 ;  /* 0x4000004000077882 */ /* 0x000fe20000000000 */
        /* <DEDUP_REMOVED lines=8> */
[----:B------:R-:W-:-:S06]  /*52c0*/  ULOP3.LUT UR6, URZ, UR18, URZ, 0x33, !UPT ;  /* 0x000000123f067292 */ /* 0x000fcc000f8e333f */
[----:B------:R-:W-:-:S04]  /*52d0*/  VIADD R14, R9, UR6 ;  /* 0x00000006090e7c36 */ /* 0x000fc80008000000 */
[----:B------:R-:W-:Y:S01]  /*52e0*/  IMAD.IADD R12, R7, 0x1, R14 ;  /* 0x00000001070c7824 */ /* 0x000fe200078e020e */
[----:B------:R-:W-:Y:S02]  /*52f0*/  WARPGROUP.DEPBAR.LE gsb0, 0x0 ;  /* 0x00008000000079c5 */ /* 0x000fe40000010000 */
[----:B------:R1:W-:Y:S01]  /*5300*/  @!P1 SYNCS.ARRIVE.TRANS64.RED.A1T0 RZ, [R8+URZ], RZ ;  /* 0x000000ff08ff99a7 */ /* 0x0003e2000810043f */
[----:B------:R-:W-:Y:S05]  /*5310*/  @P2 BRA `(.L_x_675) ;  /* 0x00000000005c2947 */ /* 0x000fea0003800000 */
[----:B------:R-:W-:Y:S01]  /*5320*/  ISETP.GT.AND P2, PT, R10, -0x1, PT ;  /* 0xffffffff0a00780c */ /* 0x000fe20003f44270 */
[----:B------:R-:W-:-:S12]  /*5330*/  BSSY B0, `(.L_x_676) ;  /* 0x0000011000007945 */ /* 0x000fd80003800000 */
[----:B------:R-:W-:Y:S05]  /*5340*/  @P2 BRA `(.L_x_677) ;  /* 0x0000000000202947 */ /* 0x000fea0003800000 */
[----:B------:R-:W-:Y:S01]  /*5350*/  IMAD.U32 R136, RZ, RZ, UR21 ;  /* 0x00000015ff887e24 */ /* 0x000fe2000f8e00ff */
[----:B------:R-:W-:-:S04]  /*5360*/  LOP3.LUT R21, RZ, R10, RZ, 0x33, !PT ;  /* 0x0000000aff157212 */ /* 0x000fc800078e33ff */
[----:B------:R-:W-:-:S13]  /*5370*/  ISETP.NE.AND P2, PT, R136, 0x1, PT ;  /* 0x000000018800780c */ /* 0x000fda0003f45270 */
[----:B-1----:R-:W1:Y:S02]  /*5380*/  @P2 LDC.64 R8, c[0x0][0x9e8] ;  /* 0x00027a00ff082b82 */ /* 0x002e640000000a00 */
[----:B-1----:R-:W-:-:S05]  /*5390*/  @P2 IMAD.HI.U32 R8, R21, R8, RZ ;  /* 0x0000000815082227 */ /* 0x002fca00078e00ff */
[----:B------:R-:W-:-:S04]  /*53a0*/  @P2 SHF.R.U32.HI R21, RZ, R9, R8 ;  /* 0x00000009ff152219 */ /* 0x000fc80000011608 */
[----:B------:R-:W-:Y:S01]  /*53b0*/  LOP3.LUT R8, RZ, R21, RZ, 0x33, !PT ;  /* 0x00000015ff087212 */ /* 0x000fe200078e33ff */
[----:B------:R-:W-:Y:S06]  /*53c0*/  BRA `(.L_x_678) ;  /* 0x00000000001c7947 */ /* 0x000fec0003800000 */
.L_x_677:
[----:B------:R-:W-:-:S05]  /*53d0*/  IMAD.U32 R136, RZ, RZ, UR21 ;  /* 0x00000015ff887e24 */ /* 0x000fca000f8e00ff */
[----:B------:R-:W-:-:S13]  /*53e0*/  ISETP.NE.AND P2, PT, R136, 0x1, PT ;  /* 0x000000018800780c */ /* 0x000fda0003f45270 */
[----:B-1----:R-:W1:Y:S01]  /*53f0*/  @P2 LDC.64 R8, c[0x0][0x9e8] ;  /* 0x00027a00ff082b82 */ /* 0x002e620000000a00 */
[----:B------:R-:W-:-:S04]  /*5400*/  @P2 IMAD.IADD R21, R156, 0x1, R7 ;  /* 0x000000019c152824 */ /* 0x000fc800078e0207 */
[----:B-1----:R-:W-:-:S04]  /*5410*/  @P2 IMAD.HI.U32 R20, R21, R8, RZ ;  /* 0x0000000815142227 */ /* 0x002fc800078e00ff */
[----:B------:R-:W-:Y:S01]  /*5420*/  IMAD.MOV.U32 R8, RZ, RZ, R10 ;  /* 0x000000ffff087224 */ /* 0x000fe200078e000a */
[----:B------:R-:W-:-:S07]  /*5430*/  @P2 SHF.R.U32.HI R8, RZ, R9, R20 ;  /* 0x00000009ff082219 */ /* 0x000fce0000011614 */
.L_x_678:
[----:B------:R-:W-:Y:S05]  /*5440*/  BSYNC B0 ;  /* 0x0000000000007941 */ /* 0x000fea0003800000 */
.L_x_676:
[----:B------:R-:W-:-:S04]  /*5450*/  IMAD R9, R8, R136, -R11 ;  /* 0x0000008808097224 */ /* 0x000fc800078e0a0b */
[----:B------:R-:W-:-:S05]  /*5460*/  IMAD R9, R16, -0x2, R9 ;  /* 0xfffffffe10097824 */ /* 0x000fca00078e0209 */
[----:B------:R-:W-:Y:S02]  /*5470*/  VIADDMNMX R13, R9, R136, R13, PT ;  /* 0x00000088090d7246 */ /* 0x000fe4000380010d */
[----:B------:R-:W-:-:S07]  /*5480*/  VIMNMX R12, R12, R9, !PT ;  /* 0x000000090c0c7248 */ /* 0x000fce0007fe0100 */
.L_x_675:
[----:B------:R-:W-:Y:S01]  /*5490*/  ISETP.GT.AND P2, PT, R3, -0x1, PT ;  /* 0xffffffff0300780c */ /* 0x000fe20003f44270 */
[C---:B------:R-:W-:Y:S02]  /*54a0*/  IMAD.IADD R15, R6.reuse, 0x1, R15 ;  /* 0x00000001060f7824 */ /* 0x040fe400078e020f */
[----:B------:R-:W-:Y:S01]  /*54b0*/  IMAD.IADD R14, R6, 0x1, R14 ;  /* 0x00000001060e7824 */ /* 0x000fe200078e020e */
[C---:B------:R-:W-:Y:S02]  /*54c0*/  ISETP.GT.AND P5, PT, R12.reuse, RZ, P2 ;  /* 0x000000ff0c00720c */ /* 0x040fe400017a4270 */
[C---:B------:R-:W-:Y:S02]  /*54d0*/  ISETP.GT.AND P4, PT, R12.reuse, 0x1, P2 ;  /* 0x000000010c00780c */ /* 0x040fe40001784270 */
[----:B------:R-:W-:Y:S02]  /*54e0*/  ISETP.LT.OR P5, PT, R13, 0x1, P5 ;  /* 0x000000010d00780c */ /* 0x000fe40002fa1670 */
[----:B------:R-:W-:-:S02]  /*54f0*/  ISETP.GT.AND P6, PT, R12, 0x8, P2 ;  /* 0x000000080c00780c */ /* 0x000fc400017c4270 */
[----:B------:R-:W-:Y:S02]  /*5500*/  FSEL R9, R24, -INF , !P5 ;  /* 0xff80000018097808 */ /* 0x000fe40006800000 */
[C---:B------:R-:W-:Y:S02]  /*5510*/  ISETP.GT.AND P5, PT, R12.reuse, 0x10, P2 ;  /* 0x000000100c00780c */ /* 0x040fe400017a4270 */
[----:B------:R-:W-:Y:S02]  /*5520*/  ISETP.GT.AND P3, PT, R12, 0x9, P2 ;  /* 0x000000090c00780c */ /* 0x000fe40001764270 */
[C---:B------:R-:W-:Y:S02]  /*5530*/  ISETP.LT.OR P5, PT, R13.reuse, 0x11, P5 ;  /* 0x000000110d00780c */ /* 0x040fe40002fa1670 */
[----:B------:R-:W-:Y:S02]  /*5540*/  ISETP.LT.OR P4, PT, R13, 0x2, P4 ;  /* 0x000000020d00780c */ /* 0x000fe40002781670 */
[----:B------:R-:W-:-:S02]  /*5550*/  FSEL R32, R32, -INF , !P5 ;  /* 0xff80000020207808 */ /* 0x000fc40006800000 */
[----:B------:R-:W-:Y:S02]  /*5560*/  ISETP.GT.AND P5, PT, R12, 0x20, P2 ;  /* 0x000000200c00780c */ /* 0x000fe400017a4270 */
[C---:B------:R-:W-:Y:S02]  /*5570*/  ISETP.LT.OR P6, PT, R13.reuse, 0x9, P6 ;  /* 0x000000090d00780c */ /* 0x040fe400037c1670 */
[C---:B------:R-:W-:Y:S02]  /*5580*/  ISETP.LT.OR P3, PT, R13.reuse, 0xa, P3 ;  /* 0x0000000a0d00780c */ /* 0x040fe40001f61670 */
[----:B------:R-:W-:Y:S02]  /*5590*/  ISETP.LT.OR P5, PT, R13, 0x21, P5 ;  /* 0x000000210d00780c */ /* 0x000fe40002fa1670 */
[----:B------:R-:W-:Y:S02]  /*55a0*/  FSEL R25, R25, -INF , !P4 ;  /* 0xff80000019197808 */ /* 0x000fe40006000000 */
[----:B------:R-:W-:-:S02]  /*55b0*/  FSEL R28, R28, -INF , !P6 ;  /* 0xff8000001c1c7808 */ /* 0x000fc40007000000 */
[----:B------:R-:W-:Y:S02]  /*55c0*/  FSEL R29, R29, -INF , !P3 ;  /* 0xff8000001d1d7808 */ /* 0x000fe40005800000 */
[C---:B------:R-:W-:Y:S02]  /*55d0*/  ISETP.GT.AND P4, PT, R12.reuse, 0x11, P2 ;  /* 0x000000110c00780c */ /* 0x040fe40001784270 */
[C---:B------:R-:W-:Y:S02]  /*55e0*/  ISETP.GT.AND P6, PT, R12.reuse, 0x18, P2 ;  /* 0x000000180c00780c */ /* 0x040fe400017c4270 */
[----:B------:R-:W-:Y:S02]  /*55f0*/  ISETP.GT.AND P3, PT, R12, 0x19, P2 ;  /* 0x000000190c00780c */ /* 0x000fe40001764270 */
[----:B------:R-:W-:Y:S02]  /*5600*/  FSEL R40, R40, -INF , !P5 ;  /* 0xff80000028287808 */ /* 0x000fe40006800000 */
[----:B------:R-:W-:-:S02]  /*5610*/  ISETP.GT.AND P5, PT, R12, 0x30, P2 ;  /* 0x000000300c00780c */ /* 0x000fc400017a4270 */
[C---:B------:R-:W-:Y:S02]  /*5620*/  ISETP.LT.OR P4, PT, R13.reuse, 0x12, P4 ;  /* 0x000000120d00780c */ /* 0x040fe40002781670 */
        /* <DEDUP_REMOVED lines=58> */
[----:B------:R-:W-:-:S02]  /*59d0*/  PLOP3.LUT P5, PT, PT, PT, UP0, 0x40, 0x0 ;  /* 0x000000000000781c */ /* 0x000fc40003fae808 */
[C---:B------:R-:W-:Y:S02]  /*59e0*/  ISETP.LT.OR P4, PT, R13.reuse, 0x62, P4 ;  /* 0x000000620d00780c */ /* 0x040fe40002781670 */
[C---:B------:R-:W-:Y:S02]  /*59f0*/  ISETP.LT.OR P6, PT, R13.reuse, 0x69, P6 ;  /* 0x000000690d00780c */ /* 0x040fe400037c1670 */
[----:B------:R-:W-:Y:S02]  /*5a00*/  ISETP.LT.OR P3, PT, R13, 0x6a, P3 ;  /* 0x0000006a0d00780c */ /* 0x000fe40001f61670 */
[----:B------:R-:W-:Y:S02]  /*5a10*/  FSEL R73, R73, -INF , !P4 ;  /* 0xff80000049497808 */ /* 0x000fe40006000000 */
[----:B------:R-:W-:Y:S02]  /*5a20*/  FSEL R76, R76, -INF , !P6 ;  /* 0xff8000004c4c7808 */ /* 0x000fe40007000000 */
[----:B------:R-:W-:-:S02]  /*5a30*/  FSEL R77, R77, -INF , !P3 ;  /* 0xff8000004d4d7808 */ /* 0x000fc40005800000 */
[C---:B------:R-:W-:Y:S02]  /*5a40*/  ISETP.GT.AND P4, PT, R12.reuse, 0x71, P2 ;  /* 0x000000710c00780c */ /* 0x040fe40001784270 */
[C---:B------:R-:W-:Y:S02]  /*5a50*/  ISETP.GT.AND P6, PT, R12.reuse, 0x78, P2 ;  /* 0x000000780c00780c */ /* 0x040fe400017c4270 */
[----:B------:R-:W-:Y:S02]  /*5a60*/  ISETP.GT.AND P3, PT, R12, 0x79, P2 ;  /* 0x000000790c00780c */ /* 0x000fe40001764270 */
[C---:B------:R-:W-:Y:S02]  /*5a70*/  ISETP.LT.OR P4, PT, R13.reuse, 0x72, P4 ;  /* 0x000000720d00780c */ /* 0x040fe40002781670 */
[C---:B------:R-:W-:Y:S02]  /*5a80*/  ISETP.LT.OR P6, PT, R13.reuse, 0x79, P6 ;  /* 0x000000790d00780c */ /* 0x040fe400037c1670 */
[----:B------:R-:W-:-:S02]  /*5a90*/  ISETP.LT.OR P3, PT, R13, 0x7a, P3 ;  /* 0x0000007a0d00780c */ /* 0x000fc40001f61670 */
[----:B------:R-:W-:Y:S02]  /*5aa0*/  FSEL R81, R81, -INF , !P4 ;  /* 0xff80000051517808 */ /* 0x000fe40006000000 */
[----:B------:R-:W-:Y:S02]  /*5ab0*/  FSEL R84, R84, -INF , !P6 ;  /* 0xff80000054547808 */ /* 0x000fe40007000000 */
[----:B------:R-:W-:Y:S01]  /*5ac0*/  FSEL R85, R85, -INF , !P3 ;  /* 0xff80000055557808 */ /* 0x000fe20005800000 */
[----:B------:R-:W-:Y:S06]  /*5ad0*/  @P5 BRA `(.L_x_679) ;  /* 0x0000000000585947 */ /* 0x000fec0003800000 */
[----:B------:R-:W-:Y:S01]  /*5ae0*/  IMAD.IADD R21, R156, 0x1, R6 ;  /* 0x000000019c157824 */ /* 0x000fe200078e0206 */
[----:B------:R-:W-:Y:S04]  /*5af0*/  BSSY B0, `(.L_x_680) ;  /* 0x0000010000007945 */ /* 0x000fe80003800000 */
[----:B------:R-:W-:-:S13]  /*5b00*/  ISETP.GT.AND P3, PT, R21, -0x1, PT ;  /* 0xffffffff1500780c */ /* 0x000fda0003f64270 */
[----:B------:R-:W-:Y:S05]  /*5b10*/  @P3 BRA `(.L_x_681) ;  /* 0x0000000000203947 */ /* 0x000fea0003800000 */
[----:B-1----:R-:W-:Y:S01]  /*5b20*/  IMAD.U32 R8, RZ, RZ, UR21 ;  /* 0x00000015ff087e24 */ /* 0x002fe2000f8e00ff */
[----:B------:R-:W-:-:S04]  /*5b30*/  LOP3.LUT R21, RZ, R21, RZ, 0x33, !PT ;  /* 0x00000015ff157212 */ /* 0x000fc800078e33ff */
[----:B------:R-:W-:-:S13]  /*5b40*/  ISETP.NE.AND P3, PT, R8, 0x1, PT ;  /* 0x000000010800780c */ /* 0x000fda0003f65270 */
[----:B------:R-:W1:Y:S02]  /*5b50*/  @P3 LDC.64 R12, c[0x0][0x9e8] ;  /* 0x00027a00ff0c3b82 */ /* 0x000e640000000a00 */
[----:B-1----:R-:W-:-:S05]  /*5b60*/  @P3 IMAD.HI.U32 R12, R21, R12, RZ ;  /* 0x0000000c150c3227 */ /* 0x002fca00078e00ff */
[----:B------:R-:W-:-:S04]  /*5b70*/  @P3 SHF.R.U32.HI R21, RZ, R13, R12 ;  /* 0x0000000dff153219 */ /* 0x000fc8000001160c */
[----:B------:R-:W-:Y:S01]  /*5b80*/  LOP3.LUT R21, RZ, R21, RZ, 0x33, !PT ;  /* 0x00000015ff157212 */ /* 0x000fe200078e33ff */
[----:B------:R-:W-:Y:S06]  /*5b90*/  BRA `(.L_x_682) ;  /* 0x0000000000147947 */ /* 0x000fec0003800000 */
.L_x_681:
[----:B-1----:R-:W-:-:S05]  /*5ba0*/  IMAD.U32 R8, RZ, RZ, UR21 ;  /* 0x00000015ff087e24 */ /* 0x002fca000f8e00ff */
[----:B------:R-:W-:-:S13]  /*5bb0*/  ISETP.NE.AND P3, PT, R8, 0x1, PT ;  /* 0x000000010800780c */ /* 0x000fda0003f65270 */
[----:B------:R-:W1:Y:S02]  /*5bc0*/  @P3 LDC.64 R12, c[0x0][0x9e8] ;  /* 0x00027a00ff0c3b82 */ /* 0x000e640000000a00 */
[----:B-1----:R-:W-:-:S05]  /*5bd0*/  @P3 IMAD.HI.U32 R12, R21, R12, RZ ;  /* 0x0000000c150c3227 */ /* 0x002fca00078e00ff */
[----:B------:R-:W-:-:S07]  /*5be0*/  @P3 SHF.R.U32.HI R21, RZ, R13, R12 ;  /* 0x0000000dff153219 */ /* 0x000fce000001160c */
.L_x_682:
[----:B------:R-:W-:Y:S05]  /*5bf0*/  BSYNC B0 ;  /* 0x0000000000007941 */ /* 0x000fea0003800000 */
.L_x_680:
[----:B------:R-:W-:-:S04]  /*5c00*/  IMAD R21, R21, R8, -R11 ;  /* 0x0000000815157224 */ /* 0x000fc800078e0a0b */
[----:B------:R-:W-:-:S05]  /*5c10*/  IMAD R21, R16, -0x2, R21 ;  /* 0xfffffffe10157824 */ /* 0x000fca00078e0215 */
[----:B------:R-:W-:Y:S02]  /*5c20*/  VIADDMNMX R15, R21, R8, R15, PT ;  /* 0x00000008150f7246 */ /* 0x000fe4000380010f */
[----:B------:R-:W-:-:S07]  /*5c30*/  VIMNMX R14, R14, R21, !PT ;  /* 0x000000150e0e7248 */ /* 0x000fce0007fe0100 */
.L_x_679:
[----:B-1----:R-:W-:Y:S01]  /*5c40*/  FMNMX.FTZ R8, R9, R2, !PT ;  /* 0x0000000209087209 */ /* 0x002fe20007810000 */
[----:B------:R-:W-:Y:S01]  /*5c50*/  IMAD.U32 R21, RZ, RZ, UR41 ;  /* 0x00000029ff157e24 */ /* 0x000fe2000f8e00ff */
[----:B------:R-:W-:Y:S02]  /*5c60*/  ISETP.GT.AND P5, PT, R14, 0x8, P2 ;  /* 0x000000080e00780c */ /* 0x000fe400017a4270 */
[----:B------:R-:W-:Y:S02]  /*5c70*/  FMNMX.FTZ R11, R25, R8, !PT ;  /* 0x00000008190b7209 */ /* 0x000fe40007810000 */
[----:B------:R-:W-:Y:S02]  /*5c80*/  ISETP.LT.OR P5, PT, R15, 0x9, P5 ;  /* 0x000000090f00780c */ /* 0x000fe40002fa1670 */
[----:B------:R-:W-:Y:S02]  /*5c90*/  FMNMX.FTZ R8, R28, R11, !PT ;  /* 0x0000000b1c087209 */ /* 0x000fe40007810000 */
[----:B------:R-:W-:-:S02]  /*5ca0*/  FSEL R30, R30, -INF , !P5 ;  /* 0xff8000001e1e7808 */ /* 0x000fc40006800000 */
[----:B------:R-:W-:Y:S02]  /*5cb0*/  FMNMX.FTZ R11, R29, R8, !PT ;  /* 0x000000081d0b7209 */ /* 0x000fe40007810000 */
        /* <DEDUP_REMOVED lines=12> */
[----:B------:R-:W-:Y:S02]  /*5d80*/  ISETP.GT.AND P5, PT, R14, RZ, P2 ;  /* 0x000000ff0e00720c */ /* 0x000fe400017a4270 */
[----:B------:R-:W-:Y:S02]  /*5d90*/  FMNMX.FTZ R8, R44, R11, !PT ;  /* 0x0000000b2c087209 */ /* 0x000fe40007810000 */
[----:B------:R-:W-:Y:S02]  /*5da0*/  ISETP.GT.AND P4, PT, R14, 0x1, P2 ;  /* 0x000000010e00780c */ /* 0x000fe40001784270 */
[----:B------:R-:W-:Y:S02]  /*5db0*/  FMNMX.FTZ R11, R45, R8, !PT ;  /* 0x000000082d0b7209 */ /* 0x000fe40007810000 */
[----:B------:R-:W-:-:S02]  /*5dc0*/  ISETP.LT.OR P5, PT, R15, 0x1, P5 ;  /* 0x000000010f00780c */ /* 0x000fc40002fa1670 */
[----:B------:R-:W-:Y:S02]  /*5dd0*/  FMNMX.FTZ R8, R48, R11, !PT ;  /* 0x0000000b30087209 */ /* 0x000fe40007810000 */
[----:B------:R-:W-:Y:S02]  /*5de0*/  ISETP.LT.OR P4, PT, R15, 0x2, P4 ;  /* 0x000000020f00780c */ /* 0x000fe40002781670 */
[----:B------:R-:W-:Y:S02]  /*5df0*/  FMNMX.FTZ R11, R49, R8, !PT ;  /* 0x00000008310b7209 */ /* 0x000fe40007810000 */
[----:B------:R-:W-:Y:S02]  /*5e00*/  ISETP.GT.AND P3, PT, R14, 0x9, P2 ;  /* 0x000000090e00780c */ /* 0x000fe40001764270 */
[----:B------:R-:W-:Y:S02]  /*5e10*/  FMNMX.FTZ R8, R52, R11, !PT ;  /* 0x0000000b34087209 */ /* 0x000fe40007810000 */
[----:B------:R-:W-:-:S02]  /*5e20*/  FSEL R27, R27, -INF , !P4 ;  /* 0xff8000001b1b7808 */ /* 0x000fc40006000000 */
[----:B------:R-:W-:Y:S02]  /*5e30*/  FMNMX.FTZ R11, R53, R8, !PT ;  /* 0x00000008350b7209 */ /* 0x000fe40007810000 */
[----:B------:R-:W-:Y:S02]  /*5e40*/  ISETP.GT.AND P4, PT, R14, 0x10, P2 ;  /* 0x000000100e00780c */ /* 0x000fe40001784270 */
[----:B------:R-:W-:Y:S02]  /*5e50*/  FMNMX.FTZ R8, R56, R11, !PT ;  /* 0x0000000b38087209 */ /* 0x000fe40007810000 */
[----:B------:R-:W-:Y:S02]  /*5e60*/  ISETP.LT.OR P3, PT, R15, 0xa, P3 ;  /* 0x0000000a0f00780c */ /* 0x000fe40001f61670 */
[----:B------:R-:W-:Y:S02]  /*5e70*/  FMNMX.FTZ R11, R57, R8, !PT ;  /* 0x00000008390b7209 */ /* 0x000fe40007810000 */
[----:B------:R-:W-:-:S02]  /*5e80*/  ISETP.LT.OR P4, PT, R15, 0x11, P4 ;  /* 0x000000110f00780c */ /* 0x000fc40002781670 */
[----:B------:R-:W-:Y:S02]  /*5e90*/  FMNMX.FTZ R8, R60, R11, !PT ;  /* 0x0000000b3c087209 */ /* 0x000fe40007810000 */
[----:B------:R-:W-:Y:S02]  /*5ea0*/  FSEL R31, R31, -INF , !P3 ;  /* 0xff8000001f1f7808 */ /* 0x000fe40005800000 */
        /* <DEDUP_REMOVED lines=26> */
[----:B------:R-:W-:Y:S01]  /*6050*/  FSEL R46, R46, -INF , !P4 ;  /* 0xff8000002e2e7808 */ /* 0x000fe20006000000 */
[----:B------:R-:W1:Y:S01]  /*6060*/  SHFL.BFLY PT, R8, R11, 0x2, 0x1f ;  /* 0x0c401f000b087f89 */ /* 0x000e6200000e0000 */
[----:B------:R-:W-:-:S04]  /*6070*/  ISETP.GT.AND P4, PT, R14, 0x30, P2 ;  /* 0x000000300e00780c */ /* 0x000fc80001784270 */
[----:B------:R-:W-:-:S04]  /*6080*/  ISETP.LT.OR P4, PT, R15, 0x31, P4 ;  /* 0x000000310f00780c */ /* 0x000fc80002781670 */
[----:B------:R-:W-:Y:S02]  /*6090*/  FSEL R50, R50, -INF , !P4 ;  /* 0xff80000032327808 */ /* 0x000fe40006000000 */
[----:B------:R-:W-:-:S04]  /*60a0*/  ISETP.GT.AND P4, PT, R14, 0x39, P2 ;  /* 0x000000390e00780c */ /* 0x000fc80001784270 */
[----:B------:R-:W-:-:S04]  /*60b0*/  ISETP.LT.OR P4, PT, R15, 0x3a, P4 ;  /* 0x0000003a0f00780c */ /* 0x000fc80002781670 */
[----:B------:R-:W-:Y:S02]  /*60c0*/  FSEL R55, R55, -INF , !P4 ;  /* 0xff80000037377808 */ /* 0x000fe40006000000 */
[----:B------:R-:W-:Y:S02]  /*60d0*/  ISETP.GT.AND P4, PT, R14, 0x48, P2 ;  /* 0x000000480e00780c */ /* 0x000fe40001784270 */
[----:B-1----:R-:W-:Y:S02]  /*60e0*/  FMNMX.FTZ R12, R11, R8, !PT ;  /* 0x000000080b0c7209 */ /* 0x002fe40007810000 */
[----:B------:R-:W-:-:S03]  /*60f0*/  ISETP.LT.OR P4, PT, R15, 0x49, P4 ;  /* 0x000000490f00780c */ /* 0x000fc60002781670 */
[----:B------:R-:W1:Y:S01]  /*6100*/  SHFL.BFLY PT, R13, R12, 0x1, 0x1f ;  /* 0x0c201f000c0d7f89 */ /* 0x000e6200000e0000 */
[----:B------:R-:W-:Y:S02]  /*6110*/  FSEL R62, R62, -INF , !P4 ;  /* 0xff8000003e3e7808 */ /* 0x000fe40006000000 */
        /* <DEDUP_REMOVED lines=8> */
[----:B------:R-:W-:Y:S02]  /*61a0*/  ISETP.LT.OR P4, PT, R15, 0x6a, P4 ;  /* 0x0000006a0f00780c */ /* 0x000fe40002781670 */
[C---:B------:R-:W-:Y:S01]  /*61b0*/  FSETP.NEU.FTZ.AND P6, PT, R8.reuse, -INF , PT ;  /* 0xff8000000800780b */ /* 0x040fe20003fdd000 */
[----:B------:R-:W-:-:S01]  /*61c0*/  FFMA.FTZ R13, R8, R21, -8 ;  /* 0xc1000000080d7423 */ /* 0x000fc20000010015 */
[----:B------:R-:W-:-:S02]  /*61d0*/  FSEL R21, R26, -INF , !P5 ;  /* 0xff8000001a157808 */ /* 0x000fc40006800000 */
[----:B------:R-:W-:Y:S02]  /*61e0*/  ISETP.LT.OR P5, PT, R15, 0x2a, P3 ;  /* 0x0000002a0f00780c */ /* 0x000fe40001fa1670 */
[----:B------:R-:W-:Y:S02]  /*61f0*/  FSEL R12, R13, RZ, P6 ;  /* 0x000000ff0d0c7208 */ /* 0x000fe40003000000 */
[----:B------:R-:W-:Y:S02]  /*6200*/  FMNMX.FTZ R26, R21, R0, !PT ;  /* 0x00000000151a7209 */ /* 0x000fe40007810000 */
[----:B------:R-:W-:Y:S01]  /*6210*/  ISETP.GT.AND P3, PT, R14, 0x31, P2 ;  /* 0x000000310e00780c */ /* 0x000fe20001764270 */
[----:B------:R-:W-:-:S01]  /*6220*/  FFMA.FTZ R20, R9, UR41, -R12 ;  /* 0x0000002909147c23 */ /* 0x000fc2000801080c */
[--C-:B------:R-:W-:Y:S01]  /*6230*/  FFMA.FTZ R9, R25, UR41, -R12.reuse ;  /* 0x0000002919097c23 */ /* 0x100fe2000801080c */
[----:B------:R-:W-:Y:S01]  /*6240*/  FMNMX.FTZ R25, R27, R26, !PT ;  /* 0x0000001a1b197209 */ /* 0x000fe20007810000 */
[--C-:B------:R-:W-:Y:S01]  /*6250*/  FFMA.FTZ R11, R28, UR41, -R12.reuse ;  /* 0x000000291c0b7c23 */ /* 0x100fe2000801080c */
[----:B------:R-:W-:-:S01]  /*6260*/  FFMA.FTZ R24, R29, UR41, -R12 ;  /* 0x000000291d187c23 */ /* 0x000fc2000801080c */
[--C-:B------:R-:W-:Y:S01]  /*6270*/  FFMA.FTZ R13, R32, UR41, -R12.reuse ;  /* 0x00000029200d7c23 */ /* 0x100fe2000801080c */
[----:B------:R-:W-:Y:S01]  /*6280*/  FMNMX.FTZ R28, R30, R25, !PT ;  /* 0x000000191e1c7209 */ /* 0x000fe20007810000 */
[--C-:B------:R-:W-:Y:S01]  /*6290*/  FFMA.FTZ R33, R33, UR41, -R12.reuse ;  /* 0x0000002921217c23 */ /* 0x100fe2000801080c */
[----:B------:R-:W-:-:S01]  /*62a0*/  FFMA.FTZ R25, R36, UR41, -R12 ;  /* 0x0000002924197c23 */ /* 0x000fc2000801080c */
[--C-:B------:R-:W-:Y:S01]  /*62b0*/  FFMA.FTZ R37, R37, UR41, -R12.reuse ;  /* 0x0000002925257c23 */ /* 0x100fe2000801080c */
[----:B------:R-:W-:Y:S01]  /*62c0*/  FMNMX.FTZ R29, R31, R28, !PT ;  /* 0x0000001c1f1d7209 */ /* 0x000fe20007810000 */
[----:B------:R1:W-:Y:S01]  /*62d0*/  MUFU.EX2 R26, R33 ;  /* 0x00000021001a7308 */ /* 0x0003e20000000800 */
[----:B------:R-:W-:Y:S01]  /*62e0*/  FSEL R47, R47, -INF , !P5 ;  /* 0xff8000002f2f7808 */ /* 0x000fe20006800000 */
[--C-:B------:R-:W-:Y:S01]  /*62f0*/  FFMA.FTZ R41, R41, UR41, -R12.reuse ;  /* 0x0000002929297c23 */ /* 0x100fe2000801080c */
[----:B------:R-:W-:Y:S01]  /*6300*/  FMNMX.FTZ R28, R34, R29, !PT ;  /* 0x0000001d221c7209 */ /* 0x000fe20007810000 */
[--C-:B------:R-:W-:Y:S01]  /*6310*/  FFMA.FTZ R45, R45, UR41, -R12.reuse ;  /* 0x000000292d2d7c23 */ /* 0x100fe2000801080c */
[----:B------:R-:W-:Y:S01]  /*6320*/  ISETP.GT.AND P5, PT, R14, 0x38, P2 ;  /* 0x000000380e00780c */ /* 0x000fe200017a4270 */
[--C-:B------:R-:W-:Y:S01]  /*6330*/  FFMA.FTZ R49, R49, UR41, -R12.reuse ;  /* 0x0000002931317c23 */ /* 0x100fe2000801080c */
[----:B------:R-:W-:Y:S01]  /*6340*/  FMNMX.FTZ R29, R35, R28, !PT ;  /* 0x0000001c231d7209 */ /* 0x000fe20007810000 */
[--C-:B------:R-:W-:Y:S01]  /*6350*/  FFMA.FTZ R57, R57, UR41, -R12.reuse ;  /* 0x0000002939397c23 */ /* 0x100fe2000801080c */
[----:B------:R2:W-:Y:S01]  /*6360*/  MUFU.EX2 R28, R37 ;  /* 0x00000025001c7308 */ /* 0x0005e20000000800 */
[----:B------:R-:W-:Y:S01]  /*6370*/  ISETP.LT.OR P3, PT, R15, 0x32, P3 ;  /* 0x000000320f00780c */ /* 0x000fe20001f61670 */
[--C-:B------:R-:W-:Y:S01]  /*6380*/  FFMA.FTZ R60, R60, UR41, -R12.reuse ;  /* 0x000000293c3c7c23 */ /* 0x100fe2000801080c */
[----:B------:R-:W-:Y:S01]  /*6390*/  FMNMX.FTZ R32, R38, R29, !PT ;  /* 0x0000001d26207209 */ /* 0x000fe20007810000 */
[--C-:B------:R-:W-:Y:S01]  /*63a0*/  FFMA.FTZ R29, R40, UR41, -R12.reuse ;  /* 0x00000029281d7c23 */ /* 0x100fe2000801080c */
[----:B------:R-:W-:Y:S01]  /*63b0*/  FSEL R51, R51, -INF , !P3 ;  /* 0xff80000033337808 */ /* 0x000fe20005800000 */
[--C-:B------:R-:W-:Y:S01]  /*63c0*/  FFMA.FTZ R53, R53, UR41, -R12.reuse ;  /* 0x0000002935357c23 */ /* 0x100fe2000801080c */
[----:B-1----:R-:W-:Y:S01]  /*63d0*/  FMNMX.FTZ R33, R39, R32, !PT ;  /* 0x0000002027217209 */ /* 0x002fe20007810000 */
[----:B------:R-:W-:Y:S01]  /*63e0*/  FFMA.FTZ R85, R85, UR41, -R12 ;  /* 0x0000002955557c23 */ /* 0x000fe2000801080c */
[----:B------:R-:W-:Y:S01]  /*63f0*/  ISETP.LT.OR P5, PT, R15, 0x39, P5 ;  /* 0x000000390f00780c */ /* 0x000fe20002fa1670 */
[----:B------:R-:W-:Y:S01]  /*6400*/  MUFU.EX2 R20, R20 ;  /* 0x0000001400147308 */ /* 0x000fe20000000800 */
[----:B------:R-:W-:-:S02]  /*6410*/  FMNMX.FTZ R32, R42, R33, !PT ;  /* 0x000000212a207209 */ /* 0x000fc40007810000 */
[----:B------:R-:W-:Y:S02]  /*6420*/  ISETP.GT.AND P3, PT, R14, 0x40, P2 ;  /* 0x000000400e00780c */ /* 0x000fe40001764270 */
[----:B------:R-:W-:Y:S02]  /*6430*/  FMNMX.FTZ R33, R43, R32, !PT ;  /* 0x000000202b217209 */ /* 0x000fe40007810000 */
[----:B------:R-:W-:Y:S01]  /*6440*/  FSEL R54, R54, -INF , !P5 ;  /* 0xff80000036367808 */ /* 0x000fe20006800000 */
[----:B------:R1:W-:Y:S01]  /*6450*/  MUFU.EX2 R32, R41 ;  /* 0x0000002900207308 */ /* 0x0003e20000000800 */
[----:B------:R-:W-:Y:S01]  /*6460*/  FMNMX.FTZ R36, R46, R33, !PT ;  /* 0x000000212e247209 */ /* 0x000fe20007810000 */
[----:B------:R-:W-:Y:S01]  /*6470*/  FFMA.FTZ R33, R44, UR41, -R12 ;  /* 0x000000292c217c23 */ /* 0x000fe2000801080c */
[----:B------:R-:W-:Y:S02]  /*6480*/  ISETP.GT.AND P5, PT, R14, 0x41, P2 ;  /* 0x000000410e00780c */ /* 0x000fe400017a4270 */
[----:B--2---:R-:W-:-:S02]  /*6490*/  FMNMX.FTZ R37, R47, R36, !PT ;  /* 0x000000242f257209 */ /* 0x004fc40007810000 */
[C---:B------:R-:W-:Y:S01]  /*64a0*/  ISETP.LT.OR P3, PT, R15.reuse, 0x41, P3 ;  /* 0x000000410f00780c */ /* 0x040fe20001f61670 */
[----:B------:R-:W-:Y:S01]  /*64b0*/  MUFU.EX2 R9, R9 ;  /* 0x0000000900097308 */ /* 0x000fe20000000800 */
[----:B------:R-:W-:Y:S02]  /*64c0*/  FMNMX.FTZ R36, R50, R37, !PT ;  /* 0x0000002532247209 */ /* 0x000fe40007810000 */
[----:B------:R-:W-:Y:S02]  /*64d0*/  ISETP.LT.OR P5, PT, R15, 0x42, P5 ;  /* 0x000000420f00780c */ /* 0x000fe40002fa1670 */
[----:B------:R-:W-:Y:S02]  /*64e0*/  FMNMX.FTZ R37, R51, R36, !PT ;  /* 0x0000002433257209 */ /* 0x000fe40007810000 */
[----:B------:R-:W-:Y:S01]  /*64f0*/  FSEL R58, R58, -INF , !P3 ;  /* 0xff8000003a3a7808 */ /* 0x000fe20005800000 */
[----:B------:R2:W-:Y:S01]  /*6500*/  MUFU.EX2 R36, R45 ;  /* 0x0000002d00247308 */ /* 0x0005e20000000800 */
[----:B------:R-:W-:Y:S01]  /*6510*/  FMNMX.FTZ R40, R54, R37, !PT ;  /* 0x0000002536287209 */ /* 0x000fe20007810000 */
[----:B------:R-:W-:Y:S01]  /*6520*/  FFMA.FTZ R37, R48, UR41, -R12 ;  /* 0x0000002930257c23 */ /* 0x000fe2000801080c */
[----:B------:R-:W-:-:S02]  /*6530*/  ISETP.GT.AND P3, PT, R14, 0x49, P2 ;  /* 0x000000490e00780c */ /* 0x000fc40001764270 */
[----:B-1----:R-:W-:Y:S02]  /*6540*/  FMNMX.FTZ R41, R55, R40, !PT ;  /* 0x0000002837297209 */ /* 0x002fe40007810000 */
[----:B------:R-:W-:Y:S01]  /*6550*/  FSEL R59, R59, -INF , !P5 ;  /* 0xff8000003b3b7808 */ /* 0x000fe20006800000 */
[----:B------:R-:W-:Y:S01]  /*6560*/  MUFU.EX2 R11, R11 ;  /* 0x0000000b000b7308 */ /* 0x000fe20000000800 */
[----:B------:R-:W-:Y:S02]  /*6570*/  FMNMX.FTZ R40, R58, R41, !PT ;  /* 0x000000293a287209 */ /* 0x000fe40007810000 */
[----:B------:R-:W-:Y:S02]  /*6580*/  ISETP.GT.AND P5, PT, R14, 0x50, P2 ;  /* 0x000000500e00780c */ /* 0x000fe400017a4270 */
[----:B------:R-:W-:Y:S02]  /*6590*/  ISETP.LT.OR P3, PT, R15, 0x4a, P3 ;  /* 0x0000004a0f00780c */ /* 0x000fe40001f61670 */
[----:B------:R-:W-:Y:S01]  /*65a0*/  FMNMX.FTZ R41, R59, R40, !PT ;  /* 0x000000283b297209 */ /* 0x000fe20007810000 */
[----:B------:R-:W-:Y:S01]  /*65b0*/  MUFU.EX2 R24, R24 ;  /* 0x0000001800187308 */ /* 0x000fe20000000800 */
[----:B------:R-:W-:-:S02]  /*65c0*/  FSEL R63, R63, -INF , !P3 ;  /* 0xff8000003f3f7808 */ /* 0x000fc40005800000 */
[----:B------:R-:W-:Y:S02]  /*65d0*/  ISETP.LT.OR P5, PT, R15, 0x51, P5 ;  /* 0x000000510f00780c */ /* 0x000fe40002fa1670 */
[----:B------:R-:W-:Y:S01]  /*65e0*/  FMNMX.FTZ R44, R62, R41, !PT ;  /* 0x000000293e2c7209 */ /* 0x000fe20007810000 */
[----:B------:R-:W-:Y:S01]  /*65f0*/  FFMA.FTZ R41, R52, UR41, -R12 ;  /* 0x0000002934297c23 */ /* 0x000fe2000801080c */
[----:B------:R-:W-:Y:S01]  /*6600*/  ISETP.GT.AND P3, PT, R14, 0x58, P2 ;  /* 0x000000580e00780c */ /* 0x000fe20001764270 */
[----:B------:R1:W-:Y:S01]  /*6610*/  MUFU.EX2 R40, R49 ;  /* 0x0000003100287308 */ /* 0x0003e20000000800 */
[----:B------:R-:W-:Y:S02]  /*6620*/  FSEL R66, R66, -INF , !P5 ;  /* 0xff80000042427808 */ /* 0x000fe40006800000 */
[----:B--2---:R-:W-:Y:S02]  /*6630*/  FMNMX.FTZ R45, R63, R44, !PT ;  /* 0x0000002c3f2d7209 */ /* 0x004fe40007810000 */
[----:B------:R-:W-:-:S02]  /*6640*/  ISETP.GT.AND P5, PT, R14, 0x59, P2 ;  /* 0x000000590e00780c */ /* 0x000fc400017a4270 */
[C---:B------:R-:W-:Y:S01]  /*6650*/  ISETP.LT.OR P3, PT, R15.reuse, 0x59, P3 ;  /* 0x000000590f00780c */ /* 0x040fe20001f61670 */
[----:B------:R-:W-:Y:S01]  /*6660*/  MUFU.EX2 R13, R13 ;  /* 0x0000000d000d7308 */ /* 0x000fe20000000800 */
[----:B------:R-:W-:Y:S02]  /*6670*/  FMNMX.FTZ R44, R66, R45, !PT ;  /* 0x0000002d422c7209 */ /* 0x000fe40007810000 */
[----:B------:R-:W-:Y:S02]  /*6680*/  ISETP.LT.OR P5, PT, R15, 0x5a, P5 ;  /* 0x0000005a0f00780c */ /* 0x000fe40002fa1670 */
[----:B------:R-:W-:Y:S02]  /*6690*/  FSEL R70, R70, -INF , !P3 ;  /* 0xff80000046467808 */ /* 0x000fe40005800000 */
[----:B------:R-:W-:Y:S01]  /*66a0*/  FMNMX.FTZ R45, R67, R44, !PT ;  /* 0x0000002c432d7209 */ /* 0x000fe20007810000 */
[----:B------:R-:W-:Y:S01]  /*66b0*/  MUFU.EX2 R25, R25 ;  /* 0x0000001900197308 */ /* 0x000fe20000000800 */
[----:B------:R-:W-:-:S02]  /*66c0*/  ISETP.GT.AND P3, PT, R14, 0x61, P2 ;  /* 0x000000610e00780c */ /* 0x000fc40001764270 */
[----:B------:R-:W-:Y:S02]  /*66d0*/  FSEL R71, R71, -INF , !P5 ;  /* 0xff80000047477808 */ /* 0x000fe40006800000 */
[----:B------:R-:W-:Y:S01]  /*66e0*/  FMNMX.FTZ R48, R70, R45, !PT ;  /* 0x0000002d46307209 */ /* 0x000fe20007810000 */
[--C-:B------:R-:W-:Y:S01]  /*66f0*/  FFMA.FTZ R45, R56, UR41, -R12.reuse ;  /* 0x00000029382d7c23 */ /* 0x100fe2000801080c */
[----:B------:R-:W-:Y:S01]  /*6700*/  ISETP.GT.AND P5, PT, R14, 0x68, P2 ;  /* 0x000000680e00780c */ /* 0x000fe200017a4270 */
[----:B------:R2:W-:Y:S01]  /*6710*/  MUFU.EX2 R44, R53 ;  /* 0x00000035002c7308 */ /* 0x0005e20000000800 */
[----:B------:R-:W-:Y:S01]  /*6720*/  ISETP.LT.OR P3, PT, R15, 0x62, P3 ;  /* 0x000000620f00780c */ /* 0x000fe20001f61670 */
[--C-:B------:R-:W-:Y:S01]  /*6730*/  FFMA.FTZ R56, R69, UR41, -R12.reuse ;  /* 0x0000002945387c23 */ /* 0x100fe2000801080c */
[----:B-1----:R-:W-:Y:S01]  /*6740*/  FMNMX.FTZ R49, R71, R48, !PT ;  /* 0x0000003047317209 */ /* 0x002fe20007810000 */
[----:B------:R-:W-:Y:S01]  /*6750*/  FFMA.FTZ R69, R84, UR41, -R12 ;  /* 0x0000002954457c23 */ /* 0x000fe2000801080c */
[----:B------:R-:W-:-:S02]  /*6760*/  FSEL R75, R75, -INF , !P3 ;  /* 0xff8000004b4b7808 */ /* 0x000fc40005800000 */
[----:B------:R-:W-:Y:S01]  /*6770*/  ISETP.LT.OR P5, PT, R15, 0x69, P5 ;  /* 0x000000690f00780c */ /* 0x000fe20002fa1670 */
[----:B------:R-:W-:Y:S01]  /*6780*/  MUFU.EX2 R29, R29 ;  /* 0x0000001d001d7308 */ /* 0x000fe20000000800 */
[----:B------:R-:W-:Y:S01]  /*6790*/  FMNMX.FTZ R48, R74, R49, !PT ;  /* 0x000000314a307209 */ /* 0x000fe20007810000 */
[--C-:B--2---:R-:W-:Y:S01]  /*67a0*/  FFMA.FTZ R53, R68, UR41, -R12.reuse ;  /* 0x0000002944357c23 */ /* 0x104fe2000801080c */
[----:B------:R-:W-:Y:S01]  /*67b0*/  ISETP.GT.AND P3, PT, R14, 0x70, P2 ;  /* 0x000000700e00780c */ /* 0x000fe20001764270 */
[----:B------:R-:W-:Y:S01]  /*67c0*/  FFMA.FTZ R68, R81, UR41, -R12 ;  /* 0x0000002951447c23 */ /* 0x000fe2000801080c */
[----:B------:R-:W-:Y:S02]  /*67d0*/  FSEL R78, R78, -INF , !P5 ;  /* 0xff8000004e4e7808 */ /* 0x000fe40006800000 */
[----:B------:R-:W-:Y:S01]  /*67e0*/  FMNMX.FTZ R49, R75, R48, !PT ;  /* 0x000000304b317209 */ /* 0x000fe20007810000 */
[----:B------:R-:W-:Y:S01]  /*67f0*/  MUFU.EX2 R33, R33 ;  /* 0x0000002100217308 */ /* 0x000fe20000000800 */
[----:B------:R-:W-:-:S02]  /*6800*/  ISETP.GT.AND P5, PT, R14, 0x71, P2 ;  /* 0x000000710e00780c */ /* 0x000fc400017a4270 */
[----:B------:R-:W-:Y:S02]  /*6810*/  FSEL R79, R79, -INF , !P4 ;  /* 0xff8000004f4f7808 */ /* 0x000fe40006000000 */
[C---:B------:R-:W-:Y:S02]  /*6820*/  ISETP.LT.OR P3, PT, R15.reuse, 0x71, P3 ;  /* 0x000000710f00780c */ /* 0x040fe40001f61670 */
[----:B------:R-:W-:Y:S01]  /*6830*/  FMNMX.FTZ R48, R78, R49, !PT ;  /* 0x000000314e307209 */ /* 0x000fe20007810000 */
[----:B------:R-:W-:Y:S01]  /*6840*/  MUFU.EX2 R37, R37 ;  /* 0x0000002500257308 */ /* 0x000fe20000000800 */
[----:B------:R-:W-:Y:S02]  /*6850*/  ISETP.GT.AND P4, PT, R14, 0x78, P2 ;  /* 0x000000780e00780c */ /* 0x000fe40001784270 */
[----:B------:R-:W-:Y:S02]  /*6860*/  ISETP.LT.OR P5, PT, R15, 0x72, P5 ;  /* 0x000000720f00780c */ /* 0x000fe40002fa1670 */
[----:B------:R-:W-:-:S02]  /*6870*/  FSEL R82, R82, -INF , !P3 ;  /* 0xff80000052527808 */ /* 0x000fc40005800000 */
[----:B------:R-:W-:Y:S01]  /*6880*/  FMNMX.FTZ R49, R79, R48, !PT ;  /* 0x000000304f317209 */ /* 0x000fe20007810000 */
[----:B------:R-:W-:Y:S01]  /*6890*/  MUFU.EX2 R41, R41 ;  /* 0x0000002900297308 */ /* 0x000fe20000000800 */
[----:B------:R-:W-:Y:S02]  /*68a0*/  ISETP.GT.AND P2, PT, R14, 0x79, P2 ;  /* 0x000000790e00780c */ /* 0x000fe40001744270 */
[----:B------:R-:W-:Y:S02]  /*68b0*/  ISETP.LT.OR P4, PT, R15, 0x79, P4 ;  /* 0x000000790f00780c */ /* 0x000fe40002781670 */
[----:B------:R-:W-:Y:S02]  /*68c0*/  FSEL R83, R83, -INF , !P5 ;  /* 0xff80000053537808 */ /* 0x000fe40006800000 */
[----:B------:R-:W-:Y:S01]  /*68d0*/  FMNMX.FTZ R52, R82, R49, !PT ;  /* 0x0000003152347209 */ /* 0x000fe20007810000 */
[----:B------:R1:W-:Y:S01]  /*68e0*/  MUFU.EX2 R14, R57 ;  /* 0x00000039000e7308 */ /* 0x0003e20000000800 */
[----:B------:R-:W-:Y:S01]  /*68f0*/  ISETP.LT.OR P2, PT, R15, 0x7a, P2 ;  /* 0x0000007a0f00780c */ /* 0x000fe20001741670 */
[----:B------:R-:W-:Y:S01]  /*6900*/  FFMA.FTZ R15, R61, UR41, -R12 ;  /* 0x000000293d0f7c23 */ /* 0x000fe2000801080c */
[----:B------:R-:W-:-:S02]  /*6910*/  FSEL R86, R86, -INF , !P4 ;  /* 0xff80000056567808 */ /* 0x000fc40006000000 */
[----:B------:R-:W-:Y:S02]  /*6920*/  FMNMX.FTZ R49, R83, R52, !PT ;  /* 0x0000003453317209 */ /* 0x000fe40007810000 */
[----:B------:R-:W-:Y:S01]  /*6930*/  FSEL R87, R87, -INF , !P2 ;  /* 0xff80000057577808 */ /* 0x000fe20005000000 */
[----:B------:R2:W-:Y:S01]  /*6940*/  MUFU.EX2 R48, R60 ;  /* 0x0000003c00307308 */ /* 0x0005e20000000800 */
[----:B------:R-:W-:Y:S01]  /*6950*/  FMNMX.FTZ R52, R86, R49, !PT ;  /* 0x0000003156347209 */ /* 0x000fe20007810000 */
[--C-:B------:R-:W-:Y:S01]  /*6960*/  FFMA.FTZ R49, R64, UR41, -R12.reuse ;  /* 0x0000002940317c23 */ /* 0x100fe2000801080c */
[----:B-1----:R-:W-:-:S02]  /*6970*/  FFMA.FTZ R57, R72, UR41, -R12 ;  /* 0x0000002948397c23 */ /* 0x002fc4000801080c */
[----:B------:R-:W-:Y:S01]  /*6980*/  FMNMX.FTZ R61, R87, R52, !PT ;  /* 0x00000034573d7209 */ /* 0x000fe20007810000 */
[----:B------:R-:W-:-:S01]  /*6990*/  FFMA.FTZ R52, R65, UR41, -R12 ;  /* 0x0000002941347c23 */ /* 0x000fc2000801080c */
[--C-:B------:R-:W-:Y:S01]  /*69a0*/  FFMA.FTZ R65, R80, UR41, -R12.reuse ;  /* 0x0000002950417c23 */ /* 0x100fe2000801080c */
[----:B------:R-:W-:Y:S01]  /*69b0*/  MUFU.EX2 R45, R45 ;  /* 0x0000002d002d7308 */ /* 0x000fe20000000800 */
[----:B--2---:R-:W-:-:S01]  /*69c0*/  FFMA.FTZ R60, R73, UR41, -R12 ;  /* 0x00000029493c7c23 */ /* 0x004fc2000801080c */
[----:B------:R-:W1:Y:S06]  /*69d0*/  SHFL.BFLY PT, R64, R61, 0x2, 0x1f ;  /* 0x0c401f003d407f89 */ /* 0x000e6c00000e0000 */
[----:B------:R-:W-:Y:S08]  /*69e0*/  MUFU.EX2 R15, R15 ;  /* 0x0000000f000f7308 */ /* 0x000ff00000000800 */
[----:B------:R-:W-:Y:S08]  /*69f0*/  MUFU.EX2 R49, R49 ;  /* 0x0000003100317308 */ /* 0x000ff00000000800 */
[----:B------:R-:W-:Y:S01]  /*6a00*/  MUFU.EX2 R52, R52 ;  /* 0x0000003400347308 */ /* 0x000fe20000000800 */
[----:B-1----:R-:W-:Y:S01]  /*6a10*/  FMNMX.FTZ R72, R61, R64, !PT ;  /* 0x000000403d487209 */ /* 0x002fe20007810000 */
[--C-:B------:R-:W-:Y:S01]  /*6a20*/  FFMA.FTZ R61, R76, UR41, -R12.reuse ;  /* 0x000000294c3d7c23 */ /* 0x100fe2000801080c */
[----:B------:R-:W-:-:S01]  /*6a30*/  FFMA.FTZ R64, R77, UR41, -R12 ;  /* 0x000000294d407c23 */ /* 0x000fc2000801080c */
[----:B------:R-:W-:-:S02]  /*6a40*/  FSEL R77, R8, RZ, P6 ;  /* 0x000000ff084d7208 */ /* 0x000fc40003000000 */
[----:B------:R-:W1:Y:S02]  /*6a50*/  SHFL.BFLY PT, R73, R72, 0x1, 0x1f ;  /* 0x0c201f0048497f89 */ /* 0x000e6400000e0000 */
[----:B------:R-:W-:Y:S01]  /*6a60*/  MUFU.EX2 R53, R53 ;  /* 0x0000003500357308 */ /* 0x000fe20000000800 */
[----:B------:R-:W-:-:S07]  /*6a70*/  FADD.FTZ R77, -R77, R2 ;  /* 0x000000024d4d7221 */ /* 0x000fce0000010100 */
[----:B------:R-:W-:Y:S08]  /*6a80*/  MUFU.EX2 R56, R56 ;  /* 0x0000003800387308 */ /* 0x000ff00000000800 */
[----:B------:R-:W-:Y:S01]  /*6a90*/  MUFU.EX2 R57, R57 ;  /* 0x0000003900397308 */ /* 0x000fe20000000800 */
[----:B-1----:R-:W-:Y:S01]  /*6aa0*/  FMNMX.FTZ R12, R72, R73, !PT ;  /* 0x00000049480c7209 */ /* 0x002fe20007810000 */
[----:B------:R-:W-:-:S06]  /*6ab0*/  IMAD.U32 R73, RZ, RZ, UR41 ;  /* 0x00000029ff497e24 */ /* 0x000fcc000f8e00ff */
[----:B------:R-:W-:Y:S01]  /*6ac0*/  MUFU.EX2 R60, R60 ;  /* 0x0000003c003c7308 */ /* 0x000fe20000000800 */
[C---:B------:R-:W-:Y:S01]  /*6ad0*/  FSETP.NEU.FTZ.AND P2, PT, R12.reuse, -INF , PT ;  /* 0xff8000000c00780b */ /* 0x040fe20003f5d000 */
[----:B------:R-:W-:Y:S01]  /*6ae0*/  FFMA.FTZ R72, R12, R73, -8 ;  /* 0xc10000000c487423 */ /* 0x000fe20000010049 */
[----:B------:R-:W-:-:S04]  /*6af0*/  FMUL.FTZ R73, R77, UR41 ;  /* 0x000000294d497c20 */ /* 0x000fc80008410000 */
[----:B------:R-:W-:Y:S01]  /*6b00*/  FSEL R72, R72, RZ, P2 ;  /* 0x000000ff48487208 */ /* 0x000fe20001000000 */
[----:B------:R-:W-:Y:S04]  /*6b10*/  MUFU.EX2 R61, R61 ;  /* 0x0000003d003d7308 */ /* 0x000fe80000000800 */
[----:B------:R-:W-:-:S01]  /*6b20*/  FFMA.FTZ R76, R27, UR41, -R72 ;  /* 0x000000291b4c7c23 */ /* 0x000fc20008010848 */
[--C-:B------:R-:W-:Y:S01]  /*6b30*/  FFMA.FTZ R27, R30, UR41, -R72.reuse ;  /* 0x000000291e1b7c23 */ /* 0x100fe20008010848 */
        /* <DEDUP_REMOVED lines=11> */
[----:B------:R-:W-:Y:S01]  /*6bf0*/  FSEL R51, R12, RZ, P2 ;  /* 0x000000ff0c337208 */ /* 0x000fe20001000000 */
[----:B------:R-:W-:-:S01]  /*6c00*/  FFMA.FTZ R77, R54, UR41, -R72 ;  /* 0x00000029364d7c23 */ /* 0x000fc20008010848 */
[----:B------:R-:W-:Y:S01]  /*6c10*/  FFMA.FTZ R21, R21, UR41, -R72 ;  /* 0x0000002915157c23 */ /* 0x000fe20008010848 */
[----:B------:R-:W1:Y:S02]  /*6c20*/  MUFU.EX2 R73, R73 ;  /* 0x0000004900497308 */ /* 0x000e640000000800 */
[----:B------:R-:W-:-:S04]  /*6c30*/  FADD.FTZ R51, -R51, R0 ;  /* 0x0000000033337221 */ /* 0x000fc80000010100 */
[----:B------:R-:W-:Y:S01]  /*6c40*/  FMUL.FTZ R54, R51, UR41 ;  /* 0x0000002933367c20 */ /* 0x000fe20008410000 */
[----:B------:R-:W-:-:S01]  /*6c50*/  FFMA.FTZ R51, R55, UR41, -R72 ;  /* 0x0000002937337c23 */ /* 0x000fc20008010848 */
[----:B------:R-:W-:Y:S01]  /*6c60*/  MUFU.EX2 R21, R21 ;  /* 0x0000001500157308 */ /* 0x000fe20000000800 */
[----:B------:R-:W-:-:S01]  /*6c70*/  FFMA.FTZ R55, R58, UR41, -R72 ;  /* 0x000000293a377c23 */ /* 0x000fc20008010848 */
[--C-:B------:R-:W-:Y:S01]  /*6c80*/  FFMA.FTZ R58, R59, UR41, -R72.reuse ;  /* 0x000000293b3a7c23 */ /* 0x100fe20008010848 */
[----:B------:R-:W-:-:S05]  /*6c90*/  FFMA.FTZ R59, R62, UR41, -R72 ;  /* 0x000000293e3b7c23 */ /* 0x000fca0008010848 */
[----:B------:R-:W2:Y:S01]  /*6ca0*/  MUFU.EX2 R54, R54 ;  /* 0x0000003600367308 */ /* 0x000ea20000000800 */
[----:B-1----:R-:W-:-:S07]  /*6cb0*/  FFMA.FTZ R62, R73, R5, R20 ;  /* 0x00000005493e7223 */ /* 0x002fce0000010014 */
[----:B------:R-:W1:Y:S08]  /*6cc0*/  MUFU.EX2 R76, R76 ;  /* 0x0000004c004c7308 */ /* 0x000e700000000800 */
[----:B------:R-:W3:Y:S01]  /*6cd0*/  MUFU.EX2 R27, R27 ;  /* 0x0000001b001b7308 */ /* 0x000ee20000000800 */
[----:B--2---:R-:W-:-:S01]  /*6ce0*/  FFMA.FTZ R5, R54, R4, R21 ;  /* 0x0000000436057223 */ /* 0x004fc20000010015 */
[----:B------:R-:W-:Y:S01]  /*6cf0*/  FADD.FTZ R4, R9, R62 ;  /* 0x0000003e09047221 */ /* 0x000fe20000010000 */
[----:B------:R-:W-:-:S05]  /*6d00*/  FFMA.FTZ R62, R63, UR41, -R72 ;  /* 0x000000293f3e7c23 */ /* 0x000fca0008010848 */
[----:B------:R-:W2:Y:S01]  /*6d10*/  MUFU.EX2 R30, R30 ;  /* 0x0000001e001e7308 */ /* 0x000ea20000000800 */
[----:B-1----:R-:W-:-:S01]  /*6d20*/  FADD.FTZ R80, R76, R5 ;  /* 0x000000054c507221 */ /* 0x002fc20000010000 */
[----:B------:R-:W-:-:S04]  /*6d30*/  FADD.FTZ R5, R11, R4 ;  /* 0x000000040b057221 */ /* 0x000fc80000010000 */
[----:B------:R-:W-:Y:S02]  /*6d40*/  FADD.FTZ R4, R24, R5 ;  /* 0x0000000518047221 */ /* 0x000fe40000010000 */
[----:B------:R-:W1:Y:S01]  /*6d50*/  MUFU.EX2 R31, R31 ;  /* 0x0000001f001f7308 */ /* 0x000e620000000800 */
[----:B---3--:R-:W-:-:S01]  /*6d60*/  FADD.FTZ R63, R27, R80 ;  /* 0x000000501b3f7221 */ /* 0x008fc20000010000 */
[----:B------:R-:W-:-:S04]  /*6d70*/  FADD.FTZ R5, R13, R4 ;  /* 0x000000040d057221 */ /* 0x000fc80000010000 */
[----:B------:R-:W-:Y:S02]  /*6d80*/  FADD.FTZ R4, R26, R5 ;  /* 0x000000051a047221 */ /* 0x000fe40000010000 */
[----:B------:R-:W3:Y:S01]  /*6d90*/  MUFU.EX2 R34, R34 ;  /* 0x0000002200227308 */ /* 0x000ee20000000800 */
[----:B--2---:R-:W-:-:S01]  /*6da0*/  FADD.FTZ R80, R30, R63 ;  /* 0x0000003f1e507221 */ /* 0x004fc20000010000 */
[--C-:B------:R-:W-:Y:S01]  /*6db0*/  FFMA.FTZ R63, R66, UR41, -R72.reuse ;  /* 0x00000029423f7c23 */ /* 0x100fe20008010848 */
[----:B------:R-:W-:-:S01]  /*6dc0*/  FFMA.FTZ R66, R67, UR41, -R72 ;  /* 0x0000002943427c23 */ /* 0x000fc20008010848 */
[----:B------:R-:W-:-:S04]  /*6dd0*/  FADD.FTZ R5, R25, R4 ;  /* 0x0000000419057221 */ /* 0x000fc80000010000 */
[----:B------:R-:W2:Y:S01]  /*6de0*/  MUFU.EX2 R35, R35 ;  /* 0x0000002300237308 */ /* 0x000ea20000000800 */
[----:B------:R-:W-:-:S04]  /*6df0*/  FADD.FTZ R4, R28, R5 ;  /* 0x000000051c047221 */ /* 0x000fc80000010000 */
[----:B------:R-:W-:-:S03]  /*6e00*/  FADD.FTZ R5, R29, R4 ;  /* 0x000000041d057221 */ /* 0x000fc60000010000 */
[----:B------:R-:W4:Y:S01]  /*6e10*/  MUFU.EX2 R38, R38 ;  /* 0x0000002600267308 */ /* 0x000f220000000800 */
[----:B------:R-:W-:-:S04]  /*6e20*/  FADD.FTZ R4, R32, R5 ;  /* 0x0000000520047221 */ /* 0x000fc80000010000 */
[----:B------:R-:W-:-:S03]  /*6e30*/  FADD.FTZ R5, R33, R4 ;  /* 0x0000000421057221 */ /* 0x000fc60000010000 */
[----:B------:R-:W5:Y:S01]  /*6e40*/  MUFU.EX2 R39, R39 ;  /* 0x0000002700277308 */ /* 0x000f620000000800 */
[----:B------:R-:W-:-:S04]  /*6e50*/  FADD.FTZ R4, R36, R5 ;  /* 0x0000000524047221 */ /* 0x000fc80000010000 */
[----:B------:R-:W-:-:S03]  /*6e60*/  FADD.FTZ R5, R37, R4 ;  /* 0x0000000425057221 */ /* 0x000fc60000010000 */
[----:B------:R1:W-:Y:S01]  /*6e70*/  MUFU.EX2 R0, R77 ;  /* 0x0000004d00007308 */ /* 0x0003e20000000800 */
[----:B------:R-:W-:-:S04]  /*6e80*/  FADD.FTZ R4, R40, R5 ;  /* 0x0000000528047221 */ /* 0x000fc80000010000 */
[----:B------:R-:W-:-:S03]  /*6e90*/  FADD.FTZ R5, R41, R4 ;  /* 0x0000000429057221 */ /* 0x000fc60000010000 */
[----:B------:R-:W5:Y:S01]  /*6ea0*/  MUFU.EX2 R42, R42 ;  /* 0x0000002a002a7308 */ /* 0x000f620000000800 */
[----:B-1----:R-:W-:-:S04]  /*6eb0*/  FADD.FTZ R77, R31, R80 ;  /* 0x000000501f4d7221 */ /* 0x002fc80000010000 */
[----:B---3--:R-:W-:-:S03]  /*6ec0*/  FADD.FTZ R80, R34, R77 ;  /* 0x0000004d22507221 */ /* 0x008fc60000010000 */
[----:B------:R-:W1:Y:S01]  /*6ed0*/  MUFU.EX2 R43, R43 ;  /* 0x0000002b002b7308 */ /* 0x000e620000000800 */
[----:B--2---:R-:W-:-:S04]  /*6ee0*/  FADD.FTZ R67, R35, R80 ;  /* 0x0000005023437221 */ /* 0x004fc80000010000 */
[----:B----4-:R-:W-:Y:S01]  /*6ef0*/  FADD.FTZ R80, R38, R67 ;  /* 0x0000004326507221 */ /* 0x010fe20000010000 */
[----:B------:R-:W-:-:S01]  /*6f00*/  FFMA.FTZ R67, R70, UR41, -R72 ;  /* 0x0000002946437c23 */ /* 0x000fc20008010848 */
[----:B------:R-:W-:Y:S01]  /*6f10*/  FFMA.FTZ R70, R71, UR41, -R72 ;  /* 0x0000002947467c23 */ /* 0x000fe20008010848 */
[----:B------:R-:W2:Y:S01]  /*6f20*/  MUFU.EX2 R46, R46 ;  /* 0x0000002e002e7308 */ /* 0x000ea20000000800 */
[----:B-----5:R-:W-:-:S04]  /*6f30*/  FADD.FTZ R77, R39, R80 ;  /* 0x00000050274d7221 */ /* 0x020fc80000010000 */
[----:B------:R-:W-:-:S03]  /*6f40*/  FADD.FTZ R80, R42, R77 ;  /* 0x0000004d2a507221 */ /* 0x000fc60000010000 */
[----:B------:R-:W3:Y:S01]  /*6f50*/  MUFU.EX2 R47, R47 ;  /* 0x0000002f002f7308 */ /* 0x000ee20000000800 */
[----:B-1----:R-:W-:-:S07]  /*6f60*/  FADD.FTZ R71, R43, R80 ;  /* 0x000000502b477221 */ /* 0x002fce0000010000 */
[----:B------:R-:W1:Y:S01]  /*6f70*/  MUFU.EX2 R50, R50 ;  /* 0x0000003200327308 */ /* 0x000e620000000800 */
[----:B--2---:R-:W-:-:S01]  /*6f80*/  FADD.FTZ R80, R46, R71 ;  /* 0x000000472e507221 */ /* 0x004fc20000010000 */
[--C-:B------:R-:W-:Y:S01]  /*6f90*/  FFMA.FTZ R71, R74, UR41, -R72.reuse ;  /* 0x000000294a477c23 */ /* 0x100fe20008010848 */
[----:B------:R-:W-:-:S01]  /*6fa0*/  FFMA.FTZ R74, R75, UR41, -R72 ;  /* 0x000000294b4a7c23 */ /* 0x000fc20008010848 */
[--C-:B------:R-:W-:Y:S01]  /*6fb0*/  FFMA.FTZ R75, R78, UR41, -R72.reuse ;  /* 0x000000294e4b7c23 */ /* 0x100fe20008010848 */
[----:B------:R-:W-:-:S03]  /*6fc0*/  FFMA.FTZ R78, R79, UR41, -R72 ;  /* 0x000000294f4e7c23 */ /* 0x000fc60008010848 */
[----:B------:R-:W2:Y:S01]  /*6fd0*/  MUFU.EX2 R51, R51 ;  /* 0x0000003300337308 */ /* 0x000ea20000000800 */
[----:B---3--:R-:W-:-:S01]  /*6fe0*/  FADD.FTZ R77, R47, R80 ;  /* 0x000000502f4d7221 */ /* 0x008fc20000010000 */
[----:B------:R-:W-:-:S04]  /*6ff0*/  FADD.FTZ R80, R44, R5 ;  /* 0x000000052c507221 */ /* 0x000fc80000010000 */
[----:B------:R-:W-:Y:S02]  /*7000*/  FADD.FTZ R5, R45, R80 ;  /* 0x000000502d057221 */ /* 0x000fe40000010000 */
[----:B------:R-:W3:Y:S01]  /*7010*/  MUFU.EX2 R55, R55 ;  /* 0x0000003700377308 */ /* 0x000ee20000000800 */
[----:B-1----:R-:W-:-:S01]  /*7020*/  FADD.FTZ R77, R50, R77 ;  /* 0x0000004d324d7221 */ /* 0x002fc20000010000 */
[----:B------:R-:W-:-:S03]  /*7030*/  FADD.FTZ R5, R14, R5 ;  /* 0x000000050e057221 */ /* 0x000fc60000010000 */
[----:B------:R-:W-:Y:S01]  /*7040*/  FADD.FTZ R4, R0, R77 ;  /* 0x0000004d00047221 */ /* 0x000fe20000010000 */
[----:B------:R-:W-:-:S02]  /*7050*/  FADD.FTZ R80, R48, R5 ;  /* 0x0000000530507221 */ /* 0x000fc40000010000 */
[----:B------:R-:W1:Y:S01]  /*7060*/  MUFU.EX2 R58, R58 ;  /* 0x0000003a003a7308 */ /* 0x000e620000000800 */
[----:B--2---:R-:W-:-:S01]  /*7070*/  FADD.FTZ R4, R51, R4 ;  /* 0x0000000433047221 */ /* 0x004fc20000010000 */
[----:B------:R-:W-:-:S06]  /*7080*/  FADD.FTZ R80, R15, R80 ;  /* 0x000000500f507221 */ /* 0x000fcc0000010000 */
        /* <DEDUP_REMOVED lines=9> */
[----:B------:R-:W-:Y:S01]  /*7120*/  FADD.FTZ R5, R49, R80 ;  /* 0x0000005031057221 */ /* 0x000fe20000010000 */
[----:B------:R-:W-:-:S05]  /*7130*/  FFMA.FTZ R80, R83, UR41, -R72 ;  /* 0x0000002953507c23 */ /* 0x000fca0008010848 */
[----:B------:R-:W3:Y:S01]  /*7140*/  MUFU.EX2 R67, R67 ;  /* 0x0000004300437308 */ /* 0x000ee20000000800 */
[----:B-1----:R-:W-:-:S01]  /*7150*/  FADD.FTZ R79, R63, R4 ;  /* 0x000000043f4f7221 */ /* 0x002fc20000010000 */
[----:B------:R-:W-:-:S04]  /*7160*/  FADD.FTZ R4, R52, R5 ;  /* 0x0000000534047221 */ /* 0x000fc80000010000 */
[----:B------:R-:W-:Y:S02]  /*7170*/  FADD.FTZ R5, R53, R4 ;  /* 0x0000000435057221 */ /* 0x000fe40000010000 */
[----:B------:R-:W1:Y:S01]  /*7180*/  MUFU.EX2 R70, R70 ;  /* 0x0000004600467308 */ /* 0x000e620000000800 */
[----:B--2---:R-:W-:-:S01]  /*7190*/  FADD.FTZ R82, R66, R79 ;  /* 0x0000004f42527221 */ /* 0x004fc20000010000 */
[----:B------:R-:W-:-:S04]  /*71a0*/  FADD.FTZ R4, R56, R5 ;  /* 0x0000000538047221 */ /* 0x000fc80000010000 */
[----:B------:R-:W-:Y:S02]  /*71b0*/  FADD.FTZ R5, R57, R4 ;  /* 0x0000000439057221 */ /* 0x000fe40000010000 */
[----:B------:R-:W2:Y:S01]  /*71c0*/  MUFU.EX2 R71, R71 ;  /* 0x0000004700477308 */ /* 0x000ea20000000800 */
[----:B---3--:R-:W-:-:S01]  /*71d0*/  FADD.FTZ R79, R67, R82 ;  /* 0x00000052434f7221 */ /* 0x008fc20000010000 */
[----:B------:R-:W-:-:S04]  /*71e0*/  FADD.FTZ R4, R60, R5 ;  /* 0x000000053c047221 */ /* 0x000fc80000010000 */
[----:B------:R-:W-:Y:S02]  /*71f0*/  FADD.FTZ R5, R61, R4 ;  /* 0x000000043d057221 */ /* 0x000fe40000010000 */
        /* <DEDUP_REMOVED lines=25> */
[----:B---3--:R-:W-:-:S01]  /*7390*/  FADD.FTZ R81, R79, R82 ;  /* 0x000000524f517221 */ /* 0x008fc20000010000 */
[----:B-1----:R-:W-:-:S03]  /*73a0*/  FADD.FTZ R5, R2, R5 ;  /* 0x0000000502057221 */ /* 0x002fc60000010000 */
[----:B--2---:R-:W-:Y:S01]  /*73b0*/  FADD.FTZ R4, R72, R81 ;  /* 0x0000005148047221 */ /* 0x004fe20000010000 */
[----:B------:R-:W-:Y:S06]  /*73c0*/  @!P0 BRA `(.L_x_683) ;  /* 0x0000000000048947 */ /* 0x000fec0003800000 */
[----:B------:R-:W-:Y:S01]  /*73d0*/  BPT.TRAP 0x1 ;  /* 0x000000040000795c */ /* 0x000fe20000300000 */
.L_x_683:
[----:B------:R-:W-:Y:S01]  /*73e0*/  UIADD3 UR6, UR11, 0x19c60, URZ ;  /* 0x00019c600b067890 */ /* 0x000fe2000fffe03f */
[----:B------:R-:W-:Y:S01]  /*73f0*/  ISETP.GT.AND P2, PT, R3, UR17, PT ;  /* 0x0000001103007c0c */ /* 0x000fe2000bf44270 */
[----:B------:R-:W-:Y:S01]  /*7400*/  UMOV UR37, UR20 ;  /* 0x0000001400257c82 */ /* 0x000fe20008000000 */
[----:B------:R-:W-:Y:S01]  /*7410*/  F2FP.SATFINITE.E4M3.F32.PACK_AB_MERGE_C R0, R51, R0, RZ ;  /* 0x000000003300723e */ /* 0x000fe200048070ff */
[----:B------:R-:W-:Y:S01]  /*7420*/  UPRMT UR6, UR50, 0x654, UR6 ;  /* 0x0000065432067896 */ /* 0x000fe20008000006 */
[----:B------:R-:W-:Y:S01]  /*7430*/  F2FP.SATFINITE.E4M3.F32.PACK_AB_MERGE_C R2, R2, R69, RZ ;  /* 0x000000450202723e */ /* 0x000fe200048070ff */
[----:B------:R-:W-:Y:S01]  /*7440*/  UMOV UR36, UR19 ;  /* 0x0000001300247c82 */ /* 0x000fe20008000000 */
[----:B------:R-:W-:Y:S01]  /*7450*/  F2FP.SATFINITE.E4M3.F32.PACK_AB_MERGE_C R11, R24, R11, RZ ;  /* 0x0000000b180b723e */ /* 0x000fe200048070ff */
[----:B------:R-:W-:Y:S01]  /*7460*/  FMUL.FTZ R88, R88, R73 ;  /* 0x0000004958587220 */ /* 0x000fe20000410000 */
[----:B------:R-:W-:Y:S01]  /*7470*/  F2FP.SATFINITE.E4M3.F32.PACK_AB_MERGE_C R27, R30, R27, RZ ;  /* 0x0000001b1e1b723e */ /* 0x000fe200048070ff */
[----:B------:R-:W-:Y:S01]  /*7480*/  FMUL.FTZ R89, R89, R73 ;  /* 0x0000004959597220 */ /* 0x000fe20000410000 */
[----:B------:R-:W-:Y:S01]  /*7490*/  F2FP.SATFINITE.E4M3.F32.PACK_AB_MERGE_C R25, R28, R25, RZ ;  /* 0x000000191c19723e */ /* 0x000fe200048070ff */
[----:B------:R-:W-:Y:S01]  /*74a0*/  FMUL.FTZ R92, R92, R73 ;  /* 0x000000495c5c7220 */ /* 0x000fe20000410000 */
[----:B------:R-:W-:Y:S01]  /*74b0*/  F2FP.SATFINITE.E4M3.F32.PACK_AB_MERGE_C R35, R38, R35, RZ ;  /* 0x000000232623723e */ /* 0x000fe200048070ff */
[----:B------:R-:W-:Y:S01]  /*74c0*/  SYNCS.ARRIVE.TRANS64.RED.A1T0 RZ, [UR6], RZ ;  /* 0x000000ffffff79a7 */ /* 0x000fe20008100406 */
[----:B------:R-:W-:Y:S01]  /*74d0*/  F2FP.SATFINITE.E4M3.F32.PACK_AB_MERGE_C R33, R36, R33, RZ ;  /* 0x000000212421723e */ /* 0x000fe200048070ff */
[----:B------:R-:W-:Y:S01]  /*74e0*/  FMUL.FTZ R93, R93, R73 ;  /* 0x000000495d5d7220 */ /* 0x000fe20000410000 */
[----:B------:R-:W-:Y:S01]  /*74f0*/  F2FP.SATFINITE.E4M3.F32.PACK_AB_MERGE_C R43, R46, R43, RZ ;  /* 0x0000002b2e2b723e */ /* 0x000fe200048070ff */
[----:B------:R-:W-:Y:S01]  /*7500*/  FMUL.FTZ R96, R96, R73 ;  /* 0x0000004960607220 */ /* 0x000fe20000410000 */
[----:B------:R-:W-:Y:S01]  /*7510*/  F2FP.SATFINITE.E4M3.F32.PACK_AB_MERGE_C R41, R44, R41, RZ ;  /* 0x000000292c29723e */ /* 0x000fe200048070ff */
[-C--:B------:R-:W-:Y:S01]  /*7520*/  FMUL.FTZ R97, R97, R73.reuse ;  /* 0x0000004961617220 */ /* 0x080fe20000410000 */
[----:B------:R-:W-:Y:S01]  /*7530*/  F2FP.SATFINITE.E4M3.F32.PACK_AB_MERGE_C R15, R15, R48, RZ ;  /* 0x000000300f0f723e */ /* 0x000fe200048070ff */
[----:B------:R-:W-:Y:S01]  /*7540*/  FMUL.FTZ R100, R100, R73 ;  /* 0x0000004964647220 */ /* 0x000fe20000410000 */
        /* <DEDUP_REMOVED lines=12> */
[----:B------:R-:W-:Y:S01]  /*7610*/  F2FP.SATFINITE.E4M3.F32.PACK_AB_MERGE_C R147, R50, R47, R0 ;  /* 0x0000002f3293723e */ /* 0x000fe20004807000 */
[----:B------:R-:W-:Y:S01]  /*7620*/  FMUL.FTZ R113, R113, R73 ;  /* 0x0000004971717220 */ /* 0x000fe20000410000 */
[----:B------:R-:W-:Y:S01]  /*7630*/  F2FP.SATFINITE.E4M3.F32.PACK_AB_MERGE_C R138, R68, R65, R2 ;  /* 0x00000041448a723e */ /* 0x000fe20004807002 */
[-C--:B------:R-:W-:Y:S01]  /*7640*/  FMUL.FTZ R116, R116, R73.reuse ;  /* 0x0000004974747220 */ /* 0x080fe20000410000 */
[----:B------:R-:W-:Y:S01]  /*7650*/  F2FP.SATFINITE.E4M3.F32.PACK_AB_MERGE_C R148, R9, R20, R11 ;  /* 0x000000140994723e */ /* 0x000fe2000480700b */
[----:B------:R-:W-:Y:S01]  /*7660*/  FMUL.FTZ R117, R117, R73 ;  /* 0x0000004975757220 */ /* 0x000fe20000410000 */
        /* <DEDUP_REMOVED lines=17> */
[-C--:B------:R-:W-:Y:S01]  /*7780*/  FMUL.FTZ R90, R90, R54.reuse ;  /* 0x000000365a5a7220 */ /* 0x080fe20000410000 */
        /* <DEDUP_REMOVED lines=27> */
[----:B------:R-:W-:-:S02]  /*7940*/  VIADD R3, R3, 0xffffffff ;  /* 0xffffffff03037836 */ /* 0x000fc40000000000 */
[----:B------:R-:W-:Y:S02]  /*7950*/  IMAD.MOV.U32 R0, RZ, RZ, R12 ;  /* 0x000000ffff007224 */ /* 0x000fe400078e000c */
[----:B------:R-:W-:Y:S01]  /*7960*/  IMAD.MOV.U32 R2, RZ, RZ, R8 ;  /* 0x000000ffff027224 */ /* 0x000fe200078e0008 */
[----:B------:R-:W-:Y:S06]  /*7970*/  @P2 BRA `(.L_x_684) ;  /* 0xffffffd4001c2947 */ /* 0x000fec000383ffff */
[----:B------:R-:W-:Y:S01]  /*7980*/  IMAD.MOV.U32 R0, RZ, RZ, R12 ;  /* 0x000000ffff007224 */ /* 0x000fe200078e000c */
[----:B------:R-:W-:Y:S01]  /*7990*/  UMOV UR36, UR19 ;  /* 0x0000001300247c82 */ /* 0x000fe20008000000 */
[----:B------:R-:W-:Y:S01]  /*79a0*/  IMAD.MOV.U32 R2, RZ, RZ, R8 ;  /* 0x000000ffff027224 */ /* 0x000fe200078e0008 */
[----:B------:R-:W-:-:S06]  /*79b0*/  UMOV UR37, UR20 ;  /* 0x0000001400257c82 */ /* 0x000fcc0008000000 */
.L_x_666:
[----:B------:R-:W1:Y:S01]  /*79c0*/  LDC R10, c[0x0][0x9e4] ;  /* 0x00027900ff0a7b82 */ /* 0x000e620000000800 */
[----:B------:R-:W-:-:S05]  /*79d0*/  VIADD R8, R19, -UR18 ;  /* 0x8000001213087c36 */ /* 0x000fca0008000000 */
[----:B------:R-:W-:Y:S02]  /*79e0*/  R2UR UR6, R8 ;  /* 0x00000000080672ca */ /* 0x000fe400000e0000 */
[----:B-1----:R-:W-:-:S13]  /*79f0*/  ISETP.GE.AND P5, PT, R10, 0x1, PT ;  /* 0x000000010a00780c */ /* 0x002fda0003fa6270 */
[----:B------:R-:W-:Y:S05]  /*7a00*/  @!P5 BRA `(.L_x_685) ;  /* 0x000000000044d947 */ /* 0x000fea0003800000 */
        /* <DEDUP_REMOVED lines=9> */
.L_x_686:
[----:B------:R-:W-:-:S13]  /*7aa0*/  ISETP.NE.AND P2, PT, R10, 0x1, PT ;  /* 0x000000010a00780c */ /* 0x000fda0003f45270 */
[----:B------:R-:W1:Y:S02]  /*7ab0*/  @P2 LDC.64 R8, c[0x0][0x9e8] ;  /* 0x00027a00ff082b82 */ /* 0x000e640000000a00 */
[----:B-1----:R-:W-:-:S05]  /*7ac0*/  @P2 IMAD.HI.U32 R8, R19, R8, RZ ;  /* 0x0000000813082227 */ /* 0x002fca00078e00ff */
[----:B------:R-:W-:-:S07]  /*7ad0*/  @P2 SHF.R.U32.HI R19, RZ, R9, R8 ;  /* 0x00000009ff132219 */ /* 0x000fce0000011608 */
.L_x_687:
[----:B------:R-:W-:-:S05]  /*7ae0*/  IMAD R19, R19, R10, RZ ;  /* 0x0000000a13137224 */ /* 0x000fca00078e02ff */
[----:B------:R-:W-:-:S13]  /*7af0*/  R2UR UR7, R19 ;  /* 0x00000000130772ca */ /* 0x000fda00000e0000 */
[----:B------:R-:W-:-:S04]  /*7b00*/  UISETP.LT.AND UP0, UPT, UR6, UR7, UPT ;  /* 0x000000070600728c */ /* 0x000fc8000bf01270 */
[----:B------:R-:W-:-:S12]  /*7b10*/  USEL UR6, UR6, UR7, !UP0 ;  /* 0x0000000706067287 */ /* 0x000fd8000c000000 */
.L_x_685:
[----:B------:R-:W-:-:S04]  /*7b20*/  UIADD3 UR6, UR6, 0x7f, URZ ;  /* 0x0000007f06067890 */ /* 0x000fc8000fffe03f */
[----:B------:R-:W-:-:S04]  /*7b30*/  USHF.R.S32.HI UR7, URZ, 0x1f, UR6 ;  /* 0x0000001f3f077899 */ /* 0x000fc80008011406 */
[----:B------:R-:W-:-:S04]  /*7b40*/  ULEA.HI UR7, UR7, UR6, URZ, 0x7 ;  /* 0x0000000607077291 */ /* 0x000fc8000f8f383f */
[----:B------:R-:W-:-:S04]  /*7b50*/  USHF.R.S32.HI UR7, URZ, 0x7, UR7 ;  /* 0x000000073f077899 */ /* 0x000fc80008011407 */
[----:B------:R-:W-:-:S04]  /*7b60*/  UISETP.LT.AND UP0, UPT, UR40, UR7, UPT ;  /* 0x000000072800728c */ /* 0x000fc8000bf01270 */
[----:B------:R-:W-:-:S06]  /*7b70*/  USEL UR17, UR40, UR7, !UP0 ;  /* 0x0000000728117287 */ /* 0x000fcc000c000000 */
[----:B------:R-:W-:-:S13]  /*7b80*/  ISETP.GE.AND P2, PT, R3, UR17, PT ;  /* 0x0000001103007c0c */ /* 0x000fda000bf46270 */
[----:B------:R-:W-:Y:S05]  /*7b90*/  @!P2 BRA `(.L_x_688) ;  /* 0x0000001800e8a947 */ /* 0x000fea0003800000 */
[----:B------:R-:W-:Y:S01]  /*7ba0*/  IMAD.MOV.U32 R11, RZ, RZ, R0 ;  /* 0x000000ffff0b7224 */ /* 0x000fe200078e0000 */
[----:B------:R-:W-:Y:S01]  /*7bb0*/  UMOV UR18, UR37 ;  /* 0x0000002500127c82 */ /* 0x000fe20008000000 */
[----:B------:R-:W-:Y:S01]  /*7bc0*/  IMAD.MOV.U32 R9, RZ, RZ, R2 ;  /* 0x000000ffff097224 */ /* 0x000fe200078e0002 */
[----:B------:R-:W-:-:S06]  /*7bd0*/  UMOV UR19, UR36 ;  /* 0x0000002400137c82 */ /* 0x000fcc0008000000 */
.L_x_698:
[----:B------:R-:W-:-:S04]  /*7be0*/  UISETP.NE.AND UP0, UPT, UR19, 0x1, UPT ;  /* 0x000000011300788c */ /* 0x000fc8000bf05270 */
[----:B------:R-:W-:-:S04]  /*7bf0*/  USEL UR37, URZ, 0x1, UP0 ;  /* 0x000000013f257887 */ /* 0x000fc80008000000 */
[----:B------:R-:W-:Y:S01]  /*7c00*/  ULOP3.LUT UR37, UR18, UR37, URZ, 0x3c, !UPT ;  /* 0x0000002512257292 */ /* 0x000fe2000f8e3c3f */
[----:B------:R-:W-:Y:S11]  /*7c10*/  @!P0 BRA `(.L_x_689) ;  /* 0x0000000000048947 */ /* 0x000ff60003800000 */
[----:B------:R-:W-:Y:S01]  /*7c20*/  BPT.TRAP 0x1 ;  /* 0x000000040000795c */ /* 0x000fe20000300000 */
.L_x_689:
        /* <DEDUP_REMOVED lines=9> */
.L_x_690:
[----:B--2---:R-:W-:Y:S05]  /*7cc0*/  @P2 BRA `(.L_x_691) ;  /* 0x0000000000082947 */ /* 0x004fea0003800000 */
[----:B------:R-:W2:Y:S02]  /*7cd0*/  SYNCS.PHASECHK.TRANS64.TRYWAIT P2, [UR20+0x19c30], R0 ;  /* 0x019c3000ff0075a7 */ /* 0x000ea40008040154 */
[----:B--2---:R-:W-:Y:S05]  /*7ce0*/  @!P2 BRA `(.L_x_692) ;  /* 0x0000009800f4a947 */ /* 0x004fea0003800000 */
.L_x_691:
        /* <DEDUP_REMOVED lines=17> */
.L_x_693:
[----:B------:R-:W-:Y:S01]  /*7e00*/  ULEA UR11, UR19, UR47, 0x3 ;  /* 0x0000002f130b7291 */ /* 0x000fe2000f8e183f */
[----:B-12---:R-:W-:-:S05]  /*7e10*/  IMAD.U32 R0, RZ, RZ, UR18 ;  /* 0x00000012ff007e24 */ /* 0x006fca000f8e00ff */
[----:B------:R-:W-:-:S04]  /*7e20*/  SHF.L.U32 R0, R0, 0x1f, RZ ;  /* 0x0000001f00007819 */ /* 0x000fc800000006ff */
[----:B------:R1:W2:Y:S01]  /*7e30*/  SYNCS.PHASECHK.TRANS64.TRYWAIT P2, [UR11+0x19c50], R0 ;  /* 0x019c5000ff0075a7 */ /* 0x0002a2000804014b */
[----:B------:R-:W-:Y:S05]  /*7e40*/  @!P0 BRA `(.L_x_694) ;  /* 0x0000000000048947 */ /* 0x000fea0003800000 */
[----:B------:R-:W-:Y:S01]  /*7e50*/  BPT.TRAP 0x1 ;  /* 0x000000040000795c */ /* 0x000fe20000300000 */
.L_x_694:
[----:B--2---:R-:W-:Y:S05]  /*7e60*/  @P2 BRA `(.L_x_695) ;  /* 0x0000000000082947 */ /* 0x004fea0003800000 */
[----:B------:R-:W2:Y:S02]  /*7e70*/  SYNCS.PHASECHK.TRANS64.TRYWAIT P2, [UR11+0x19c50], R0 ;  /* 0x019c5000ff0075a7 */ /* 0x000ea4000804014b */
[----:B--2---:R-:W-:Y:S05]  /*7e80*/  @!P2 BRA `(.L_x_696) ;  /* 0x0000009800a4a947 */ /* 0x004fea0003800000 */
.L_x_695:
[----:B------:R-:W-:Y:S01]  /*7e90*/  UIADD3 UR6, UR47, 0x3000, URZ ;  /* 0x000030002f067890 */ /* 0x000fe2000fffe03f */
[----:B------:R-:W-:Y:S01]  /*7ea0*/  WARPGROUP.ARRIVE ;  /* 0x00000000000079c5 */ /* 0x000fe20000000000 */
[----:B------:R-:W-:Y:S01]  /*7eb0*/  UMOV UR7, 0x40000040 ;  /* 0x4000004000077882 */ /* 0x000fe20000000000 */
[----:B-12---:R-:W-:Y:S01]  /*7ec0*/  FMNMX.FTZ R0, R24, R9, !PT ;  /* 0x0000000918007209 */ /* 0x006fe20007810000 */
[----:B------:R-:W-:Y:S01]  /*7ed0*/  USHF.R.U32.HI UR6, URZ, 0x4, UR6 ;  /* 0x000000043f067899 */ /* 0x000fe20008011606 */
[----:B------:R-:W-:Y:S02]  /*7ee0*/  IMAD.U32 R19, RZ, RZ, UR41 ;  /* 0x00000029ff137e24 */ /* 0x000fe4000f8e00ff */
[----:B------:R-:W-:Y:S01]  /*7ef0*/  FMNMX.FTZ R13, R25, R0, !PT ;  /* 0x00000000190d7209 */ /* 0x000fe20007810000 */
[----:B------:R-:W-:Y:S01]  /*7f00*/  ULOP3.LUT UR6, UR6, 0x3fff, URZ, 0xc0, !UPT ;  /* 0x00003fff06067892 */ /* 0x000fe2000f8ec03f */
[----:B------:R-:W-:-:S03]  /*7f10*/  FMNMX.FTZ R0, R26, R11, !PT ;  /* 0x0000000b1a007209 */ /* 0x000fc60007810000 */
[----:B------:R-:W-:Y:S01]  /*7f20*/  ULOP3.LUT UR6, UR6, 0x10000, URZ, 0xfc, !UPT ;  /* 0x0001000006067892 */ /* 0x000fe2000f8efc3f */
[----:B------:R-:W-:Y:S02]  /*7f30*/  FMNMX.FTZ R15, R27, R0, !PT ;  /* 0x000000001b0f7209 */ /* 0x000fe40007810000 */
        /* <DEDUP_REMOVED lines=64> */
[----:B------:R-:W-:Y:S01]  /*8340*/  FMNMX.FTZ R10, R87, R2, !PT ;  /* 0x00000002570a7209 */ /* 0x000fe20007810000 */
[----:B------:R-:W-:Y:S02]  /*8350*/  WARPGROUP.DEPBAR.LE gsb0, 0x0 ;  /* 0x00008000000079c5 */ /* 0x000fe40000010000 */
[----:B------:R-:W-:Y:S01]  /*8360*/  WARPGROUP.ARRIVE ;  /* 0x00000000000079c5 */ /* 0x000fe20000000000 */
[----:B------:R-:W1:Y:S04]  /*8370*/  SHFL.BFLY PT, R13, R8, 0x2, 0x1f ;  /* 0x0c401f00080d7f89 */ /* 0x000e6800000e0000 */
[----:B------:R-:W2:Y:S01]  /*8380*/  SHFL.BFLY PT, R15, R10, 0x2, 0x1f ;  /* 0x0c401f000a0f7f89 */ /* 0x000ea200000e0000 */
[----:B------:R-:W-:Y:S01]  /*8390*/  QGMMA.64x96x32.F32.E4M3.E4M3 R88, R144, gdesc[UR4], R88, gsb0 ;  /* 0x0160000490587df3 */ /* 0x000fe20008000858 */
[----:B------:R-:W-:Y:S01]  /*83a0*/  UIADD3 UR6, UR10, 0x4, URZ ;  /* 0x000000040a067890 */ /* 0x000fe2000fffe03f */
[----:B------:R-:W-:Y:S01]  /*83b0*/  UMOV UR7, 0x40000040 ;  /* 0x4000004000077882 */ /* 0x000fe20000000000 */
[----:B-1----:R-:W-:-:S02]  /*83c0*/  FMNMX.FTZ R13, R8, R13, !PT ;  /* 0x0000000d080d7209 */ /* 0x002fc40007810000 */
[----:B--2---:R-:W-:-:S03]  /*83d0*/  FMNMX.FTZ R15, R10, R15, !PT ;  /* 0x0000000f0a0f7209 */ /* 0x004fc60007810000 */
[----:B------:R-:W1:Y:S04]  /*83e0*/  SHFL.BFLY PT, R2, R13, 0x1, 0x1f ;  /* 0x0c201f000d027f89 */ /* 0x000e6800000e0000 */
[----:B------:R-:W2:Y:S01]  /*83f0*/  SHFL.BFLY PT, R0, R15, 0x1, 0x1f ;  /* 0x0c201f000f007f89 */ /* 0x000ea200000e0000 */
[----:B-1----:R-:W-:Y:S02]  /*8400*/  FMNMX.FTZ R2, R13, R2, !PT ;  /* 0x000000020d027209 */ /* 0x002fe40007810000 */
[----:B--2---:R-:W-:-:S03]  /*8410*/  FMNMX.FTZ R0, R15, R0, !PT ;  /* 0x000000000f007209 */ /* 0x004fc60007810000 */
[C---:B------:R-:W-:Y:S01]  /*8420*/  FFMA.FTZ R10, R2.reuse, R19, -8 ;  /* 0xc1000000020a7423 */ /* 0x040fe20000010013 */
[----:B------:R-:W-:-:S01]  /*8430*/  FADD.FTZ R8, -R2, R9 ;  /* 0x0000000902087221 */ /* 0x000fc20000010100 */
[----:B------:R-:W-:Y:S02]  /*8440*/  FADD.FTZ R9, -R0, R11 ;  /* 0x0000000b00097221 */ /* 0x000fe40000010100 */
[----:B------:R-:W-:-:S01]  /*8450*/  FFMA.FTZ R11, R24, UR41, -R10 ;  /* 0x00000029180b7c23 */ /* 0x000fc2000801080a */
[--C-:B------:R-:W-:Y:S01]  /*8460*/  FFMA.FTZ R24, R37, UR41, -R10.reuse ;  /* 0x0000002925187c23 */ /* 0x100fe2000801080a */
[----:B------:R-:W-:-:S01]  /*8470*/  FFMA.FTZ R37, R56, UR41, -R10 ;  /* 0x0000002938257c23 */ /* 0x000fc2000801080a */
[--C-:B------:R-:W-:Y:S01]  /*8480*/  FFMA.FTZ R56, R69, UR41, -R10.reuse ;  /* 0x0000002945387c23 */ /* 0x100fe2000801080a */
[----:B------:R-:W-:Y:S02]  /*8490*/  IMAD.U32 R69, RZ, RZ, UR41 ;  /* 0x00000029ff457e24 */ /* 0x000fe4000f8e00ff */
[----:B------:R-:W-:Y:S01]  /*84a0*/  FMUL.FTZ R8, R8, UR41 ;  /* 0x0000002908087c20 */ /* 0x000fe20008410000 */
[----:B------:R-:W-:Y:S01]  /*84b0*/  FMUL.FTZ R9, R9, UR41 ;  /* 0x0000002909097c20 */ /* 0x000fe20008410000 */
[----:B------:R-:W-:Y:S01]  /*84c0*/  FFMA.FTZ R12, R25, UR41, -R10 ;  /* 0x00000029190c7c23 */ /* 0x000fe2000801080a */
[----:B------:R-:W-:-:S01]  /*84d0*/  FFMA.FTZ R69, R0, R69, -8 ;  /* 0xc100000000457423 */ /* 0x000fc20000010045 */
[----:B------:R-:W-:Y:S01]  /*84e0*/  MUFU.EX2 R11, R11 ;  /* 0x0000000b000b7308 */ /* 0x000fe20000000800 */
[----:B------:R-:W-:-:S01]  /*84f0*/  FFMA.FTZ R13, R28, UR41, -R10 ;  /* 0x000000291c0d7c23 */ /* 0x000fc2000801080a */
[----:B------:R-:W-:Y:S01]  /*8500*/  FFMA.FTZ R14, R29, UR41, -R10 ;  /* 0x000000291d0e7c23 */ /* 0x000fe2000801080a */
[----:B------:R-:W-:-:S01]  /*8510*/  FFMA.FTZ R26, R26, UR41, -R69 ;  /* 0x000000291a1a7c23 */ /* 0x000fc20008010845 */
[--C-:B------:R-:W-:Y:S01]  /*8520*/  FFMA.FTZ R27, R27, UR41, -R69.reuse ;  /* 0x000000291b1b7c23 */ /* 0x100fe20008010845 */
[----:B------:R-:W-:-:S01]  /*8530*/  FFMA.FTZ R30, R30, UR41, -R69 ;  /* 0x000000291e1e7c23 */ /* 0x000fc20008010845 */
[----:B------:R-:W-:Y:S01]  /*8540*/  FFMA.FTZ R31, R31, UR41, -R69 ;  /* 0x000000291f1f7c23 */ /* 0x000fe20008010845 */
[----:B------:R-:W-:-:S01]  /*8550*/  FFMA.FTZ R15, R32, UR41, -R10 ;  /* 0x00000029200f7c23 */ /* 0x000fc2000801080a */
[----:B------:R-:W1:Y:S01]  /*8560*/  MUFU.EX2 R8, R8 ;  /* 0x0000000800087308 */ /* 0x000e620000000800 */
[----:B------:R-:W-:-:S01]  /*8570*/  FFMA.FTZ R34, R34, UR41, -R69 ;  /* 0x0000002922227c23 */ /* 0x000fc20008010845 */
[----:B------:R-:W-:Y:S01]  /*8580*/  FFMA.FTZ R20, R33, UR41, -R10 ;  /* 0x0000002921147c23 */ /* 0x000fe2000801080a */
[----:B------:R-:W-:-:S01]  /*8590*/  FFMA.FTZ R35, R35, UR41, -R69 ;  /* 0x0000002923237c23 */ /* 0x000fc20008010845 */
[--C-:B------:R-:W-:Y:S01]  /*85a0*/  FFMA.FTZ R19, R36, UR41, -R10.reuse ;  /* 0x0000002924137c23 */ /* 0x100fe2000801080a */
        /* <DEDUP_REMOVED lines=9> */
[--C-:B------:R-:W-:Y:S01]  /*8640*/  FFMA.FTZ R42, R42, UR41, -R69.reuse ;  /* 0x000000292a2a7c23 */ /* 0x100fe20008010845 */
        /* <DEDUP_REMOVED lines=17> */
[----:B------:R-:W3:Y:S01]  /*8760*/  MUFU.EX2 R27, R27 ;  /* 0x0000001b001b7308 */ /* 0x000ee20000000800 */
[----:B--2---:R-:W-:-:S01]  /*8770*/  FFMA.FTZ R4, R9, R4, R26 ;  /* 0x0000000409047223 */ /* 0x004fc2000001001a */
[----:B------:R-:W-:Y:S01]  /*8780*/  FFMA.FTZ R57, R76, UR41, -R10 ;  /* 0x000000294c397c23 */ /* 0x000fe2000801080a */
[----:B------:R-:W-:-:S02]  /*8790*/  WARPGROUP.DEPBAR.LE gsb0, 0x0 ;  /* 0x00008000000079c5 */ /* 0x000fc40000010000 */
[----:B------:R-:W-:Y:S01]  /*87a0*/  WARPGROUP.ARRIVE ;  /* 0x00000000000079c5 */ /* 0x000fe20000000000 */
[----:B------:R-:W-:-:S01]  /*87b0*/  FFMA.FTZ R59, R59, UR41, -R69 ;  /* 0x000000293b3b7c23 */ /* 0x000fc20008010845 */
[----:B------:R-:W-:Y:S01]  /*87c0*/  FFMA.FTZ R62, R62, UR41, -R69 ;  /* 0x000000293e3e7c23 */ /* 0x000fe20008010845 */
[----:B------:R-:W2:Y:S01]  /*87d0*/  MUFU.EX2 R13, R13 ;  /* 0x0000000d000d7308 */ /* 0x000ea20000000800 */
[----:B-1----:R-:W-:-:S01]  /*87e0*/  FADD.FTZ R72, R12, R5 ;  /* 0x000000050c487221 */ /* 0x002fc20000010000 */
[--C-:B------:R-:W-:Y:S01]  /*87f0*/  FFMA.FTZ R48, R61, UR41, -R10.reuse ;  /* 0x000000293d307c23 */ /* 0x100fe2000801080a */
[----:B------:R-:W-:Y:S01]  /*8800*/  QGMMA.64x96x32.F32.E4M3.E4M3 R88, R140, gdesc[UR4], R88, gsb0 ;  /* 0x016000048c587df3 */ /* 0x000fe20008000858 */
[----:B------:R-:W-:Y:S01]  /*8810*/  UIADD3 UR6, UR10, 0x6, URZ ;  /* 0x000000060a067890 */ /* 0x000fe2000fffe03f */
[----:B------:R-:W-:Y:S01]  /*8820*/  FFMA.FTZ R63, R63, UR41, -R69 ;  /* 0x000000293f3f7c23 */ /* 0x000fe20008010845 */
[----:B------:R-:W-:Y:S01]  /*8830*/  UMOV UR7, 0x40000040 ;  /* 0x4000004000077882 */ /* 0x000fe20000000000 */
[----:B------:R-:W-:Y:S01]  /*8840*/  FFMA.FTZ R45, R64, UR41, -R10 ;  /* 0x00000029402d7c23 */ /* 0x000fe2000801080a */
[----:B------:R-:W1:Y:S01]  /*8850*/  MUFU.EX2 R30, R30 ;  /* 0x0000001e001e7308 */ /* 0x000e620000000800 */
[----:B---3--:R-:W-:-:S01]  /*8860*/  FADD.FTZ R5, R27, R4 ;  /* 0x000000041b057221 */ /* 0x008fc20000010000 */
[----:B------:R-:W-:Y:S01]  /*8870*/  FFMA.FTZ R66, R66, UR41, -R69 ;  /* 0x0000002942427c23 */ /* 0x000fe20008010845 */
[----:B------:R-:W-:-:S01]  /*8880*/  FFMA.FTZ R52, R65, UR41, -R10 ;  /* 0x0000002941347c23 */ /* 0x000fc2000801080a */
[----:B------:R-:W-:Y:S01]  /*8890*/  FFMA.FTZ R67, R67, UR41, -R69 ;  /* 0x0000002943437c23 */ /* 0x000fe20008010845 */
[----:B------:R-:W-:-:S01]  /*88a0*/  FFMA.FTZ R49, R68, UR41, -R10 ;  /* 0x0000002944317c23 */ /* 0x000fc2000801080a */
[--C-:B------:R-:W-:Y:S01]  /*88b0*/  FFMA.FTZ R70, R70, UR41, -R69.reuse ;  /* 0x0000002946467c23 */ /* 0x100fe20008010845 */
[----:B------:R-:W-:-:S01]  /*88c0*/  FFMA.FTZ R71, R71, UR41, -R69 ;  /* 0x0000002947477c23 */ /* 0x000fc20008010845 */
[----:B------:R-:W3:Y:S01]  /*88d0*/  MUFU.EX2 R14, R14 ;  /* 0x0000000e000e7308 */ /* 0x000ee20000000800 */
[----:B--2---:R-:W-:-:S01]  /*88e0*/  FADD.FTZ R73, R13, R72 ;  /* 0x000000480d497221 */ /* 0x004fc20000010000 */
[--C-:B------:R-:W-:Y:S01]  /*88f0*/  FFMA.FTZ R64, R77, UR41, -R10.reuse ;  /* 0x000000294d407c23 */ /* 0x100fe2000801080a */
[----:B------:R-:W-:-:S01]  /*8900*/  FFMA.FTZ R61, R80, UR41, -R10 ;  /* 0x00000029503d7c23 */ /* 0x000fc2000801080a */
[--C-:B------:R-:W-:Y:S01]  /*8910*/  FFMA.FTZ R68, R81, UR41, -R10.reuse ;  /* 0x0000002951447c23 */ /* 0x100fe2000801080a */
[----:B------:R-:W-:-:S01]  /*8920*/  FFMA.FTZ R65, R84, UR41, -R10 ;  /* 0x0000002954417c23 */ /* 0x000fc2000801080a */
        /* <DEDUP_REMOVED lines=24> */
[----:B------:R-:W-:Y:S02]  /*8ab0*/  WARPGROUP.DEPBAR.LE gsb0, 0x0 ;  /* 0x00008000000079c5 */ /* 0x000fe40000010000 */
[----:B------:R-:W-:Y:S01]  /*8ac0*/  WARPGROUP.ARRIVE ;  /* 0x00000000000079c5 */ /* 0x000fe20000000000 */
[----:B--2---:R-:W-:-:S04]  /*8ad0*/  FADD.FTZ R73, R21, R72 ;  /* 0x0000004815497221 */ /* 0x004fc80000010000 */
[----:B------:R-:W2:Y:S01]  /*8ae0*/  MUFU.EX2 R43, R43 ;  /* 0x0000002b002b7308 */ /* 0x000ea20000000800 */
[----:B------:R-:W-:Y:S01]  /*8af0*/  QGMMA.64x96x32.F32.E4M3.E4M3 R88, R136, gdesc[UR4], R88, gsb0 ;  /* 0x0160000488587df3 */ /* 0x000fe20008000858 */
[----:B-1----:R-:W-:-:S06]  /*8b00*/  FADD.FTZ R4, R42, R5 ;  /* 0x000000052a047221 */ /* 0x002fcc0000010000 */
[----:B------:R-:W1:Y:S01]  /*8b10*/  MUFU.EX2 R25, R25 ;  /* 0x0000001900197308 */ /* 0x000e620000000800 */
[----:B---3--:R-:W-:-:S07]  /*8b20*/  FADD.FTZ R72, R28, R73 ;  /* 0x000000491c487221 */ /* 0x008fce0000010000 */
[----:B------:R-:W3:Y:S01]  /*8b30*/  MUFU.EX2 R46, R46 ;  /* 0x0000002e002e7308 */ /* 0x000ee20000000800 */
[----:B--2---:R-:W-:-:S07]  /*8b40*/  FADD.FTZ R5, R43, R4 ;  /* 0x000000042b057221 */ /* 0x004fce0000010000 */
[----:B------:R-:W2:Y:S01]  /*8b50*/  MUFU.EX2 R32, R32 ;  /* 0x0000002000207308 */ /* 0x000ea20000000800 */
[----:B-1----:R-:W-:-:S01]  /*8b60*/  FADD.FTZ R73, R25, R72 ;  /* 0x0000004819497221 */ /* 0x002fc20000010000 */
[----:B------:R-:W-:-:S06]  /*8b70*/  FFMA.FTZ R72, R74, UR41, -R69 ;  /* 0x000000294a487c23 */ /* 0x000fcc0008010845 */
        /* <DEDUP_REMOVED lines=16> */
[----:B--2---:R-:W-:-:S01]  /*8c80*/  FADD.FTZ R75, R33, R74 ;  /* 0x0000004a214b7221 */ /* 0x004fc20000010000 */
[----:B------:R-:W-:-:S06]  /*8c90*/  FFMA.FTZ R74, R78, UR41, -R69 ;  /* 0x000000294e4a7c23 */ /* 0x000fcc0008010845 */
[----:B------:R-:W2:Y:S01]  /*8ca0*/  MUFU.EX2 R55, R55 ;  /* 0x0000003700377308 */ /* 0x000ea20000000800 */
[----:B-1----:R-:W-:-:S07]  /*8cb0*/  FADD.FTZ R4, R54, R5 ;  /* 0x0000000536047221 */ /* 0x002fce0000010000 */
[----:B------:R-:W1:Y:S01]  /*8cc0*/  MUFU.EX2 R37, R37 ;  /* 0x0000002500257308 */ /* 0x000e620000000800 */
[----:B---3--:R-:W-:-:S01]  /*8cd0*/  FADD.FTZ R76, R40, R75 ;  /* 0x0000004b284c7221 */ /* 0x008fc20000010000 */
[----:B------:R-:W-:-:S06]  /*8ce0*/  WARPGROUP.DEPBAR.LE gsb0, 0x0 ;  /* 0x00008000000079c5 */ /* 0x000fcc0000010000 */
[----:B------:R-:W3:Y:S01]  /*8cf0*/  MUFU.EX2 R58, R58 ;  /* 0x0000003a003a7308 */ /* 0x000ee20000000800 */
[----:B--2---:R-:W-:-:S07]  /*8d00*/  FADD.FTZ R5, R55, R4 ;  /* 0x0000000437057221 */ /* 0x004fce0000010000 */
[----:B------:R-:W2:Y:S01]  /*8d10*/  MUFU.EX2 R44, R44 ;  /* 0x0000002c002c7308 */ /* 0x000ea20000000800 */
[----:B-1----:R-:W-:-:S07]  /*8d20*/  FADD.FTZ R75, R37, R76 ;  /* 0x0000004c254b7221 */ /* 0x002fce0000010000 */
        /* <DEDUP_REMOVED lines=26> */
[----:B-1----:R-:W-:-:S01]  /*8ed0*/  FADD.FTZ R79, R49, R78 ;  /* 0x0000004e314f7221 */ /* 0x002fc20000010000 */
[--C-:B------:R-:W-:Y:S01]  /*8ee0*/  FFMA.FTZ R78, R86, UR41, -R69.reuse ;  /* 0x00000029564e7c23 */ /* 0x100fe20008010845 */
[----:B------:R-:W-:-:S05]  /*8ef0*/  FFMA.FTZ R69, R87, UR41, -R69 ;  /* 0x0000002957457c23 */ /* 0x000fca0008010845 */
[----:B------:R-:W1:Y:S01]  /*8f00*/  MUFU.EX2 R71, R71 ;  /* 0x0000004700477308 */ /* 0x000e620000000800 */
[----:B---3--:R-:W-:-:S07]  /*8f10*/  FADD.FTZ R4, R70, R5 ;  /* 0x0000000546047221 */ /* 0x008fce0000010000 */
[----:B------:R-:W3:Y:S01]  /*8f20*/  MUFU.EX2 R53, R53 ;  /* 0x0000003500357308 */ /* 0x000ee20000000800 */
[----:B--2---:R-:W-:-:S07]  /*8f30*/  FADD.FTZ R80, R56, R79 ;  /* 0x0000004f38507221 */ /* 0x004fce0000010000 */
[----:B------:R-:W2:Y:S01]  /*8f40*/  MUFU.EX2 R72, R72 ;  /* 0x0000004800487308 */ /* 0x000ea20000000800 */
[----:B-1----:R-:W-:-:S01]  /*8f50*/  FADD.FTZ R5, R71, R4 ;  /* 0x0000000447057221 */ /* 0x002fc20000010000 */
[----:B------:R-:W-:-:S04]  /*8f60*/  IMAD.U32 R4, RZ, RZ, UR20 ;  /* 0x00000014ff047e24 */ /* 0x000fc8000f8e00ff */
[----:B------:R-:W-:Y:S02]  /*8f70*/  @!P1 VIADD R4, R4, 0x19c40 ;  /* 0x00019c4004049836 */ /* 0x000fe40000000000 */
[----:B------:R-:W1:Y:S01]  /*8f80*/  MUFU.EX2 R60, R60 ;  /* 0x0000003c003c7308 */ /* 0x000e620000000800 */
[----:B---3--:R-:W-:-:S02]  /*8f90*/  FADD.FTZ R79, R53, R80 ;  /* 0x00000050354f7221 */ /* 0x008fc40000010000 */
[----:B------:R-:W-:-:S04]  /*8fa0*/  @!P1 PRMT R4, RZ, 0x654, R4 ;  /* 0x00000654ff049816 */ /* 0x000fc80000000004 */
[----:B------:R3:W-:Y:S01]  /*8fb0*/  @!P1 SYNCS.ARRIVE.TRANS64.RED.A1T0 RZ, [R4+URZ], RZ ;  /* 0x000000ff04ff99a7 */ /* 0x0007e2000810043f */
[----:B------:R-:W4:Y:S01]  /*8fc0*/  MUFU.EX2 R73, R73 ;  /* 0x0000004900497308 */ /* 0x000f220000000800 */
[----:B--2---:R-:W-:-:S07]  /*8fd0*/  FADD.FTZ R80, R72, R5 ;  /* 0x0000000548507221 */ /* 0x004fce0000010000 */
[----:B------:R-:W2:Y:S01]  /*8fe0*/  MUFU.EX2 R57, R57 ;  /* 0x0000003900397308 */ /* 0x000ea20000000800 */
[----:B-1----:R-:W-:-:S07]  /*8ff0*/  FADD.FTZ R82, R60, R79 ;  /* 0x0000004f3c527221 */ /* 0x002fce0000010000 */
        /* <DEDUP_REMOVED lines=22> */
[----:B-1----:R-:W-:-:S03]  /*9160*/  FADD.FTZ R5, R10, R79 ;  /* 0x0000004f0a057221 */ /* 0x002fc60000010000 */
[----:B---3--:R-:W-:Y:S01]  /*9170*/  FADD.FTZ R4, R69, R4 ;  /* 0x0000000445047221 */ /* 0x008fe20000010000 */
[----:B------:R-:W-:Y:S06]  /*9180*/  @!P0 BRA `(.L_x_697) ;  /* 0x0000000000048947 */ /* 0x000fec0003800000 */
[----:B------:R-:W-:Y:S01]  /*9190*/  BPT.TRAP 0x1 ;  /* 0x000000040000795c */ /* 0x000fe20000300000 */
.L_x_697:
        /* <DEDUP_REMOVED lines=14> */
[----:B------:R-:W-:Y:S01]  /*9280*/  SYNCS.ARRIVE.TRANS64.RED.A1T0 RZ, [UR6], RZ ;  /* 0x000000ffffff79a7 */ /* 0x000fe20008100406 */
        /* <DEDUP_REMOVED lines=33> */
[-C--:B------:R-:W-:Y:S01]  /*94a0*/  FMUL.FTZ R88, R88, R8.reuse ;  /* 0x0000000858587220 */ /* 0x080fe20000410000 */
[----:B------:R-:W-:Y:S01]  /*94b0*/  F2FP.SATFINITE.E4M3.F32.PACK_AB_MERGE_C R150, R20, R15, R19 ;  /* 0x0000000f1496723e */ /* 0x000fe20004807013 */
        /* <DEDUP_REMOVED lines=40> */
.L_x_688:
[----:B------:R-:W-:-:S13]  /*9740*/  ISETP.GE.AND P2, PT, R3, UR40, PT ;  /* 0x0000002803007c0c */ /* 0x000fda000bf46270 */
[----:B------:R-:W-:Y:S05]  /*9750*/  @!P2 BRA `(.L_x_699) ;  /* 0x0000002c0008a947 */ /* 0x000fea0003800000 */
[----:B------:R-:W-:Y:S01]  /*9760*/  IMAD.MOV.U32 R8, RZ, RZ, R0 ;  /* 0x000000ffff087224 */ /* 0x000fe200078e0000 */
[----:B------:R-:W-:Y:S01]  /*9770*/  UMOV UR17, UR37 ;  /* 0x0000002500117c82 */ /* 0x000fe20008000000 */
[----:B------:R-:W-:Y:S01]  /*9780*/  IMAD.MOV.U32 R9, RZ, RZ, R2 ;  /* 0x000000ffff097224 */ /* 0x000fe200078e0002 */
[----:B------:R-:W-:Y:S01]  /*9790*/  UMOV UR18, UR36 ;  /* 0x0000002400127c82 */ /* 0x000fe20008000000 */
[----:B------:R-:W-:Y:S01]  /*97a0*/  IMAD.IADD R10, R156, 0x1, R7 ;  /* 0x000000019c0a7824 */ /* 0x000fe200078e0207 */
[----:B------:R-:W-:Y:S01]  /*97b0*/  ULDC UR21, c[0x0][0x9e4] ;  /* 0x0002790000157ab9 */ /* 0x000fe20000000800 */
[----:B------:R-:W-:Y:S01]  /*97c0*/  ULDC UR22, c[0x0][0x9dc] ;  /* 0x0002770000167ab9 */ /* 0x000fe20000000800 */
[----:B------:R-:W-:Y:S01]  /*97d0*/  ULDC UR23, c[0x0][0x2e0] ;  /* 0x0000b80000177ab9 */ /* 0x000fe20000000800 */
[----:B------:R-:W-:Y:S01]  /*97e0*/  ULDC UR19, c[0x0][0x288] ;  /* 0x0000a20000137ab9 */ /* 0x000fe20000000800 */
[----:B------:R-:W-:-:S05]  /*97f0*/  ULDC UR20, c[0x0][0x9e0] ;  /* 0x0002780000147ab9 */ /* 0x000fca0000000800 */
.L_x_717:
[----:B------:R-:W-:-:S04]  /*9800*/  UISETP.NE.AND UP0, UPT, UR18, 0x1, UPT ;  /* 0x000000011200788c */ /* 0x000fc8000bf05270 */
[----:B------:R-:W-:-:S04]  /*9810*/  USEL UR37, URZ, 0x1, UP0 ;  /* 0x000000013f257887 */ /* 0x000fc80008000000 */
[----:B------:R-:W-:Y:S01]  /*9820*/  ULOP3.LUT UR37, UR17, UR37, URZ, 0x3c, !UPT ;  /* 0x0000002511257292 */ /* 0x000fe2000f8e3c3f */
[----:B------:R-:W-:Y:S11]  /*9830*/  @!P0 BRA `(.L_x_700) ;  /* 0x0000000000048947 */ /* 0x000ff60003800000 */
[----:B------:R-:W-:Y:S01]  /*9840*/  BPT.TRAP 0x1 ;  /* 0x000000040000795c */ /* 0x000fe20000300000 */
.L_x_700:
        /* <DEDUP_REMOVED lines=9> */
.L_x_701:
[----:B--2---:R-:W-:Y:S05]  /*98e0*/  @P2 BRA `(.L_x_702) ;  /* 0x0000000000082947 */ /* 0x004fea0003800000 */
[----:B------:R-:W2:Y:S02]  /*98f0*/  SYNCS.PHASECHK.TRANS64.TRYWAIT P2, [UR24+0x19c30], R0 ;  /* 0x019c3000ff0075a7 */ /* 0x000ea40008040158 */
[----:B--2---:R-:W-:Y:S05]  /*9900*/  @!P2 BRA `(.L_x_703) ;  /* 0x00000080001ca947 */ /* 0x004fea0003800000 */
.L_x_702:
        /* <DEDUP_REMOVED lines=17> */
.L_x_704:
[----:B------:R-:W-:Y:S01]  /*9a20*/  ULEA UR11, UR18, UR47, 0x3 ;  /* 0x0000002f120b7291 */ /* 0x000fe2000f8e183f */
[----:B-12---:R-:W-:-:S05]  /*9a30*/  IMAD.U32 R0, RZ, RZ, UR17 ;  /* 0x00000011ff007e24 */ /* 0x006fca000f8e00ff */
[----:B------:R-:W-:-:S04]  /*9a40*/  SHF.L.U32 R0, R0, 0x1f, RZ ;  /* 0x0000001f00007819 */ /* 0x000fc800000006ff */
[----:B------:R1:W2:Y:S01]  /*9a50*/  SYNCS.PHASECHK.TRANS64.TRYWAIT P2, [UR11+0x19c50], R0 ;  /* 0x019c5000ff0075a7 */ /* 0x0002a2000804014b */
[----:B------:R-:W-:Y:S05]  /*9a60*/  @!P0 BRA `(.L_x_705) ;  /* 0x0000000000048947 */ /* 0x000fea0003800000 */
[----:B------:R-:W-:Y:S01]  /*9a70*/  BPT.TRAP 0x1 ;  /* 0x000000040000795c */ /* 0x000fe20000300000 */
.L_x_705:
[----:B--2---:R-:W-:Y:S05]  /*9a80*/  @P2 BRA `(.L_x_706) ;  /* 0x0000000000082947 */ /* 0x004fea0003800000 */
[----:B------:R-:W2:Y:S02]  /*9a90*/  SYNCS.PHASECHK.TRANS64.TRYWAIT P2, [UR11+0x19c50], R0 ;  /* 0x019c5000ff0075a7 */ /* 0x000ea4000804014b */
[----:B--2---:R-:W-:Y:S05]  /*9aa0*/  @!P2 BRA `(.L_x_707) ;  /* 0x0000007c00cca947 */ /* 0x004fea0003800000 */
.L_x_706:
[----:B------:R-:W-:Y:S01]  /*9ab0*/  UIADD3 UR6, UR47, 0x3000, URZ ;  /* 0x000030002f067890 */ /* 0x000fe2000fffe03f */
[----:B------:R-:W-:Y:S01]  /*9ac0*/  WARPGROUP.ARRIVE ;  /* 0x00000000000079c5 */ /* 0x000fe20000000000 */
[----:B------:R-:W-:Y:S01]  /*9ad0*/  UMOV UR7, 0x40000040 ;  /* 0x4000004000077882 */ /* 0x000fe20000000000 */
[----:B-12---:R-:W-:Y:S01]  /*9ae0*/  IMAD.SHL.U32 R0, R3, 0x80, RZ ;  /* 0x0000008003007824 */ /* 0x006fe200078e00ff */
[----:B------:R-:W-:Y:S01]  /*9af0*/  USHF.R.U32.HI UR6, URZ, 0x4, UR6 ;  /* 0x000000043f067899 */ /* 0x000fe20008011606 */
[----:B------:R-:W-:-:S03]  /*9b00*/  IMAD.U32 R2, RZ, RZ, UR24 ;  /* 0x00000018ff027e24 */ /* 0x000fc6000f8e00ff */
[----:B------:R-:W-:Y:S01]  /*9b10*/  ULOP3.LUT UR6, UR6, 0x3fff, URZ, 0xc0, !UPT ;  /* 0x00003fff06067892 */ /* 0x000fe2000f8ec03f */
[----:B------:R-:W-:Y:S01]  /*9b20*/  IADD3 R12, -R0, 0x1, RZ ;  /* 0x00000001000c7810 */ /* 0x000fe20007ffe1ff */
[----:B------:R-:W-:Y:S02]  /*9b30*/  @!P1 VIADD R2, R2, 0x19c40 ;  /* 0x00019c4002029836 */ /* 0x000fe40000000000 */
        /* <DEDUP_REMOVED lines=25> */
[----:B------:R-:W-:Y:S02]  /*9cd0*/  VIADD R14, R11, UR6 ;  /* 0x000000060b0e7c36 */ /* 0x000fe40008000000 */
[C---:B------:R-:W-:Y:S01]  /*9ce0*/  IMAD.IADD R11, R7.reuse, 0x1, R15 ;  /* 0x00000001070b7824 */ /* 0x040fe200078e020f */
[----:B------:R-:W-:Y:S02]  /*9cf0*/  WARPGROUP.DEPBAR.LE gsb0, 0x0 ;  /* 0x00008000000079c5 */ /* 0x000fe40000010000 */
[----:B------:R1:W-:Y:S02]  /*9d00*/  @!P1 SYNCS.ARRIVE.TRANS64.RED.A1T0 RZ, [R2+URZ], RZ ;  /* 0x000000ff02ff99a7 */ /* 0x0003e4000810043f */
[----:B-1----:R-:W-:Y:S01]  /*9d10*/  IMAD.IADD R2, R7, 0x1, R14 ;  /* 0x0000000107027824 */ /* 0x002fe200078e020e */
[----:B------:R-:W-:Y:S06]  /*9d20*/  @!P5 BRA `(.L_x_708) ;  /* 0x00000000005cd947 */ /* 0x000fec0003800000 */
[----:B------:R-:W-:Y:S01]  /*9d30*/  ISETP.GT.AND P2, PT, R10, -0x1, PT ;  /* 0xffffffff0a00780c */ /* 0x000fe20003f44270 */
[----:B------:R-:W-:-:S12]  /*9d40*/  BSSY B0, `(.L_x_709) ;  /* 0x0000011000007945 */ /* 0x000fd80003800000 */
[----:B------:R-:W-:Y:S05]  /*9d50*/  @P2 BRA `(.L_x_710) ;  /* 0x0000000000202947 */ /* 0x000fea0003800000 */
[----:B------:R-:W-:Y:S01]  /*9d60*/  IMAD.U32 R20, RZ, RZ, UR21 ;  /* 0x00000015ff147e24 */ /* 0x000fe2000f8e00ff */
[----:B------:R-:W-:-:S04]  /*9d70*/  LOP3.LUT R19, RZ, R10, RZ, 0x33, !PT ;  /* 0x0000000aff137212 */ /* 0x000fc800078e33ff */
[----:B------:R-:W-:-:S13]  /*9d80*/  ISETP.NE.AND P2, PT, R20, 0x1, PT ;  /* 0x000000011400780c */ /* 0x000fda0003f45270 */
[----:B------:R-:W1:Y:S02]  /*9d90*/  @P2 LDC.64 R12, c[0x0][0x9e8] ;  /* 0x00027a00ff0c2b82 */ /* 0x000e640000000a00 */
[----:B-1----:R-:W-:-:S05]  /*9da0*/  @P2 IMAD.HI.U32 R12, R19, R12, RZ ;  /* 0x0000000c130c2227 */ /* 0x002fca00078e00ff */
[----:B------:R-:W-:-:S04]  /*9db0*/  @P2 SHF.R.U32.HI R19, RZ, R13, R12 ;  /* 0x0000000dff132219 */ /* 0x000fc8000001160c */
[----:B------:R-:W-:Y:S01]  /*9dc0*/  LOP3.LUT R19, RZ, R19, RZ, 0x33, !PT ;  /* 0x00000013ff137212 */ /* 0x000fe200078e33ff */
[----:B------:R-:W-:Y:S06]  /*9dd0*/  BRA `(.L_x_711) ;  /* 0x00000000001c7947 */ /* 0x000fec0003800000 */
.L_x_710:
[----:B------:R-:W-:-:S05]  /*9de0*/  IMAD.U32 R20, RZ, RZ, UR21 ;  /* 0x00000015ff147e24 */ /* 0x000fca000f8e00ff */
[----:B------:R-:W-:-:S13]  /*9df0*/  ISETP.NE.AND P2, PT, R20, 0x1, PT ;  /* 0x000000011400780c */ /* 0x000fda0003f45270 */
[----:B------:R-:W1:Y:S01]  /*9e00*/  @P2 LDC.64 R12, c[0x0][0x9e8] ;  /* 0x00027a00ff0c2b82 */ /* 0x000e620000000a00 */
[----:B------:R-:W-:-:S04]  /*9e10*/  @P2 IMAD.IADD R19, R156, 0x1, R7 ;  /* 0x000000019c132824 */ /* 0x000fc800078e0207 */
[----:B-1----:R-:W-:-:S04]  /*9e20*/  @P2 IMAD.HI.U32 R12, R19, R12, RZ ;  /* 0x0000000c130c2227 */ /* 0x002fc800078e00ff */
[----:B------:R-:W-:Y:S01]  /*9e30*/  IMAD.MOV.U32 R19, RZ, RZ, R10 ;  /* 0x000000ffff137224 */ /* 0x000fe200078e000a */
[----:B------:R-:W-:-:S07]  /*9e40*/  @P2 SHF.R.U32.HI R19, RZ, R13, R12 ;  /* 0x0000000dff132219 */ /* 0x000fce000001160c */
.L_x_711:
[----:B------:R-:W-:Y:S05]  /*9e50*/  BSYNC B0 ;  /* 0x0000000000007941 */ /* 0x000fea0003800000 */
.L_x_709:
[----:B------:R-:W-:-:S04]  /*9e60*/  IMAD R13, R19, R20, -R0 ;  /* 0x00000014130d7224 */ /* 0x000fc800078e0a00 */
[----:B------:R-:W-:-:S05]  /*9e70*/  IMAD R13, R16, -0x2, R13 ;  /* 0xfffffffe100d7824 */ /* 0x000fca00078e020d */
[----:B------:R-:W-:Y:S02]  /*9e80*/  VIADDMNMX R11, R13, R20, R11, PT ;  /* 0x000000140d0b7246 */ /* 0x000fe4000380010b */
[----:B------:R-:W-:-:S07]  /*9e90*/  VIMNMX R2, R2, R13, !PT ;  /* 0x0000000d02027248 */ /* 0x000fce0007fe0100 */
.L_x_708:
[----:B------:R-:W-:Y:S01]  /*9ea0*/  ISETP.GT.AND P2, PT, R3, -0x1, PT ;  /* 0xffffffff0300780c */ /* 0x000fe20003f44270 */
[C---:B------:R-:W-:Y:S02]  /*9eb0*/  IMAD.IADD R15, R6.reuse, 0x1, R15 ;  /* 0x00000001060f7824 */ /* 0x040fe400078e020f */
[----:B------:R-:W-:Y:S01]  /*9ec0*/  IMAD.IADD R14, R6, 0x1, R14 ;  /* 0x00000001060e7824 */ /* 0x000fe200078e020e */
[C---:B------:R-:W-:Y:S02]  /*9ed0*/  ISETP.GT.AND P4, PT, R2.reuse, RZ, P2 ;  /* 0x000000ff0200720c */ /* 0x040fe40001784270 */
[----:B------:R-:W-:Y:S02]  /*9ee0*/  ISETP.GT.AND P6, PT, R2, 0x1, P2 ;  /* 0x000000010200780c */ /* 0x000fe400017c4270 */
[C---:B------:R-:W-:Y:S02]  /*9ef0*/  ISETP.LT.OR P4, PT, R11.reuse, 0x1, P4 ;  /* 0x000000010b00780c */ /* 0x040fe40002781670 */
[----:B------:R-:W-:-:S02]  /*9f00*/  ISETP.LT.OR P6, PT, R11, 0x2, P6 ;  /* 0x000000020b00780c */ /* 0x000fc400037c1670 */
[----:B------:R-:W-:Y:S02]  /*9f10*/  FSEL R24, R24, -INF , !P4 ;  /* 0xff80000018187808 */ /* 0x000fe40006000000 */
[----:B------:R-:W-:Y:S02]  /*9f20*/  FSEL R25, R25, -INF , !P6 ;  /* 0xff80000019197808 */ /* 0x000fe40007000000 */
[C---:B------:R-:W-:Y:S02]  /*9f30*/  ISETP.GT.AND P3, PT, R2.reuse, 0x8, P2 ;  /* 0x000000080200780c */ /* 0x040fe40001764270 */
[C---:B------:R-:W-:Y:S02]  /*9f40*/  ISETP.GT.AND P4, PT, R2.reuse, 0x9, P2 ;  /* 0x000000090200780c */ /* 0x040fe40001784270 */
[----:B------:R-:W-:Y:S02]  /*9f50*/  ISETP.GT.AND P6, PT, R2, 0x10, P2 ;  /* 0x000000100200780c */ /* 0x000fe400017c4270 */
[----:B------:R-:W-:-:S02]  /*9f60*/  ISETP.LT.OR P3, PT, R11, 0x9, P3 ;  /* 0x000000090b00780c */ /* 0x000fc40001f61670 */
[C---:B------:R-:W-:Y:S02]  /*9f70*/  ISETP.LT.OR P4, PT, R11.reuse, 0xa, P4 ;  /* 0x0000000a0b00780c */ /* 0x040fe40002781670 */
[----:B------:R-:W-:Y:S02]  /*9f80*/  ISETP.LT.OR P6, PT, R11, 0x11, P6 ;  /* 0x000000110b00780c */ /* 0x000fe400037c1670 */
[----:B------:R-:W-:Y:S02]  /*9f90*/  FSEL R28, R28, -INF , !P3 ;  /* 0xff8000001c1c7808 */ /* 0x000fe40005800000 */
[----:B------:R-:W-:Y:S02]  /*9fa0*/  FSEL R29, R29, -INF , !P4 ;  /* 0xff8000001d1d7808 */ /* 0x000fe40006000000 */
[----:B------:R-:W-:Y:S02]  /*9fb0*/  FSEL R32, R32, -INF , !P6 ;  /* 0xff80000020207808 */ /* 0x000fe40007000000 */
[----:B------:R-:W-:-:S02]  /*9fc0*/  ISETP.GT.AND P3, PT, R2, 0x11, P2 ;  /* 0x000000110200780c */ /* 0x000fc40001764270 */
[C---:B------:R-:W-:Y:S02]  /*9fd0*/  ISETP.GT.AND P4, PT, R2.reuse, 0x18, P2 ;  /* 0x000000180200780c */ /* 0x040fe40001784270 */
[----:B------:R-:W-:Y:S02]  /*9fe0*/  ISETP.GT.AND P6, PT, R2, 0x19, P2 ;  /* 0x000000190200780c */ /* 0x000fe400017c4270 */
[C---:B------:R-:W-:Y:S02]  /*9ff0*/  ISETP.LT.OR P3, PT, R11.reuse, 0x12, P3 ;  /* 0x000000120b00780c */ /* 0x040fe40001f61670 */
[C---:B------:R-:W-:Y:S02]  /*a000*/  ISETP.LT.OR P4, PT, R11.reuse, 0x19, P4 ;  /* 0x000000190b00780c */ /* 0x040fe40002781670 */
[----:B------:R-:W-:Y:S02]  /*a010*/  ISETP.LT.OR P6, PT, R11, 0x1a, P6 ;  /* 0x0000001a0b00780c */ /* 0x000fe400037c1670 */
[----:B------:R-:W-:-:S02]  /*a020*/  FSEL R33, R33, -INF , !P3 ;  /* 0xff80000021217808 */ /* 0x000fc40005800000 */
        /* <DEDUP_REMOVED lines=73> */
[----:B------:R-:W-:Y:S01]  /*a4c0*/  FSEL R85, R85, -INF , !P6 ;  /* 0xff80000055557808 */ /* 0x000fe20007000000 */
[----:B------:R-:W-:Y:S06]  /*a4d0*/  @!P5 BRA `(.L_x_712) ;  /* 0x000000000058d947 */ /* 0x000fec0003800000 */
[----:B------:R-:W-:Y:S01]  /*a4e0*/  IMAD.IADD R11, R156, 0x1, R6 ;  /* 0x000000019c0b7824 */ /* 0x000fe200078e0206 */
[----:B------:R-:W-:Y:S04]  /*a4f0*/  BSSY B0, `(.L_x_713) ;  /* 0x0000010000007945 */ /* 0x000fe80003800000 */
[----:B------:R-:W-:-:S13]  /*a500*/  ISETP.GT.AND P3, PT, R11, -0x1, PT ;  /* 0xffffffff0b00780c */ /* 0x000fda0003f64270 */
        /* <DEDUP_REMOVED lines=9> */
.L_x_714:
[----:B------:R-:W-:-:S05]  /*a5a0*/  IMAD.U32 R2, RZ, RZ, UR21 ;  /* 0x00000015ff027e24 */ /* 0x000fca000f8e00ff */
[----:B------:R-:W-:-:S13]  /*a5b0*/  ISETP.NE.AND P3, PT, R2, 0x1, PT ;  /* 0x000000010200780c */ /* 0x000fda0003f65270 */
[----:B------:R-:W1:Y:S02]  /*a5c0*/  @P3 LDC.64 R12, c[0x0][0x9e8] ;  /* 0x00027a00ff0c3b82 */ /* 0x000e640000000a00 */
[----:B-1----:R-:W-:-:S05]  /*a5d0*/  @P3 IMAD.HI.U32 R12, R11, R12, RZ ;  /* 0x0000000c0b0c3227 */ /* 0x002fca00078e00ff */
[----:B------:R-:W-:-:S07]  /*a5e0*/  @P3 SHF.R.U32.HI R11, RZ, R13, R12 ;  /* 0x0000000dff0b3219 */ /* 0x000fce000001160c */
.L_x_715:
[----:B------:R-:W-:Y:S05]  /*a5f0*/  BSYNC B0 ;  /* 0x0000000000007941 */ /* 0x000fea0003800000 */
.L_x_713:
[----:B------:R-:W-:-:S04]  /*a600*/  IMAD R11, R11, R2, -R0 ;  /* 0x000000020b0b7224 */ /* 0x000fc800078e0a00 */
[----:B------:R-:W-:-:S05]  /*a610*/  IMAD R11, R16, -0x2, R11 ;  /* 0xfffffffe100b7824 */ /* 0x000fca00078e020b */
[----:B------:R-:W-:Y:S02]  /*a620*/  VIADDMNMX R15, R11, R2, R15, PT ;  /* 0x000000020b0f7246 */ /* 0x000fe4000380010f */
[----:B------:R-:W-:-:S07]  /*a630*/  VIMNMX R14, R14, R11, !PT ;  /* 0x0000000b0e0e7248 */ /* 0x000fce0007fe0100 */
.L_x_712:
[----:B------:R-:W-:Y:S01]  /*a640*/  FMNMX.FTZ R0, R24, R9, !PT ;  /* 0x0000000918007209 */ /* 0x000fe20007810000 */
        /* <DEDUP_REMOVED lines=17> */
[----:B------:R-:W-:-:S02]  /*a760*/  ISETP.GT.AND P4, PT, R14, 0x1, P2 ;  /* 0x000000010e00780c */ /* 0x000fc40001784270 */
[----:B------:R-:W-:Y:S02]  /*a770*/  FMNMX.FTZ R11, R41, R0, !PT ;  /* 0x00000000290b7209 */ /* 0x000fe40007810000 */
[----:B------:R-:W-:Y:S02]  /*a780*/  FSEL R39, R39, -INF , !P3 ;  /* 0xff80000027277808 */ /* 0x000fe40005800000 */
[----:B------:R-:W-:Y:S02]  /*a790*/  FMNMX.FTZ R0, R44, R11, !PT ;  /* 0x0000000b2c007209 */ /* 0x000fe40007810000 */
[C---:B------:R-:W-:Y:S02]  /*a7a0*/  ISETP.GT.AND P3, PT, R14.reuse, 0x21, P2 ;  /* 0x000000210e00780c */ /* 0x040fe40001764270 */
[----:B------:R-:W-:Y:S02]  /*a7b0*/  FMNMX.FTZ R11, R45, R0, !PT ;  /* 0x000000002d0b7209 */ /* 0x000fe40007810000 */
[----:B------:R-:W-:-:S02]  /*a7c0*/  ISETP.GT.AND P6, PT, R14, 0x8, P2 ;  /* 0x000000080e00780c */ /* 0x000fc400017c4270 */
[----:B------:R-:W-:Y:S02]  /*a7d0*/  FMNMX.FTZ R0, R48, R11, !PT ;  /* 0x0000000b30007209 */ /* 0x000fe40007810000 */
[----:B------:R-:W-:Y:S02]  /*a7e0*/  ISETP.LT.OR P4, PT, R15, 0x2, P4 ;  /* 0x000000020f00780c */ /* 0x000fe40002781670 */
[----:B------:R-:W-:Y:S02]  /*a7f0*/  FMNMX.FTZ R11, R49, R0, !PT ;  /* 0x00000000310b7209 */ /* 0x000fe40007810000 */
[C---:B------:R-:W-:Y:S02]  /*a800*/  ISETP.LT.OR P3, PT, R15.reuse, 0x22, P3 ;  /* 0x000000220f00780c */ /* 0x040fe40001f61670 */
        /* <DEDUP_REMOVED lines=9> */
[----:B------:R-:W-:Y:S02]  /*a8a0*/  ISETP.GT.AND P3, PT, R14, RZ, P2 ;  /* 0x000000ff0e00720c */ /* 0x000fe40001764270 */
[----:B------:R-:W-:Y:S02]  /*a8b0*/  FMNMX.FTZ R11, R61, R0, !PT ;  /* 0x000000003d0b7209 */ /* 0x000fe40007810000 */
[----:B------:R-:W-:Y:S02]  /*a8c0*/  FSEL R30, R30, -INF , !P6 ;  /* 0xff8000001e1e7808 */ /* 0x000fe40007000000 */
[----:B------:R-:W-:Y:S02]  /*a8d0*/  FMNMX.FTZ R0, R64, R11, !PT ;  /* 0x0000000b40007209 */ /* 0x000fe40007810000 */
[----:B------:R-:W-:-:S02]  /*a8e0*/  ISETP.LT.OR P4, PT, R15, 0x11, P4 ;  /* 0x000000110f00780c */ /* 0x000fc40002781670 */
[----:B------:R-:W-:Y:S02]  /*a8f0*/  FMNMX.FTZ R11, R65, R0, !PT ;  /* 0x00000000410b7209 */ /* 0x000fe40007810000 */
[----:B------:R-:W-:Y:S02]  /*a900*/  ISETP.LT.OR P3, PT, R15, 0x1, P3 ;  /* 0x000000010f00780c */ /* 0x000fe40001f61670 */
[----:B------:R-:W-:Y:S02]  /*a910*/  FMNMX.FTZ R0, R68, R11, !PT ;  /* 0x0000000b44007209 */ /* 0x000fe40007810000 */
[----:B------:R-:W-:Y:S02]  /*a920*/  FSEL R34, R34, -INF , !P4 ;  /* 0xff80000022227808 */ /* 0x000fe40006000000 */
[----:B------:R-:W-:Y:S02]  /*a930*/  FMNMX.FTZ R11, R69, R0, !PT ;  /* 0x00000000450b7209 */ /* 0x000fe40007810000 */
[----:B------:R-:W-:-:S02]  /*a940*/  ISETP.GT.AND P4, PT, R14, 0x18, P2 ;  /* 0x000000180e00780c */ /* 0x000fc40001784270 */
[----:B------:R-:W-:Y:S02]  /*a950*/  FMNMX.FTZ R0, R72, R11, !PT ;  /* 0x0000000b48007209 */ /* 0x000fe40007810000 */
[----:B------:R-:W-:Y:S02]  /*a960*/  FSEL R19, R26, -INF , !P3 ;  /* 0xff8000001a137808 */ /* 0x000fe40005800000 */
        /* <DEDUP_REMOVED lines=11> */
[C---:B------:R-:W-:Y:S02]  /*aa20*/  ISETP.GT.AND P4, PT, R14.reuse, 0x28, P2 ;  /* 0x000000280e00780c */ /* 0x040fe40001784270 */
[----:B------:R-:W-:Y:S02]  /*aa30*/  FMNMX.FTZ R0, R85, R0, !PT ;  /* 0x0000000055007209 */ /* 0x000fe40007810000 */
[----:B------:R-:W-:Y:S02]  /*aa40*/  ISETP.LT.OR P4, PT, R15, 0x29, P4 ;  /* 0x000000290f00780c */ /* 0x000fe40002781670 */
[----:B------:R-:W-:Y:S01]  /*aa50*/  ISETP.GT.AND P3, PT, R14, 0x30, P2 ;  /* 0x000000300e00780c */ /* 0x000fe20001764270 */
[----:B------:R-:W1:Y:S01]  /*aa60*/  SHFL.BFLY PT, R11, R0, 0x2, 0x1f ;  /* 0x0c401f00000b7f89 */ /* 0x000e6200000e0000 */
[----:B------:R-:W-:-:S02]  /*aa70*/  FSEL R46, R46, -INF , !P4 ;  /* 0xff8000002e2e7808 */ /* 0x000fc40006000000 */
[----:B------:R-:W-:Y:S02]  /*aa80*/  ISETP.GT.AND P4, PT, R14, 0x29, P2 ;  /* 0x000000290e00780c */ /* 0x000fe40001784270 */
[C---:B------:R-:W-:Y:S02]  /*aa90*/  ISETP.LT.OR P3, PT, R15.reuse, 0x31, P3 ;  /* 0x000000310f00780c */ /* 0x040fe40001f61670 */
[----:B------:R-:W-:Y:S02]  /*aaa0*/  ISETP.LT.OR P4, PT, R15, 0x2a, P4 ;  /* 0x0000002a0f00780c */ /* 0x000fe40002781670 */
[----:B------:R-:W-:Y:S02]  /*aab0*/  FSEL R50, R50, -INF , !P3 ;  /* 0xff80000032327808 */ /* 0x000fe40005800000 */
[----:B------:R-:W-:Y:S02]  /*aac0*/  FSEL R47, R47, -INF , !P4 ;  /* 0xff8000002f2f7808 */ /* 0x000fe40006000000 */
[----:B------:R-:W-:-:S02]  /*aad0*/  ISETP.GT.AND P4, PT, R14, 0x31, P2 ;  /* 0x000000310e00780c */ /* 0x000fc40001784270 */
[C---:B------:R-:W-:Y:S02]  /*aae0*/  ISETP.GT.AND P3, PT, R14.reuse, 0x38, P2 ;  /* 0x000000380e00780c */ /* 0x040fe40001764270 */
[C---:B------:R-:W-:Y:S02]  /*aaf0*/  ISETP.LT.OR P4, PT, R15.reuse, 0x32, P4 ;  /* 0x000000320f00780c */ /* 0x040fe40002781670 */
[----:B------:R-:W-:Y:S02]  /*ab00*/  ISETP.LT.OR P3, PT, R15, 0x39, P3 ;  /* 0x000000390f00780c */ /* 0x000fe40001f61670 */
[----:B------:R-:W-:Y:S02]  /*ab10*/  FSEL R51, R51, -INF , !P4 ;  /* 0xff80000033337808 */ /* 0x000fe40006000000 */
[----:B------:R-:W-:Y:S02]  /*ab20*/  ISETP.GT.AND P4, PT, R14, 0x39, P2 ;  /* 0x000000390e00780c */ /* 0x000fe40001784270 */
[----:B-1----:R-:W-:-:S02]  /*ab30*/  FMNMX.FTZ R11, R0, R11, !PT ;  /* 0x0000000b000b7209 */ /* 0x002fc40007810000 */
[----:B------:R-:W-:Y:S02]  /*ab40*/  FSEL R54, R54, -INF , !P3 ;  /* 0xff80000036367808 */ /* 0x000fe40005800000 */
[C---:B------:R-:W-:Y:S01]  /*ab50*/  ISETP.GT.AND P3, PT, R14.reuse, 0x40, P2 ;  /* 0x000000400e00780c */ /* 0x040fe20001764270 */
[----:B------:R-:W1:Y:S01]  /*ab60*/  SHFL.BFLY PT, R2, R11, 0x1, 0x1f ;  /* 0x0c201f000b027f89 */ /* 0x000e6200000e0000 */
[C---:B------:R-:W-:Y:S02]  /*ab70*/  ISETP.LT.OR P4, PT, R15.reuse, 0x3a, P4 ;  /* 0x0000003a0f00780c */ /* 0x040fe40002781670 */
[----:B------:R-:W-:Y:S02]  /*ab80*/  ISETP.LT.OR P3, PT, R15, 0x41, P3 ;  /* 0x000000410f00780c */ /* 0x000fe40001f61670 */
[----:B------:R-:W-:Y:S02]  /*ab90*/  FSEL R55, R55, -INF , !P4 ;  /* 0xff80000037377808 */ /* 0x000fe40006000000 */
[----:B------:R-:W-:-:S02]  /*aba0*/  ISETP.GT.AND P4, PT, R14, 0x41, P2 ;  /* 0x000000410e00780c */ /* 0x000fc40001784270 */
[----:B------:R-:W-:Y:S02]  /*abb0*/  FSEL R58, R58, -INF , !P3 ;  /* 0xff8000003a3a7808 */ /* 0x000fe40005800000 */
[C---:B------:R-:W-:Y:S02]  /*abc0*/  ISETP.GT.AND P3, PT, R14.reuse, 0x48, P2 ;  /* 0x000000480e00780c */ /* 0x040fe40001764270 */
[C---:B------:R-:W-:Y:S02]  /*abd0*/  ISETP.LT.OR P4, PT, R15.reuse, 0x42, P4 ;  /* 0x000000420f00780c */ /* 0x040fe40002781670 */
[----:B------:R-:W-:Y:S02]  /*abe0*/  ISETP.LT.OR P3, PT, R15, 0x49, P3 ;  /* 0x000000490f00780c */ /* 0x000fe40001f61670 */
[----:B------:R-:W-:Y:S02]  /*abf0*/  FSEL R59, R59, -INF , !P4 ;  /* 0xff8000003b3b7808 */ /* 0x000fe40006000000 */
[----:B------:R-:W-:-:S02]  /*ac00*/  ISETP.GT.AND P4, PT, R14, 0x49, P2 ;  /* 0x000000490e00780c */ /* 0x000fc40001784270 */
[----:B------:R-:W-:Y:S02]  /*ac10*/  FSEL R62, R62, -INF , !P3 ;  /* 0xff8000003e3e7808 */ /* 0x000fe40005800000 */
[----:B------:R-:W-:Y:S02]  /*ac20*/  ISETP.GT.AND P3, PT, R14, 0x50, P2 ;  /* 0x000000500e00780c */ /* 0x000fe40001764270 */
[----:B-1----:R-:W-:Y:S02]  /*ac30*/  FMNMX.FTZ R2, R11, R2, !PT ;  /* 0x000000020b027209 */ /* 0x002fe40007810000 */
[----:B------:R-:W-:Y:S02]  /*ac40*/  ISETP.LT.OR P4, PT, R15, 0x4a, P4 ;  /* 0x0000004a0f00780c */ /* 0x000fe40002781670 */
[C---:B------:R-:W-:Y:S01]  /*ac50*/  FSETP.NEU.FTZ.AND P6, PT, R2.reuse, -INF , PT ;  /* 0xff8000000200780b */ /* 0x040fe20003fdd000 */
[----:B------:R-:W-:-:S01]  /*ac60*/  FFMA.FTZ R0, R2, R13, -8 ;  /* 0xc100000002007423 */ /* 0x000fc2000001000d */
[----:B------:R-:W-:-:S02]  /*ac70*/  ISETP.LT.OR P3, PT, R15, 0x51, P3 ;  /* 0x000000510f00780c */ /* 0x000fc40001f61670 */
[----:B------:R-:W-:Y:S02]  /*ac80*/  FSEL R63, R63, -INF , !P4 ;  /* 0xff8000003f3f7808 */ /* 0x000fe40006000000 */
[----:B------:R-:W-:Y:S02]  /*ac90*/  FSEL R0, R0, RZ, P6 ;  /* 0x000000ff00007208 */ /* 0x000fe40003000000 */
[----:B------:R-:W-:Y:S02]  /*aca0*/  ISETP.GT.AND P4, PT, R14, 0x51, P2 ;  /* 0x000000510e00780c */ /* 0x000fe40001784270 */
[----:B------:R-:W-:Y:S01]  /*acb0*/  FSEL R66, R66, -INF , !P3 ;  /* 0xff80000042427808 */ /* 0x000fe20005800000 */
        /* <DEDUP_REMOVED lines=11> */
[----:B------:R1:W-:Y:S01]  /*ad70*/  MUFU.EX2 R24, R33 ;  /* 0x0000002100187308 */ /* 0x0003e20000000800 */
[----:B------:R-:W-:-:S01]  /*ad80*/  FFMA.FTZ R40, R40, UR41, -R0 ;  /* 0x0000002928287c23 */ /* 0x000fc20008010800 */
[----:B------:R-:W-:Y:S01]  /*ad90*/  FMNMX.FTZ R29, R31, R26, !PT ;  /* 0x0000001a1f1d7209 */ /* 0x000fe20007810000 */
[----:B------:R-:W-:-:S01]  /*ada0*/  FFMA.FTZ R44, R44, UR41, -R0 ;  /* 0x000000292c2c7c23 */ /* 0x000fc20008010800 */
[----:B------:R-:W-:Y:S01]  /*adb0*/  ISETP.GT.AND P3, PT, R14, 0x58, P2 ;  /* 0x000000580e00780c */ /* 0x000fe20001764270 */
[----:B------:R-:W-:-:S01]  /*adc0*/  FFMA.FTZ R48, R48, UR41, -R0 ;  /* 0x0000002930307c23 */ /* 0x000fc20008010800 */
[----:B------:R-:W-:Y:S01]  /*add0*/  FMNMX.FTZ R26, R34, R29, !PT ;  /* 0x0000001d221a7209 */ /* 0x000fe20007810000 */
[----:B------:R-:W-:-:S01]  /*ade0*/  FFMA.FTZ R56, R56, UR41, -R0 ;  /* 0x0000002938387c23 */ /* 0x000fc20008010800 */
[----:B------:R-:W-:Y:S01]  /*adf0*/  ISETP.LT.OR P4, PT, R15, 0x52, P4 ;  /* 0x000000520f00780c */ /* 0x000fe20002781670 */
[----:B------:R-:W-:-:S01]  /*ae00*/  FFMA.FTZ R52, R52, UR41, -R0 ;  /* 0x0000002934347c23 */ /* 0x000fc20008010800 */
[----:B------:R-:W-:Y:S01]  /*ae10*/  FMNMX.FTZ R29, R35, R26, !PT ;  /* 0x0000001a231d7209 */ /* 0x000fe20007810000 */
[----:B------:R-:W-:-:S01]  /*ae20*/  FFMA.FTZ R64, R64, UR41, -R0 ;  /* 0x0000002940407c23 */ /* 0x000fc20008010800 */
[----:B------:R2:W-:Y:S01]  /*ae30*/  MUFU.EX2 R26, R37 ;  /* 0x00000025001a7308 */ /* 0x0005e20000000800 */
[----:B------:R-:W-:Y:S01]  /*ae40*/  ISETP.LT.OR P3, PT, R15, 0x59, P3 ;  /* 0x000000590f00780c */ /* 0x000fe20001f61670 */
[----:B------:R-:W-:Y:S01]  /*ae50*/  FFMA.FTZ R85, R85, UR41, -R0 ;  /* 0x0000002955557c23 */ /* 0x000fe20008010800 */
[----:B------:R-:W-:-:S02]  /*ae60*/  FMNMX.FTZ R28, R38, R29, !PT ;  /* 0x0000001d261c7209 */ /* 0x000fc40007810000 */
[----:B------:R-:W-:Y:S02]  /*ae70*/  FSEL R67, R67, -INF , !P4 ;  /* 0xff80000043437808 */ /* 0x000fe40006000000 */
[----:B------:R-:W-:Y:S01]  /*ae80*/  FMNMX.FTZ R29, R39, R28, !PT ;  /* 0x0000001c271d7209 */ /* 0x000fe20007810000 */
[----:B------:R-:W-:Y:S01]  /*ae90*/  MUFU.EX2 R12, R12 ;  /* 0x0000000c000c7308 */ /* 0x000fe20000000800 */
[----:B------:R-:W-:Y:S02]  /*aea0*/  ISETP.GT.AND P4, PT, R14, 0x59, P2 ;  /* 0x000000590e00780c */ /* 0x000fe40001784270 */
[----:B------:R-:W-:Y:S01]  /*aeb0*/  FMNMX.FTZ R32, R42, R29, !PT ;  /* 0x0000001d2a207209 */ /* 0x000fe20007810000 */
[----:B------:R-:W-:-:S01]  /*aec0*/  FFMA.FTZ R29, R41, UR41, -R0 ;  /* 0x00000029291d7c23 */ /* 0x000fc20008010800 */
[----:B------:R-:W-:Y:S02]  /*aed0*/  FSEL R70, R70, -INF , !P3 ;  /* 0xff80000046467808 */ /* 0x000fe40005800000 */
[----:B-1----:R-:W-:Y:S01]  /*aee0*/  FMNMX.FTZ R33, R43, R32, !PT ;  /* 0x000000202b217209 */ /* 0x002fe20007810000 */
[----:B------:R1:W-:Y:S01]  /*aef0*/  MUFU.EX2 R28, R40 ;  /* 0x00000028001c7308 */ /* 0x0003e20000000800 */
[----:B------:R-:W-:-:S02]  /*af00*/  ISETP.GT.AND P3, PT, R14, 0x60, P2 ;  /* 0x000000600e00780c */ /* 0x000fc40001764270 */
[----:B------:R-:W-:Y:S02]  /*af10*/  FMNMX.FTZ R32, R46, R33, !PT ;  /* 0x000000212e207209 */ /* 0x000fe40007810000 */
[----:B------:R-:W-:Y:S02]  /*af20*/  ISETP.LT.OR P4, PT, R15, 0x5a, P4 ;  /* 0x0000005a0f00780c */ /* 0x000fe40002781670 */
[----:B------:R-:W-:Y:S01]  /*af30*/  FMNMX.FTZ R33, R47, R32, !PT ;  /* 0x000000202f217209 */ /* 0x000fe20007810000 */
[----:B------:R-:W-:Y:S01]  /*af40*/  MUFU.EX2 R11, R11 ;  /* 0x0000000b000b7308 */ /* 0x000fe20000000800 */
[----:B------:R-:W-:Y:S02]  /*af50*/  ISETP.LT.OR P3, PT, R15, 0x61, P3 ;  /* 0x000000610f00780c */ /* 0x000fe40001f61670 */
[----:B------:R-:W-:Y:S01]  /*af60*/  FMNMX.FTZ R36, R50, R33, !PT ;  /* 0x0000002132247209 */ /* 0x000fe20007810000 */
[----:B------:R-:W-:-:S01]  /*af70*/  FFMA.FTZ R33, R45, UR41, -R0 ;  /* 0x000000292d217c23 */ /* 0x000fc20008010800 */
[----:B------:R-:W-:-:S02]  /*af80*/  FSEL R71, R71, -INF , !P4 ;  /* 0xff80000047477808 */ /* 0x000fc40006000000 */
[----:B--2---:R-:W-:Y:S01]  /*af90*/  FMNMX.FTZ R37, R51, R36, !PT ;  /* 0x0000002433257209 */ /* 0x004fe20007810000 */
[----:B------:R2:W-:Y:S01]  /*afa0*/  MUFU.EX2 R32, R44 ;  /* 0x0000002c00207308 */ /* 0x0005e20000000800 */
[----:B------:R-:W-:Y:S02]  /*afb0*/  ISETP.GT.AND P4, PT, R14, 0x61, P2 ;  /* 0x000000610e00780c */ /* 0x000fe40001784270 */
[----:B------:R-:W-:Y:S02]  /*afc0*/  FMNMX.FTZ R36, R54, R37, !PT ;  /* 0x0000002536247209 */ /* 0x000fe40007810000 */
[----:B------:R-:W-:Y:S02]  /*afd0*/  FSEL R74, R74, -INF , !P3 ;  /* 0xff8000004a4a7808 */ /* 0x000fe40005800000 */
[----:B------:R-:W-:Y:S01]  /*afe0*/  FMNMX.FTZ R37, R55, R36, !PT ;  /* 0x0000002437257209 */ /* 0x000fe20007810000 */
[----:B------:R-:W-:Y:S01]  /*aff0*/  MUFU.EX2 R13, R13 ;  /* 0x0000000d000d7308 */ /* 0x000fe20000000800 */
[----:B------:R-:W-:-:S02]  /*b000*/  ISETP.GT.AND P3, PT, R14, 0x68, P2 ;  /* 0x000000680e00780c */ /* 0x000fc40001764270 */
[----:B-1----:R-:W-:Y:S01]  /*b010*/  FMNMX.FTZ R40, R58, R37, !PT ;  /* 0x000000253a287209 */ /* 0x002fe20007810000 */
[----:B------:R-:W-:-:S01]  /*b020*/  FFMA.FTZ R37, R49, UR41, -R0 ;  /* 0x0000002931257c23 */ /* 0x000fc20008010800 */
[----:B------:R-:W-:Y:S02]  /*b030*/  ISETP.LT.OR P4, PT, R15, 0x62, P4 ;  /* 0x000000620f00780c */ /* 0x000fe40002781670 */
[----:B------:R-:W-:Y:S01]  /*b040*/  FMNMX.FTZ R41, R59, R40, !PT ;  /* 0x000000283b297209 */ /* 0x000fe20007810000 */
[----:B------:R-:W-:Y:S01]  /*b050*/  MUFU.EX2 R36, R48 ;  /* 0x0000003000247308 */ /* 0x000fe20000000800 */
[----:B------:R-:W-:Y:S02]  /*b060*/  ISETP.LT.OR P3, PT, R15, 0x69, P3 ;  /* 0x000000690f00780c */ /* 0x000fe40001f61670 */
[----:B------:R-:W-:Y:S02]  /*b070*/  FMNMX.FTZ R40, R62, R41, !PT ;  /* 0x000000293e287209 */ /* 0x000fe40007810000 */
[----:B------:R-:W-:-:S02]  /*b080*/  FSEL R75, R75, -INF , !P4 ;  /* 0xff8000004b4b7808 */ /* 0x000fc40006000000 */
[----:B------:R-:W-:Y:S01]  /*b090*/  FMNMX.FTZ R41, R63, R40, !PT ;  /* 0x000000283f297209 */ /* 0x000fe20007810000 */
[----:B------:R-:W-:Y:S01]  /*b0a0*/  MUFU.EX2 R20, R20 ;  /* 0x0000001400147308 */ /* 0x000fe20000000800 */
[----:B------:R-:W-:Y:S02]  /*b0b0*/  ISETP.GT.AND P4, PT, R14, 0x69, P2 ;  /* 0x000000690e00780c */ /* 0x000fe40001784270 */
[----:B--2---:R-:W-:Y:S01]  /*b0c0*/  FMNMX.FTZ R44, R66, R41, !PT ;  /* 0x00000029422c7209 */ /* 0x004fe20007810000 */
[----:B------:R-:W-:-:S01]  /*b0d0*/  FFMA.FTZ R41, R53, UR41, -R0 ;  /* 0x0000002935297c23 */ /* 0x000fc20008010800 */
[----:B------:R-:W-:Y:S01]  /*b0e0*/  FSEL R78, R78, -INF , !P3 ;  /* 0xff8000004e4e7808 */ /* 0x000fe20005800000 */
[----:B------:R-:W-:-:S01]  /*b0f0*/  FFMA.FTZ R53, R69, UR41, -R0 ;  /* 0x0000002945357c23 */ /* 0x000fc20008010800 */
[----:B------:R-:W-:Y:S01]  /*b100*/  FMNMX.FTZ R45, R67, R44, !PT ;  /* 0x0000002c432d7209 */ /* 0x000fe20007810000 */
[----:B------:R1:W-:Y:S01]  /*b110*/  MUFU.EX2 R40, R52 ;  /* 0x0000003400287308 */ /* 0x0003e20000000800 */
[----:B------:R-:W-:-:S02]  /*b120*/  ISETP.GT.AND P3, PT, R14, 0x70, P2 ;  /* 0x000000700e00780c */ /* 0x000fc40001764270 */
[----:B------:R-:W-:Y:S02]  /*b130*/  FMNMX.FTZ R44, R70, R45, !PT ;  /* 0x0000002d462c7209 */ /* 0x000fe40007810000 */
[----:B------:R-:W-:Y:S02]  /*b140*/  ISETP.LT.OR P4, PT, R15, 0x6a, P4 ;  /* 0x0000006a0f00780c */ /* 0x000fe40002781670 */
[----:B------:R-:W-:Y:S01]  /*b150*/  FMNMX.FTZ R45, R71, R44, !PT ;  /* 0x0000002c472d7209 */ /* 0x000fe20007810000 */
[----:B------:R-:W-:Y:S01]  /*b160*/  MUFU.EX2 R21, R21 ;  /* 0x0000001500157308 */ /* 0x000fe20000000800 */
[----:B------:R-:W-:Y:S01]  /*b170*/  ISETP.LT.OR P3, PT, R15, 0x71, P3 ;  /* 0x000000710f00780c */ /* 0x000fe20001f61670 */
[--C-:B-1----:R-:W-:Y:S01]  /*b180*/  FFMA.FTZ R52, R68, UR41, -R0.reuse ;  /* 0x0000002944347c23 */ /* 0x102fe20008010800 */
[----:B------:R-:W-:Y:S01]  /*b190*/  FMNMX.FTZ R48, R74, R45, !PT ;  /* 0x0000002d4a307209 */ /* 0x000fe20007810000 */
[--C-:B------:R-:W-:Y:S01]  /*b1a0*/  FFMA.FTZ R45, R57, UR41, -R0.reuse ;  /* 0x00000029392d7c23 */ /* 0x100fe20008010800 */
[----:B------:R-:W-:Y:S01]  /*b1b0*/  FSEL R79, R79, -INF , !P4 ;  /* 0xff8000004f4f7808 */ /* 0x000fe20006000000 */
[--C-:B------:R-:W-:Y:S01]  /*b1c0*/  FFMA.FTZ R57, R73, UR41, -R0.reuse ;  /* 0x0000002949397c23 */ /* 0x100fe20008010800 */
[----:B------:R-:W-:Y:S01]  /*b1d0*/  FMNMX.FTZ R49, R75, R48, !PT ;  /* 0x000000304b317209 */ /* 0x000fe20007810000 */
[----:B------:R1:W-:Y:S01]  /*b1e0*/  MUFU.EX2 R44, R56 ;  /* 0x00000038002c7308 */ /* 0x0003e20000000800 */
[----:B------:R-:W-:Y:S01]  /*b1f0*/  ISETP.GT.AND P4, PT, R14, 0x71, P2 ;  /* 0x000000710e00780c */ /* 0x000fe20001784270 */
[----:B------:R-:W-:Y:S01]  /*b200*/  FFMA.FTZ R68, R84, UR41, -R0 ;  /* 0x0000002954447c23 */ /* 0x000fe20008010800 */
[----:B------:R-:W-:Y:S01]  /*b210*/  FMNMX.FTZ R48, R78, R49, !PT ;  /* 0x000000314e307209 */ /* 0x000fe20007810000 */
[----:B------:R-:W-:Y:S01]  /*b220*/  IMAD.U32 R73, RZ, RZ, UR41 ;  /* 0x00000029ff497e24 */ /* 0x000fe2000f8e00ff */
[----:B------:R-:W-:-:S02]  /*b230*/  FSEL R82, R82, -INF , !P3 ;  /* 0xff80000052527808 */ /* 0x000fc40005800000 */
[----:B------:R-:W-:Y:S01]  /*b240*/  ISETP.GT.AND P3, PT, R14, 0x78, P2 ;  /* 0x000000780e00780c */ /* 0x000fe20001764270 */
[----:B------:R-:W-:Y:S01]  /*b250*/  MUFU.EX2 R25, R25 ;  /* 0x0000001900197308 */ /* 0x000fe20000000800 */
[----:B------:R-:W-:Y:S01]  /*b260*/  ISETP.LT.OR P4, PT, R15, 0x72, P4 ;  /* 0x000000720f00780c */ /* 0x000fe20002781670 */
[--C-:B-1----:R-:W-:Y:S01]  /*b270*/  FFMA.FTZ R56, R72, UR41, -R0.reuse ;  /* 0x0000002948387c23 */ /* 0x102fe20008010800 */
[----:B------:R-:W-:Y:S02]  /*b280*/  FMNMX.FTZ R49, R79, R48, !PT ;  /* 0x000000304f317209 */ /* 0x000fe40007810000 */
[----:B------:R-:W-:Y:S01]  /*b290*/  ISETP.GT.AND P2, PT, R14, 0x79, P2 ;  /* 0x000000790e00780c */ /* 0x000fe20001744270 */
[----:B------:R-:W-:-:S01]  /*b2a0*/  FFMA.FTZ R14, R60, UR41, -R0 ;  /* 0x000000293c0e7c23 */ /* 0x000fc20008010800 */
[----:B------:R-:W-:Y:S01]  /*b2b0*/  ISETP.LT.OR P3, PT, R15, 0x79, P3 ;  /* 0x000000790f00780c */ /* 0x000fe20001f61670 */
[----:B------:R-:W-:Y:S01]  /*b2c0*/  MUFU.EX2 R29, R29 ;  /* 0x0000001d001d7308 */ /* 0x000fe20000000800 */
[----:B------:R-:W-:-:S02]  /*b2d0*/  FSEL R83, R83, -INF , !P4 ;  /* 0xff80000053537808 */ /* 0x000fc40006000000 */
[----:B------:R-:W-:Y:S02]  /*b2e0*/  FMNMX.FTZ R48, R82, R49, !PT ;  /* 0x0000003152307209 */ /* 0x000fe40007810000 */
[----:B------:R-:W-:Y:S01]  /*b2f0*/  ISETP.LT.OR P2, PT, R15, 0x7a, P2 ;  /* 0x0000007a0f00780c */ /* 0x000fe20001741670 */
[--C-:B------:R-:W-:Y:S01]  /*b300*/  FFMA.FTZ R15, R61, UR41, -R0.reuse ;  /* 0x000000293d0f7c23 */ /* 0x100fe20008010800 */
[----:B------:R-:W-:Y:S01]  /*b310*/  FSEL R86, R86, -INF , !P3 ;  /* 0xff80000056567808 */ /* 0x000fe20005800000 */
[----:B------:R-:W-:Y:S01]  /*b320*/  MUFU.EX2 R33, R33 ;  /* 0x0000002100217308 */ /* 0x000fe20000000800 */
[----:B------:R-:W-:Y:S02]  /*b330*/  FMNMX.FTZ R49, R83, R48, !PT ;  /* 0x0000003053317209 */ /* 0x000fe40007810000 */
[----:B------:R-:W-:Y:S02]  /*b340*/  FSEL R87, R87, -INF , !P2 ;  /* 0xff80000057577808 */ /* 0x000fe40005000000 */
[----:B------:R-:W-:Y:S01]  /*b350*/  FMNMX.FTZ R48, R86, R49, !PT ;  /* 0x0000003156307209 */ /* 0x000fe20007810000 */
[--C-:B------:R-:W-:Y:S01]  /*b360*/  FFMA.FTZ R49, R65, UR41, -R0.reuse ;  /* 0x0000002941317c23 */ /* 0x100fe20008010800 */
[----:B------:R-:W-:-:S01]  /*b370*/  FFMA.FTZ R65, R81, UR41, -R0 ;  /* 0x0000002951417c23 */ /* 0x000fc20008010800 */
[----:B------:R-:W-:Y:S01]  /*b380*/  MUFU.EX2 R37, R37 ;  /* 0x0000002500257308 */ /* 0x000fe20000000800 */
[----:B------:R-:W-:-:S05]  /*b390*/  FMNMX.FTZ R60, R87, R48, !PT ;  /* 0x00000030573c7209 */ /* 0x000fca0007810000 */
[----:B------:R-:W1:Y:S02]  /*b3a0*/  SHFL.BFLY PT, R61, R60, 0x2, 0x1f ;  /* 0x0c401f003c3d7f89 */ /* 0x000e6400000e0000 */
[----:B------:R2:W-:Y:S08]  /*b3b0*/  MUFU.EX2 R48, R64 ;  /* 0x0000004000307308 */ /* 0x0005f00000000800 */
[----:B------:R-:W-:Y:S01]  /*b3c0*/  MUFU.EX2 R41, R41 ;  /* 0x0000002900297308 */ /* 0x000fe20000000800 */
[----:B--2---:R-:W-:-:S07]  /*b3d0*/  FFMA.FTZ R64, R80, UR41, -R0 ;  /* 0x0000002950407c23 */ /* 0x004fce0008010800 */
[----:B------:R-:W-:Y:S01]  /*b3e0*/  MUFU.EX2 R45, R45 ;  /* 0x0000002d002d7308 */ /* 0x000fe20000000800 */
[----:B-1----:R-:W-:Y:S01]  /*b3f0*/  FMNMX.FTZ R69, R60, R61, !PT ;  /* 0x0000003d3c457209 */ /* 0x002fe20007810000 */
[--C-:B------:R-:W-:Y:S01]  /*b400*/  FFMA.FTZ R60, R76, UR41, -R0.reuse ;  /* 0x000000294c3c7c23 */ /* 0x100fe20008010800 */
[----:B------:R-:W-:-:S01]  /*b410*/  FFMA.FTZ R61, R77, UR41, -R0 ;  /* 0x000000294d3d7c23 */ /* 0x000fc20008010800 */
[----:B------:R-:W-:-:S04]  /*b420*/  FSEL R76, R2, RZ, P6 ;  /* 0x000000ff024c7208 */ /* 0x000fc80003000000 */
[----:B------:R-:W-:Y:S01]  /*b430*/  MUFU.EX2 R14, R14 ;  /* 0x0000000e000e7308 */ /* 0x000fe20000000800 */
[----:B------:R-:W1:Y:S01]  /*b440*/  SHFL.BFLY PT, R72, R69, 0x1, 0x1f ;  /* 0x0c201f0045487f89 */ /* 0x000e6200000e0000 */
[----:B------:R-:W-:-:S04]  /*b450*/  FADD.FTZ R76, -R76, R9 ;  /* 0x000000094c4c7221 */ /* 0x000fc80000010100 */
[----:B------:R-:W-:Y:S02]  /*b460*/  FMUL.FTZ R9, R76, UR41 ;  /* 0x000000294c097c20 */ /* 0x000fe40008410000 */
[----:B------:R-:W-:Y:S08]  /*b470*/  MUFU.EX2 R15, R15 ;  /* 0x0000000f000f7308 */ /* 0x000ff00000000800 */
[----:B------:R-:W2:Y:S01]  /*b480*/  MUFU.EX2 R9, R9 ;  /* 0x0000000900097308 */ /* 0x000ea20000000800 */
[----:B-1----:R-:W-:-:S07]  /*b490*/  FMNMX.FTZ R0, R69, R72, !PT ;  /* 0x0000004845007209 */ /* 0x002fce0007810000 */
[----:B------:R-:W-:Y:S01]  /*b4a0*/  MUFU.EX2 R49, R49 ;  /* 0x0000003100317308 */ /* 0x000fe20000000800 */
[C---:B------:R-:W-:Y:S01]  /*b4b0*/  FSETP.NEU.FTZ.AND P2, PT, R0.reuse, -INF , PT ;  /* 0xff8000000000780b */ /* 0x040fe20003f5d000 */
[----:B------:R-:W-:-:S06]  /*b4c0*/  FFMA.FTZ R72, R0, R73, -8 ;  /* 0xc100000000487423 */ /* 0x000fcc0000010049 */
[----:B------:R-:W-:Y:S01]  /*b4d0*/  MUFU.EX2 R52, R52 ;  /* 0x0000003400347308 */ /* 0x000fe20000000800 */
[----:B------:R-:W-:-:S05]  /*b4e0*/  FSEL R72, R72, RZ, P2 ;  /* 0x000000ff48487208 */ /* 0x000fca0001000000 */
        /* <DEDUP_REMOVED lines=13> */
[----:B------:R-:W-:Y:S01]  /*b5c0*/  FSEL R51, R0, RZ, P2 ;  /* 0x000000ff00337208 */ /* 0x000fe20001000000 */
[--C-:B------:R-:W-:Y:S01]  /*b5d0*/  FFMA.FTZ R73, R54, UR41, -R72.reuse ;  /* 0x0000002936497c23 */ /* 0x100fe20008010848 */
[----:B------:R-:W-:-:S01]  /*b5e0*/  FFMA.FTZ R19, R19, UR41, -R72 ;  /* 0x0000002913137c23 */ /* 0x000fc20008010848 */
[----:B------:R-:W-:Y:S02]  /*b5f0*/  MUFU.EX2 R76, R76 ;  /* 0x0000004c004c7308 */ /* 0x000fe40000000800 */
[----:B------:R-:W-:-:S04]  /*b600*/  FADD.FTZ R51, -R51, R8 ;  /* 0x0000000833337221 */ /* 0x000fc80000010100 */
[----:B------:R-:W-:Y:S01]  /*b610*/  FMUL.FTZ R54, R51, UR41 ;  /* 0x0000002933367c20 */ /* 0x000fe20008410000 */
[----:B------:R-:W-:-:S01]  /*b620*/  FFMA.FTZ R51, R55, UR41, -R72 ;  /* 0x0000002937337c23 */ /* 0x000fc20008010848 */
[----:B------:R-:W-:Y:S01]  /*b630*/  MUFU.EX2 R19, R19 ;  /* 0x0000001300137308 */ /* 0x000fe20000000800 */
[----:B------:R-:W-:-:S01]  /*b640*/  FFMA.FTZ R55, R58, UR41, -R72 ;  /* 0x000000293a377c23 */ /* 0x000fc20008010848 */
[--C-:B------:R-:W-:Y:S01]  /*b650*/  FFMA.FTZ R58, R59, UR41, -R72.reuse ;  /* 0x000000293b3a7c23 */ /* 0x100fe20008010848 */
[----:B------:R-:W-:-:S01]  /*b660*/  FFMA.FTZ R59, R62, UR41, -R72 ;  /* 0x000000293e3b7c23 */ /* 0x000fc20008010848 */
[----:B--2---:R-:W-:-:S04]  /*b670*/  FFMA.FTZ R62, R9, R5, R12 ;  /* 0x00000005093e7223 */ /* 0x004fc8000001000c */
[----:B------:R-:W1:Y:S08]  /*b680*/  MUFU.EX2 R54, R54 ;  /* 0x0000003600367308 */ /* 0x000e700000000800 */
[----:B------:R-:W2:Y:S08]  /*b690*/  MUFU.EX2 R27, R27 ;  /* 0x0000001b001b7308 */ /* 0x000eb00000000800 */
[----:B------:R-:W3:Y:S01]  /*b6a0*/  MUFU.EX2 R30, R30 ;  /* 0x0000001e001e7308 */ /* 0x000ee20000000800 */
[----:B-1----:R-:W-:-:S01]  /*b6b0*/  FFMA.FTZ R5, R54, R4, R19 ;  /* 0x0000000436057223 */ /* 0x002fc20000010013 */
[----:B------:R-:W-:Y:S01]  /*b6c0*/  FADD.FTZ R4, R11, R62 ;  /* 0x0000003e0b047221 */ /* 0x000fe20000010000 */
[----:B------:R-:W-:-:S02]  /*b6d0*/  FFMA.FTZ R62, R63, UR41, -R72 ;  /* 0x000000293f3e7c23 */ /* 0x000fc40008010848 */
[----:B------:R-:W-:Y:S01]  /*b6e0*/  FADD.FTZ R80, R76, R5 ;  /* 0x000000054c507221 */ /* 0x000fe20000010000 */
[----:B------:R-:W-:-:S02]  /*b6f0*/  FADD.FTZ R5, R13, R4 ;  /* 0x000000040d057221 */ /* 0x000fc40000010000 */
[----:B------:R-:W1:Y:S01]  /*b700*/  MUFU.EX2 R31, R31 ;  /* 0x0000001f001f7308 */ /* 0x000e620000000800 */
[----:B--2---:R-:W-:-:S01]  /*b710*/  FADD.FTZ R63, R27, R80 ;  /* 0x000000501b3f7221 */ /* 0x004fc20000010000 */
[----:B------:R-:W-:-:S04]  /*b720*/  FADD.FTZ R4, R20, R5 ;  /* 0x0000000514047221 */ /* 0x000fc80000010000 */
[----:B------:R-:W-:Y:S02]  /*b730*/  FADD.FTZ R5, R21, R4 ;  /* 0x0000000415057221 */ /* 0x000fe40000010000 */
[----:B------:R-:W2:Y:S01]  /*b740*/  MUFU.EX2 R34, R34 ;  /* 0x0000002200227308 */ /* 0x000ea20000000800 */
[----:B---3--:R-:W-:-:S01]  /*b750*/  FADD.FTZ R80, R30, R63 ;  /* 0x0000003f1e507221 */ /* 0x008fc20000010000 */
[----:B------:R-:W-:Y:S01]  /*b760*/  FADD.FTZ R4, R24, R5 ;  /* 0x0000000518047221 */ /* 0x000fe20000010000 */
[----:B------:R-:W-:-:S01]  /*b770*/  FFMA.FTZ R63, R66, UR41, -R72 ;  /* 0x00000029423f7c23 */ /* 0x000fc20008010848 */
[----:B------:R-:W-:Y:S02]  /*b780*/  FFMA.FTZ R66, R67, UR41, -R72 ;  /* 0x0000002943427c23 */ /* 0x000fe40008010848 */
[----:B------:R-:W-:-:S02]  /*b790*/  FADD.FTZ R5, R25, R4 ;  /* 0x0000000419057221 */ /* 0x000fc40000010000 */
[----:B------:R-:W3:Y:S02]  /*b7a0*/  MUFU.EX2 R35, R35 ;  /* 0x0000002300237308 */ /* 0x000ee40000000800 */
[----:B------:R-:W-:-:S06]  /*b7b0*/  FADD.FTZ R5, R26, R5 ;  /* 0x000000051a057221 */ /* 0x000fcc0000010000 */
[----:B------:R-:W4:Y:S08]  /*b7c0*/  MUFU.EX2 R38, R38 ;  /* 0x0000002600267308 */ /* 0x000f300000000800 */
[----:B------:R-:W5:Y:S08]  /*b7d0*/  MUFU.EX2 R39, R39 ;  /* 0x0000002700277308 */ /* 0x000f700000000800 */
[----:B------:R1:W-:Y:S08]  /*b7e0*/  MUFU.EX2 R8, R73 ;  /* 0x0000004900087308 */ /* 0x0003f00000000800 */
[----:B------:R-:W5:Y:S01]  /*b7f0*/  MUFU.EX2 R42, R42 ;  /* 0x0000002a002a7308 */ /* 0x000f620000000800 */
[----:B-1----:R-:W-:-:S04]  /*b800*/  FADD.FTZ R73, R31, R80 ;  /* 0x000000501f497221 */ /* 0x002fc80000010000 */
[----:B--2---:R-:W-:-:S03]  /*b810*/  FADD.FTZ R80, R34, R73 ;  /* 0x0000004922507221 */ /* 0x004fc60000010000 */
[----:B------:R-:W1:Y:S01]  /*b820*/  MUFU.EX2 R43, R43 ;  /* 0x0000002b002b7308 */ /* 0x000e620000000800 */
[----:B---3--:R-:W-:-:S04]  /*b830*/  FADD.FTZ R67, R35, R80 ;  /* 0x0000005023437221 */ /* 0x008fc80000010000 */
[----:B----4-:R-:W-:Y:S01]  /*b840*/  FADD.FTZ R4, R38, R67 ;  /* 0x0000004326047221 */ /* 0x010fe20000010000 */
[----:B------:R-:W-:-:S01]  /*b850*/  FFMA.FTZ R67, R70, UR41, -R72 ;  /* 0x0000002946437c23 */ /* 0x000fc20008010848 */
[----:B------:R-:W-:Y:S01]  /*b860*/  FADD.FTZ R70, R28, R5 ;  /* 0x000000051c467221 */ /* 0x000fe20000010000 */
[----:B------:R-:W2:Y:S01]  /*b870*/  MUFU.EX2 R46, R46 ;  /* 0x0000002e002e7308 */ /* 0x000ea20000000800 */
[----:B-----5:R-:W-:-:S02]  /*b880*/  FADD.FTZ R5, R39, R4 ;  /* 0x0000000427057221 */ /* 0x020fc40000010000 */
[----:B------:R-:W-:Y:S01]  /*b890*/  FADD.FTZ R73, R29, R70 ;  /* 0x000000461d497221 */ /* 0x000fe20000010000 */
[----:B------:R-:W-:-:S01]  /*b8a0*/  FFMA.FTZ R70, R71, UR41, -R72 ;  /* 0x0000002947467c23 */ /* 0x000fc20008010848 */
[----:B------:R-:W-:Y:S01]  /*b8b0*/  FADD.FTZ R4, R42, R5 ;  /* 0x000000052a047221 */ /* 0x000fe20000010000 */
[----:B------:R-:W-:-:S01]  /*b8c0*/  FFMA.FTZ R71, R74, UR41, -R72 ;  /* 0x000000294a477c23 */ /* 0x000fc20008010848 */
[----:B------:R-:W-:Y:S01]  /*b8d0*/  FADD.FTZ R80, R32, R73 ;  /* 0x0000004920507221 */ /* 0x000fe20000010000 */
[----:B------:R-:W3:Y:S01]  /*b8e0*/  MUFU.EX2 R47, R47 ;  /* 0x0000002f002f7308 */ /* 0x000ee20000000800 */
[----:B-1----:R-:W-:-:S02]  /*b8f0*/  FADD.FTZ R5, R43, R4 ;  /* 0x000000042b057221 */ /* 0x002fc40000010000 */
[----:B------:R-:W-:-:S04]  /*b900*/  FADD.FTZ R73, R33, R80 ;  /* 0x0000005021497221 */ /* 0x000fc80000010000 */
[----:B------:R-:W-:Y:S01]  /*b910*/  FADD.FTZ R74, R36, R73 ;  /* 0x00000049244a7221 */ /* 0x000fe20000010000 */
[----:B------:R-:W1:Y:S01]  /*b920*/  MUFU.EX2 R50, R50 ;  /* 0x0000003200327308 */ /* 0x000e620000000800 */
[----:B--2---:R-:W-:-:S02]  /*b930*/  FADD.FTZ R4, R46, R5 ;  /* 0x000000052e047221 */ /* 0x004fc40000010000 */
[----:B------:R-:W-:Y:S01]  /*b940*/  FADD.FTZ R73, R37, R74 ;  /* 0x0000004a25497221 */ /* 0x000fe20000010000 */
[----:B------:R-:W-:-:S04]  /*b950*/  FFMA.FTZ R74, R75, UR41, -R72 ;  /* 0x000000294b4a7c23 */ /* 0x000fc80008010848 */
[----:B------:R-:W2:Y:S01]  /*b960*/  MUFU.EX2 R51, R51 ;  /* 0x0000003300337308 */ /* 0x000ea20000000800 */
[----:B---3--:R-:W-:-:S01]  /*b970*/  FADD.FTZ R5, R47, R4 ;  /* 0x000000042f057221 */ /* 0x008fc20000010000 */
[----:B------:R-:W-:Y:S01]  /*b980*/  FADD.FTZ R4, R40, R73 ;  /* 0x0000004928047221 */ /* 0x000fe20000010000 */
[----:B------:R-:W-:-:S01]  /*b990*/  FFMA.FTZ R73, R78, UR41, -R72 ;  /* 0x000000294e497c23 */ /* 0x000fc20008010848 */
[----:B------:R-:W-:-:S04]  /*b9a0*/  FFMA.FTZ R78, R79, UR41, -R72 ;  /* 0x000000294f4e7c23 */ /* 0x000fc80008010848 */
[----:B------:R-:W3:Y:S01]  /*b9b0*/  MUFU.EX2 R55, R55 ;  /* 0x0000003700377308 */ /* 0x000ee20000000800 */
[----:B-1----:R-:W-:-:S04]  /*b9c0*/  FADD.FTZ R5, R50, R5 ;  /* 0x0000000532057221 */ /* 0x002fc80000010000 */
        /* <DEDUP_REMOVED lines=9> */
[----:B------:R-:W-:-:S03]  /*ba60*/  FFMA.FTZ R75, R82, UR41, -R72 ;  /* 0x00000029524b7c23 */ /* 0x000fc60008010848 */
[----:B------:R-:W-:Y:S02]  /*ba70*/  FADD.FTZ R77, R15, R80 ;  /* 0x000000500f4d7221 */ /* 0x000fe40000010000 */
[----:B------:R-:W3:Y:S01]  /*ba80*/  MUFU.EX2 R62, R62 ;  /* 0x0000003e003e7308 */ /* 0x000ee20000000800 */
[----:B-1----:R-:W-:-:S01]  /*ba90*/  FADD.FTZ R4, R58, R5 ;  /* 0x000000053a047221 */ /* 0x002fc20000010000 */
[----:B------:R-:W-:-:S04]  /*baa0*/  FADD.FTZ R80, R48, R77 ;  /* 0x0000004d30507221 */ /* 0x000fc80000010000 */
[----:B------:R-:W-:Y:S01]  /*bab0*/  FADD.FTZ R77, R49, R80 ;  /* 0x00000050314d7221 */ /* 0x000fe20000010000 */
[----:B------:R-:W-:-:S01]  /*bac0*/  FFMA.FTZ R80, R83, UR41, -R72 ;  /* 0x0000002953507c23 */ /* 0x000fc20008010848 */
[----:B------:R-:W1:Y:S01]  /*bad0*/  MUFU.EX2 R63, R63 ;  /* 0x0000003f003f7308 */ /* 0x000e620000000800 */
[----:B--2---:R-:W-:-:S01]  /*bae0*/  FADD.FTZ R5, R59, R4 ;  /* 0x000000043b057221 */ /* 0x004fc20000010000 */
[----:B------:R-:W-:Y:S01]  /*baf0*/  FADD.FTZ R82, R52, R77 ;  /* 0x0000004d34527221 */ /* 0x000fe20000010000 */
[----:B------:R-:W-:-:S01]  /*bb00*/  FFMA.FTZ R77, R86, UR41, -R72 ;  /* 0x00000029564d7c23 */ /* 0x000fc20008010848 */
[----:B------:R-:W-:-:S04]  /*bb10*/  FFMA.FTZ R72, R87, UR41, -R72 ;  /* 0x0000002957487c23 */ /* 0x000fc80008010848 */
        /* <DEDUP_REMOVED lines=42> */
[----:B------:R-:W-:Y:S06]  /*bdc0*/  @!P0 BRA `(.L_x_716) ;  /* 0x0000000000048947 */ /* 0x000fec0003800000 */
[----:B------:R-:W-:Y:S01]  /*bdd0*/  BPT.TRAP 0x1 ;  /* 0x000000040000795c */ /* 0x000fe20000300000 */
.L_x_716:
        /* <DEDUP_REMOVED lines=90> */
.L_x_699:
[----:B------:R-:W-:Y:S06]  /*c380*/  BAR.ARV 0x8, 0x1a0 ;  /* 0x0206800000007b1d */ /* 0x000fec0000002000 */
[----:B------:R-:W-:Y:S05]  /*c390*/  @!P0 BRA `(.L_x_718) ;  /* 0x0000000000048947 */ /* 0x000fea0003800000 */
[----:B------:R-:W-:Y:S01]  /*c3a0*/  BPT.TRAP 0x1 ;  /* 0x000000040000795c */ /* 0x000fe20000300000 */
.L_x_718:
[----:B------:R-:W-:Y:S01]  /*c3b0*/  ULEA UR14, UR36, UR47, 0x3 ;  /* 0x0000002f240e7291 */ /* 0x000fe2000f8e183f */
[----:B------:R-:W-:-:S05]  /*c3c0*/  IMAD.U32 R3, RZ, RZ, UR37 ;  /* 0x00000025ff037e24 */ /* 0x000fca000f8e00ff */
[----:B------:R-:W-:-:S04]  /*c3d0*/  SHF.L.U32 R3, R3, 0x1f, RZ ;  /* 0x0000001f03037819 */ /* 0x000fc800000006ff */
[----:B------:R1:W2:Y:S01]  /*c3e0*/  SYNCS.PHASECHK.TRANS64.TRYWAIT P1, [UR14+0x19c50], R3 ;  /* 0x019c5003ff0075a7 */ /* 0x0002a2000802014e */
[----:B------:R-:W-:Y:S05]  /*c3f0*/  @!P0 BRA `(.L_x_719) ;  /* 0x0000000000048947 */ /* 0x000fea0003800000 */
[----:B------:R-:W-:Y:S01]  /*c400*/  BPT.TRAP 0x1 ;  /* 0x000000040000795c */ /* 0x000fe20000300000 */
.L_x_719:
[----:B--2---:R-:W-:Y:S05]  /*c410*/  @P1 BRA `(.L_x_720) ;  /* 0x0000000000081947 */ /* 0x004fea0003800000 */
[----:B------:R-:W2:Y:S02]  /*c420*/  SYNCS.PHASECHK.TRANS64.TRYWAIT P1, [UR14+0x19c50], R3 ;  /* 0x019c5003ff0075a7 */ /* 0x000ea4000802014e */
[----:B--2---:R-:W-:Y:S05]  /*c430*/  @!P1 BRA `(.L_x_721) ;  /* 0x0000005400809947 */ /* 0x004fea0003800000 */
.L_x_720:
        /* <DEDUP_REMOVED lines=11> */
[----:B------:R-:W-:Y:S01]  /*c4f0*/  @UP0 ULDC.64 UR10, c[0x0][0x9c8] ;  /* 0x00027200000a0ab9 */ /* 0x000fe20000000a00 */
[----:B------:R-:W-:Y:S02]  /*c500*/  @UP0 USHF.R.S32.HI UR7, URZ, 0x1f, UR45 ;  /* 0x0000001f3f070899 */ /* 0x000fe4000801142d */
[----:B------:R-:W-:Y:S02]  /*c510*/  @UP0 UIMAD UR6, UR6, UR10, URZ ;  /* 0x0000000a060602a4 */ /* 0x000fe4000f8e023f */
[----:B------:R-:W-:Y:S01]  /*c520*/  @UP0 UIMAD.WIDE.U32 UR8, UR44, UR10, URZ ;  /* 0x0000000a2c0802a5 */ /* 0x000fe2000f8e003f */
[----:B------:R-:W-:Y:S01]  /*c530*/  @UP0 ULDC.64 UR12, c[0x0][0x9d0] ;  /* 0x00027400000c0ab9 */ /* 0x000fe20000000a00 */
[----:B------:R-:W-:Y:S02]  /*c540*/  @UP0 UIMAD UR10, UR44, UR11, UR6 ;  /* 0x0000000b2c0a02a4 */ /* 0x000fe4000f8e0206 */
[----:B------:R-:W-:-:S02]  /*c550*/  UIMAD UR6, UR36, 0x300, UR47 ;  /* 0x00000300240678a4 */ /* 0x000fc4000f8e022f */
[----:B------:R-:W-:Y:S02]  /*c560*/  @UP0 UIMAD UR7, UR7, UR12, URZ ;  /* 0x0000000c070702a4 */ /* 0x000fe4000f8e023f */
[----:B------:R-:W-:Y:S02]  /*c570*/  @UP0 UIADD3 UR9, UR9, UR10, URZ ;  /* 0x0000000a09090290 */ /* 0x000fe4000fffe03f */
[----:B------:R-:W-:Y:S02]  /*c580*/  @UP0 UIMAD UR10, UR45, UR13, UR7 ;  /* 0x0000000d2d0a02a4 */ /* 0x000fe4000f8e0207 */
[----:B------:R-:W-:Y:S01]  /*c590*/  @UP0 UIMAD.WIDE.U32 UR8, UR45, UR12, UR8 ;  /* 0x0000000c2d0802a5 */ /* 0x000fe2000f8e0008 */
[----:B------:R-:W-:Y:S02]  /*c5a0*/  UMOV UR7, 0x40000040 ;  /* 0x4000004000077882 */ /* 0x000fe40000000000 */
[----:B------:R-:W-:Y:S01]  /*c5b0*/  QGMMA.64x96x32.F32.E4M3.E4M3 R88, R148, gdesc[UR4], R88, gsb0 ;  /* 0x0160000494587df3 */ /* 0x000fe20008000858 */
[----:B------:R-:W-:-:S02]  /*c5c0*/  @UP0 UIADD3 UR7, UR9, UR10, URZ ;  /* 0x0000000a09070290 */ /* 0x000fc4000fffe03f */
[----:B------:R-:W-:-:S04]  /*c5d0*/  @UP0 ULEA UR4, UP1, UR8, UR4, 0x2 ;  /* 0x0000000408040291 */ /* 0x000fc8000f82103f */
[----:B------:R-:W-:Y:S02]  /*c5e0*/  @UP0 ULEA.HI.X UR5, UR8, UR5, UR7, 0x2, UP1 ;  /* 0x0000000508050291 */ /* 0x000fe400088f1407 */
[----:B--2---:R-:W-:-:S04]  /*c5f0*/  IMAD.U32 R6, RZ, RZ, UR4 ;  /* 0x00000004ff067e24 */ /* 0x004fc8000f8e00ff */
[----:B------:R-:W-:-:S05]  /*c600*/  IMAD.U32 R7, RZ, RZ, UR5 ;  /* 0x00000005ff077e24 */ /* 0x000fca000f8e00ff */
[----:B------:R2:W3:Y:S01]  /*c610*/  @P1 LDG.E R8, desc[UR48][R6.64] ;  /* 0x0000003006081981 */ /* 0x0004e2000c1e1900 */
[----:B------:R-:W-:Y:S01]  /*c620*/  UIADD3 UR4, UR6, 0x2, URZ ;  /* 0x0000000206047890 */ /* 0x000fe2000fffe03f */
[----:B------:R-:W-:-:S06]  /*c630*/  UMOV UR11, 0x40000040 ;  /* 0x40000040000b7882 */ /* 0x000fcc0000000000 */
[----:B------:R-:W-:Y:S01]  /*c640*/  UMOV UR10, UR4 ;  /* 0x00000004000a7c82 */ /* 0x000fe20008000000 */
[----:B------:R-:W-:Y:S02]  /*c650*/  WARPGROUP.DEPBAR.LE gsb0, 0x0 ;  /* 0x00008000000079c5 */ /* 0x000fe40000010000 */
[----:B------:R-:W-:-:S06]  /*c660*/  WARPGROUP.ARRIVE ;  /* 0x00000000000079c5 */ /* 0x000fcc0000000000 */
[----:B------:R-:W-:Y:S01]  /*c670*/  QGMMA.64x96x32.F32.E4M3.E4M3 R88, R144, gdesc[UR8], R88, gsb0 ;  /* 0x0160000890587df3 */ /* 0x000fe20008000858 */
[----:B------:R-:W-:Y:S01]  /*c680*/  UIADD3 UR4, UR6, 0x4, URZ ;  /* 0x0000000406047890 */ /* 0x000fe2000fffe03f */
[----:B------:R-:W-:-:S06]  /*c690*/  UMOV UR11, 0x40000040 ;  /* 0x40000040000b7882 */ /* 0x000fcc0000000000 */
[----:B------:R-:W-:Y:S01]  /*c6a0*/  UMOV UR10, UR4 ;  /* 0x00000004000a7c82 */ /* 0x000fe20008000000 */
[----:B------:R-:W4:Y:S01]  /*c6b0*/  SHFL.BFLY PT, R10, R5, 0x2, 0x1f ;  /* 0x0c401f00050a7f89 */ /* 0x000f2200000e0000 */
[----:B------:R-:W-:-:S03]  /*c6c0*/  UIADD3 UR6, UR6, 0x6, URZ ;  /* 0x0000000606067890 */ /* 0x000fc6000fffe03f */
[----:B------:R-:W5:Y:S01]  /*c6d0*/  SHFL.BFLY PT, R9, R4, 0x2, 0x1f ;  /* 0x0c401f0004097f89 */ /* 0x000f6200000e0000 */
[----:B------:R-:W-:Y:S01]  /*c6e0*/  UMOV UR7, 0x40000040 ;  /* 0x4000004000077882 */ /* 0x000fe20000000000 */
[----:B------:R-:W-:Y:S02]  /*c6f0*/  WARPGROUP.DEPBAR.LE gsb0, 0x0 ;  /* 0x00008000000079c5 */ /* 0x000fe40000010000 */
[----:B------:R-:W-:-:S06]  /*c700*/  WARPGROUP.ARRIVE ;  /* 0x00000000000079c5 */ /* 0x000fcc0000000000 */
[----:B------:R-:W-:Y:S01]  /*c710*/  QGMMA.64x96x32.F32.E4M3.E4M3 R88, R140, gdesc[UR8], R88, gsb0 ;  /* 0x016000088c587df3 */ /* 0x000fe20008000858 */
[----:B----4-:R-:W-:-:S01]  /*c720*/  FADD.FTZ R10, R10, R5 ;  /* 0x000000050a0a7221 */ /* 0x010fc20000010000 */
[----:B-----5:R-:W-:-:S04]  /*c730*/  FADD.FTZ R9, R9, R4 ;  /* 0x0000000409097221 */ /* 0x020fc80000010000 */
[----:B-1----:R-:W1:Y:S04]  /*c740*/  SHFL.BFLY PT, R3, R10, 0x1, 0x1f ;  /* 0x0c201f000a037f89 */ /* 0x002e6800000e0000 */
[----:B--2---:R-:W2:Y:S01]  /*c750*/  SHFL.BFLY PT, R6, R9, 0x1, 0x1f ;  /* 0x0c201f0009067f89 */ /* 0x004ea200000e0000 */
[----:B------:R-:W-:Y:S02]  /*c760*/  IMAD.MOV.U32 R5, RZ, RZ, RZ ;  /* 0x000000ffff057224 */ /* 0x000fe400078e00ff */
[----:B-1----:R-:W-:Y:S01]  /*c770*/  FADD.FTZ R7, R10, R3 ;  /* 0x000000030a077221 */ /* 0x002fe20000010000 */
[----:B--2---:R-:W-:-:S04]  /*c780*/  FADD.FTZ R12, R9, R6 ;  /* 0x00000006090c7221 */ /* 0x004fc80000010000 */
[C---:B------:R-:W-:Y:S01]  /*c790*/  FSETP.NE.FTZ.AND P1, PT, R7.reuse, RZ, PT ;  /* 0x000000ff0700720b */ /* 0x040fe20003f35000 */
[----:B------:R-:W-:Y:S01]  /*c7a0*/  FMUL.FTZ R11, R7, 0.00390625 ;  /* 0x3b800000070b7820 */ /* 0x000fe20000410000 */
[----:B------:R-:W-:-:S04]  /*c7b0*/  FMUL.FTZ R10, R12, 0.00390625 ;  /* 0x3b8000000c0a7820 */ /* 0x000fc80000410000 */
[----:B------:R-:W-:Y:S02]  /*c7c0*/  FSETP.NE.FTZ.AND P2, PT, R11, RZ, PT ;  /* 0x000000ff0b00720b */ /* 0x000fe40003f55000 */
[----:B------:R-:W-:-:S05]  /*c7d0*/  FSETP.NE.FTZ.AND P3, PT, R10, RZ, PT ;  /* 0x000000ff0a00720b */ /* 0x000fca0003f75000 */
[----:B------:R-:W-:Y:S01]  /*c7e0*/  @P1 MUFU.RCP R5, R7 ;  /* 0x0000000700051308 */ /* 0x000fe20000001000 */
[----:B------:R-:W-:Y:S02]  /*c7f0*/  WARPGROUP.DEPBAR.LE gsb0, 0x0 ;  /* 0x00008000000079c5 */ /* 0x000fe40000010000 */
[----:B------:R-:W-:-:S06]  /*c800*/  WARPGROUP.ARRIVE ;  /* 0x00000000000079c5 */ /* 0x000fcc0000000000 */
[----:B------:R-:W-:Y:S01]  /*c810*/  QGMMA.64x96x32.F32.E4M3.E4M3 R88, R136, gdesc[UR4], R88, gsb0 ;  /* 0x0160000488587df3 */ /* 0x000fe20008000858 */
[----:B------:R-:W-:Y:S01]  /*c820*/  FSETP.NE.FTZ.AND P1, PT, R12, RZ, PT ;  /* 0x000000ff0c00720b */ /* 0x000fe20003f35000 */
[----:B------:R-:W-:Y:S01]  /*c830*/  IMAD.MOV.U32 R9, RZ, RZ, RZ ;  /* 0x000000ffff097224 */ /* 0x000fe200078e00ff */
[----:B------:R-:W1:Y:S08]  /*c840*/  @P3 MUFU.LG2 R10, R10 ;  /* 0x0000000a000a3308 */ /* 0x000e700000000c00 */
[----:B------:R1:W2:Y:S08]  /*c850*/  @P2 MUFU.LG2 R6, R11 ;  /* 0x0000000b00062308 */ /* 0x0002b00000000c00 */
[----:B------:R-:W4:Y:S01]  /*c860*/  @P1 MUFU.RCP R9, R12 ;  /* 0x0000000c00091308 */ /* 0x000f220000001000 */
        /* <DEDUP_REMOVED lines=10> */
[-C--:B---3--:R-:W-:Y:S01]  /*c910*/  FMUL.FTZ R5, R5, R8.reuse ;  /* 0x0000000805057220 */ /* 0x088fe20000410000 */
[----:B----4-:R-:W-:Y:S01]  /*c920*/  FMUL.FTZ R0, R9, R8 ;  /* 0x0000000809007220 */ /* 0x010fe20000410000 */
[----:B------:R-:W-:-:S02]  /*c930*/  WARPGROUP.DEPBAR.LE gsb0, 0x0 ;  /* 0x00008000000079c5 */ /* 0x000fc40000010000 */
[----:B------:R-:W-:Y:S05]  /*c940*/  @!P0 BRA `(.L_x_722) ;  /* 0x0000000000048947 */ /* 0x000fea0003800000 */
[----:B------:R-:W-:Y:S01]  /*c950*/  BPT.TRAP 0x1 ;  /* 0x000000040000795c */ /* 0x000fe20000300000 */
.L_x_722:
[----:B------:R-:W-:Y:S01]  /*c960*/  UIADD3 UR4, UR14, 0x19c60, URZ ;  /* 0x00019c600e047890 */ /* 0x000fe2000fffe03f */
[-C--:B------:R-:W-:Y:S01]  /*c970*/  FMUL.FTZ R35, R88, R5.reuse ;  /* 0x0000000558237220 */ /* 0x080fe20000410000 */
[----:B------:R-:W-:Y:S01]  /*c980*/  UIADD3 UR36, UR36, 0x1, URZ ;  /* 0x0000000124247890 */ /* 0x000fe2000fffe03f */
[-C--:B------:R-:W-:Y:S01]  /*c990*/  FMUL.FTZ R34, R89, R5.reuse ;  /* 0x0000000559227220 */ /* 0x080fe20000410000 */
[----:B------:R-:W-:Y:S01]  /*c9a0*/  UPRMT UR4, UR50, 0x654, UR4 ;  /* 0x0000065432047896 */ /* 0x000fe20008000004 */
[-C--:B------:R-:W-:Y:S01]  /*c9b0*/  FMUL.FTZ R92, R92, R5.reuse ;  /* 0x000000055c5c7220 */ /* 0x080fe20000410000 */
[----:B------:R-:W-:Y:S01]  /*c9c0*/  UISETP.NE.AND UP0, UPT, UR36, 0x2, UPT ;  /* 0x000000022400788c */ /* 0x000fe2000bf05270 */
[-C--:B------:R-:W-:Y:S01]  /*c9d0*/  FMUL.FTZ R93, R93, R5.reuse ;  /* 0x000000055d5d7220 */ /* 0x080fe20000410000 */
[-C--:B------:R-:W-:Y:S01]  /*c9e0*/  FMUL.FTZ R31, R96, R5.reuse ;  /* 0x00000005601f7220 */ /* 0x080fe20000410000 */
[-C--:B------:R-:W-:Y:S01]  /*c9f0*/  FMUL.FTZ R30, R97, R5.reuse ;  /* 0x00000005611e7220 */ /* 0x080fe20000410000 */
[-C--:B------:R-:W-:Y:S01]  /*ca00*/  FMUL.FTZ R100, R100, R5.reuse ;  /* 0x0000000564647220 */ /* 0x080fe20000410000 */
[-C--:B------:R-:W-:Y:S01]  /*ca10*/  FMUL.FTZ R101, R101, R5.reuse ;  /* 0x0000000565657220 */ /* 0x080fe20000410000 */
[-C--:B------:R-:W-:Y:S01]  /*ca20*/  FMUL.FTZ R27, R104, R5.reuse ;  /* 0x00000005681b7220 */ /* 0x080fe20000410000 */
[----:B------:R-:W-:Y:S01]  /*ca30*/  SYNCS.ARRIVE.TRANS64.RED.A1T0 RZ, [UR4], RZ ;  /* 0x000000ffffff79a7 */ /* 0x000fe20008100404 */
        /* <DEDUP_REMOVED lines=43> */
[----:B------:R-:W-:-:S12]  /*ccf0*/  ULOP3.LUT UR37, UR37, UR4, URZ, 0x3c, !UPT ;  /* 0x0000000425257292 */ /* 0x000fd8000f8e3c3f */
.L_x_648:
[----:B------:R-:W1:Y:S08]  /*cd00*/  S2UR UR50, SR_CgaCtaId ;  /* 0x00000000003279c3 */ /* 0x000e700000008800 */
[----:B------:R-:W-:Y:S06]  /*cd10*/  BAR.SYNC.DEFER_BLOCKING 0x5, 0x200 ;  /* 0x0148000000007b1d */ /* 0x000fec0000010000 */
[----:B------:R-:W-:-:S02]  /*cd20*/  UMOV UR47, 0x400 ;  /* 0x00000400002f7882 */ /* 0x000fc40000000000 */
[----:B-1----:R-:W-:-:S09]  /*cd30*/  ULEA UR47, UR50, UR47, 0x18 ;  /* 0x0000002f322f7291 */ /* 0x002fd2000f8ec03f */
[----:B------:R-:W1:Y:S02]  /*cd40*/  LDS R0, [UR47+0x19cd0] ;  /* 0x019cd02fff007984 */ /* 0x000e640008000800 */
[----:B-1----:R-:W-:Y:S01]  /*cd50*/  R2UR UR4, R0 ;  /* 0x00000000000472ca */ /* 0x002fe200000e0000 */
[----:B------:R-:W-:Y:S06]  /*cd60*/  BAR.ARV 0x4, 0x200 ;  /* 0x0108000000007b1d */ /* 0x000fec0000002000 */
[----:B------:R-:W-:Y:S08]  /*cd70*/  @P0 BRA `(.L_x_723) ;  /* 0x0000000c006c0947 */ /* 0x000ff00003800000 */
[----:B------:R-:W1:Y:S01]  /*cd80*/  S2R R17, SR_TID.X ;  /* 0x0000000000117919 */ /* 0x000e620000002100 */
[----:B------:R-:W-:Y:S01]  /*cd90*/  ULDC.64 UR6, c[0x4][0x38] ;  /* 0x01000e0000067ab9 */ /* 0x000fe20000000a00 */
[----:B------:R-:W-:Y:S01]  /*cda0*/  F2FP.BF16.F32.PACK_AB R9, R132, R9 ;  /* 0x000000098409723e */ /* 0x000fe200000010ff */
[----:B------:R-:W-:Y:S01]  /*cdb0*/  ULDC UR10, c[0x0][0xa88] ;  /* 0x0002a200000a7ab9 */ /* 0x000fe20000000800 */
[----:B-1----:R-:W-:-:S05]  /*cdc0*/  IMAD.SHL.U32 R0, R17, 0x4, RZ ;  /* 0x0000000411007824 */ /* 0x002fca00078e00ff */
[----:B------:R-:W-:-:S04]  /*cdd0*/  LOP3.LUT R0, R0, 0xc, RZ, 0xc0, !PT ;  /* 0x0000000c00007812 */ /* 0x000fc800078ec0ff */
[----:B------:R-:W-:-:S05]  /*cde0*/  IADD3 R6, P0, R0, UR6, RZ ;  /* 0x0000000600067c10 */ /* 0x000fca000ff1e0ff */
[----:B------:R-:W-:Y:S01]  /*cdf0*/  IMAD.X R7, RZ, RZ, UR7, P0 ;  /* 0x00000007ff077e24 */ /* 0x000fe200080e06ff */
[----:B------:R-:W-:Y:S02]  /*ce00*/  F2FP.BF16.F32.PACK_AB R8, R133, R8 ;  /* 0x000000088508723e */ /* 0x000fe400000010ff */
[----:B------:R-:W-:Y:S02]  /*ce10*/  F2FP.BF16.F32.PACK_AB R15, R118, R15 ;  /* 0x0000000f760f723e */ /* 0x000fe400000010ff */
[----:B------:R-:W-:Y:S01]  /*ce20*/  F2FP.BF16.F32.PACK_AB R14, R119, R14 ;  /* 0x0000000e770e723e */ /* 0x000fe200000010ff */
[----:B------:R1:W2:Y:S01]  /*ce30*/  LDG.E.CONSTANT R0, desc[UR48][R6.64] ;  /* 0x0000003006007981 */ /* 0x0002a2000c1e9900 */
[----:B------:R-:W-:Y:S02]  /*ce40*/  F2FP.BF16.F32.PACK_AB R13, R124, R13 ;  /* 0x0000000d7c0d723e */ /* 0x000fe400000010ff */
[----:B------:R-:W-:Y:S02]  /*ce50*/  F2FP.BF16.F32.PACK_AB R12, R125, R12 ;  /* 0x0000000c7d0c723e */ /* 0x000fe400000010ff */
[----:B------:R-:W-:-:S02]  /*ce60*/  F2FP.BF16.F32.PACK_AB R11, R126, R11 ;  /* 0x0000000b7e0b723e */ /* 0x000fc400000010ff */
[----:B------:R-:W-:Y:S02]  /*ce70*/  F2FP.BF16.F32.PACK_AB R10, R127, R10 ;  /* 0x0000000a7f0a723e */ /* 0x000fe400000010ff */
[----:B------:R-:W-:Y:S01]  /*ce80*/  F2FP.BF16.F32.PACK_AB R21, R116, R21 ;  /* 0x000000157415723e */ /* 0x000fe200000010ff */
[----:B------:R-:W3:Y:S01]  /*ce90*/  LDL R7, [R1] ;  /* 0x0000000001077983 */ /* 0x000ee20000100800 */
[----:B-1----:R-:W-:Y:S02]  /*cea0*/  LOP3.LUT P0, R6, R17, 0x3, RZ, 0xc0, !PT ;  /* 0x0000000311067812 */ /* 0x002fe4000780c0ff */
[----:B------:R-:W-:Y:S01]  /*ceb0*/  F2FP.BF16.F32.PACK_AB R20, R117, R20 ;  /* 0x000000147514723e */ /* 0x000fe200000010ff */
[----:B------:R-:W-:Y:S01]  /*cec0*/  USHF.R.S32.HI UR5, URZ, 0x1f, UR43 ;  /* 0x0000001f3f057899 */ /* 0x000fe2000801142b */
[----:B------:R-:W-:Y:S01]  /*ced0*/  ISETP.EQ.OR P0, PT, R6, 0x3, !P0 ;  /* 0x000000030600780c */ /* 0x000fe20004702670 */
[----:B------:R-:W-:Y:S01]  /*cee0*/  ULDC.64 UR6, c[0x0][0xb70] ;  /* 0x0002dc0000067ab9 */ /* 0x000fe20000000a00 */
[----:B------:R-:W-:-:S02]  /*cef0*/  F2FP.BF16.F32.PACK_AB R35, R92, R35 ;  /* 0x000000235c23723e */ /* 0x000fc400000010ff */
[----:B------:R-:W-:Y:S02]  /*cf00*/  SEL R47, R9, R8, P0 ;  /* 0x00000008092f7207 */ /* 0x000fe40000000000 */
[----:B------:R-:W-:Y:S02]  /*cf10*/  SEL R49, R8, R9, P0 ;  /* 0x0000000908317207 */ /* 0x000fe40000000000 */
[----:B------:R-:W-:Y:S02]  /*cf20*/  IADD3 R9, P5, R22, 0x6000, RZ ;  /* 0x0000600016097810 */ /* 0x000fe40007fbe0ff */
[----:B------:R-:W-:Y:S02]  /*cf30*/  F2FP.BF16.F32.PACK_AB R34, R93, R34 ;  /* 0x000000225d22723e */ /* 0x000fe400000010ff */
[----:B------:R-:W-:Y:S02]  /*cf40*/  LOP3.LUT R8, R9, 0x180, RZ, 0xc0, !PT ;  /* 0x0000018009087812 */ /* 0x000fe400078ec0ff */
[----:B------:R-:W-:-:S02]  /*cf50*/  SEL R57, R15, R14, P0 ;  /* 0x0000000e0f397207 */ /* 0x000fc40000000000 */
[----:B------:R-:W-:Y:S02]  /*cf60*/  SHF.R.U64 R8, R8, 0x3, RZ ;  /* 0x0000000308087819 */ /* 0x000fe400000012ff */
[----:B------:R-:W-:Y:S02]  /*cf70*/  SEL R59, R14, R15, P0 ;  /* 0x0000000f0e3b7207 */ /* 0x000fe40000000000 */
[----:B------:R-:W-:Y:S02]  /*cf80*/  SEL R43, R13, R12, P0 ;  /* 0x0000000c0d2b7207 */ /* 0x000fe40000000000 */
[----:B------:R-:W-:Y:S02]  /*cf90*/  SEL R45, R12, R13, P0 ;  /* 0x0000000d0c2d7207 */ /* 0x000fe40000000000 */
[C---:B------:R-:W-:Y:S02]  /*cfa0*/  IADD3 R15, P6, R22.reuse, 0x20, RZ ;  /* 0x00000020160f7810 */ /* 0x040fe40007fde0ff */
[----:B------:R-:W-:-:S02]  /*cfb0*/  IADD3 R13, P3, R22, 0x3000, RZ ;  /* 0x00003000160d7810 */ /* 0x000fc40007f7e0ff */
[----:B------:R-:W-:Y:S01]  /*cfc0*/  LOP3.LUT R8, R8, R9, RZ, 0x3c, !PT ;  /* 0x0000000908087212 */ /* 0x000fe200078e3cff */
[----:B------:R-:W-:Y:S01]  /*cfd0*/  IMAD.X R9, RZ, RZ, R23, P5 ;  /* 0x000000ffff097224 */ /* 0x000fe200028e0617 */
[----:B------:R-:W-:Y:S02]  /*cfe0*/  LOP3.LUT R14, R15, 0x180, RZ, 0xc0, !PT ;  /* 0x000001800f0e7812 */ /* 0x000fe400078ec0ff */
[----:B------:R-:W-:Y:S02]  /*cff0*/  SEL R61, R11, R10, P0 ;  /* 0x0000000a0b3d7207 */ /* 0x000fe40000000000 */
[----:B------:R-:W-:Y:S02]  /*d000*/  SEL R63, R10, R11, P0 ;  /* 0x0000000b0a3f7207 */ /* 0x000fe40000000000 */
[----:B------:R-:W-:Y:S02]  /*d010*/  LOP3.LUT R12, R13, 0x180, RZ, 0xc0, !PT ;  /* 0x000001800d0c7812 */ /* 0x000fe400078ec0ff */
[----:B------:R-:W-:-:S02]  /*d020*/  IADD3 R11, P4, R22, 0x3020, RZ ;  /* 0x00003020160b7810 */ /* 0x000fc40007f9e0ff */
[----:B------:R-:W-:Y:S02]  /*d030*/  SEL R39, R21, R20, P0 ;  /* 0x0000001415277207 */ /* 0x000fe40000000000 */
[----:B------:R-:W-:Y:S02]  /*d040*/  SEL R41, R20, R21, P0 ;  /* 0x0000001514297207 */ /* 0x000fe40000000000 */
[----:B------:R-:W-:Y:S02]  /*d050*/  SHF.R.U64 R14, R14, 0x3, RZ ;  /* 0x000000030e0e7819 */ /* 0x000fe400000012ff */
[----:B------:R-:W-:Y:S02]  /*d060*/  MOV R46, R8 ;  /* 0x00000008002e7202 */ /* 0x000fe40000000f00 */
[----:B------:R-:W-:Y:S01]  /*d070*/  F2FP.BF16.F32.PACK_AB R5, R134, R5 ;  /* 0x000000058605723e */ /* 0x000fe200000010ff */
[----:B------:R-:W1:Y:S01]  /*d080*/  LDC.64 R8, c[0x0][0xb78] ;  /* 0x0002de00ff087b82 */ /* 0x000e620000000a00 */
[----:B------:R-:W-:-:S02]  /*d090*/  F2FP.BF16.F32.PACK_AB R2, R135, R2 ;  /* 0x000000028702723e */ /* 0x000fc400000010ff */
[----:B------:R-:W-:Y:S02]  /*d0a0*/  SHF.R.U64 R12, R12, 0x3, RZ ;  /* 0x000000030c0c7819 */ /* 0x000fe400000012ff */
[----:B------:R-:W-:Y:S02]  /*d0b0*/  LOP3.LUT R21, R22, 0x180, RZ, 0xc0, !PT ;  /* 0x0000018016157812 */ /* 0x000fe400078ec0ff */
[----:B------:R-:W-:Y:S01]  /*d0c0*/  LOP3.LUT R10, R11, 0x180, RZ, 0xc0, !PT ;  /* 0x000001800b0a7812 */ /* 0x000fe200078ec0ff */
[----:B------:R-:W-:Y:S01]  /*d0d0*/  UIMAD UR5, UR5, UR6, URZ ;  /* 0x00000006050572a4 */ /* 0x000fe2000f8e023f */
[----:B------:R-:W-:Y:S01]  /*d0e0*/  F2FP.BF16.F32.PACK_AB R33, R94, R33 ;  /* 0x000000215e21723e */ /* 0x000fe200000010ff */
[----:B------:R-:W4:Y:S01]  /*d0f0*/  S2R R56, SR_TID.X ;  /* 0x0000000000387919 */ /* 0x000f220000002100 */
[----:B------:R-:W-:Y:S02]  /*d100*/  F2FP.BF16.F32.PACK_AB R32, R95, R32 ;  /* 0x000000205f20723e */ /* 0x000fe400000010ff */
[----:B------:R-:W-:-:S02]  /*d110*/  F2FP.BF16.F32.PACK_AB R31, R100, R31 ;  /* 0x0000001f641f723e */ /* 0x000fc400000010ff */
[----:B------:R-:W-:Y:S02]  /*d120*/  F2FP.BF16.F32.PACK_AB R30, R101, R30 ;  /* 0x0000001e651e723e */ /* 0x000fe400000010ff */
[----:B------:R-:W-:Y:S02]  /*d130*/  F2FP.BF16.F32.PACK_AB R29, R102, R29 ;  /* 0x0000001d661d723e */ /* 0x000fe400000010ff */
[----:B------:R-:W-:Y:S02]  /*d140*/  F2FP.BF16.F32.PACK_AB R28, R103, R28 ;  /* 0x0000001c671c723e */ /* 0x000fe400000010ff */
[----:B------:R-:W-:Y:S02]  /*d150*/  F2FP.BF16.F32.PACK_AB R27, R108, R27 ;  /* 0x0000001b6c1b723e */ /* 0x000fe400000010ff */
[----:B------:R-:W-:Y:S02]  /*d160*/  F2FP.BF16.F32.PACK_AB R26, R109, R26 ;  /* 0x0000001a6d1a723e */ /* 0x000fe400000010ff */
[----:B------:R-:W-:Y:S01]  /*d170*/  LOP3.LUT R14, R14, R15, RZ, 0x3c, !PT ;  /* 0x0000000f0e0e7212 */ /* 0x000fe200078e3cff */
[----:B------:R-:W-:Y:S01]  /*d180*/  IMAD.X R15, RZ, RZ, R23, P6 ;  /* 0x000000ffff0f7224 */ /* 0x000fe200030e0617 */
[----:B------:R-:W-:-:S02]  /*d190*/  F2FP.BF16.F32.PACK_AB R25, R110, R25 ;  /* 0x000000196e19723e */ /* 0x000fc400000010ff */
[----:B------:R-:W-:Y:S02]  /*d1a0*/  F2FP.BF16.F32.PACK_AB R24, R111, R24 ;  /* 0x000000186f18723e */ /* 0x000fe400000010ff */
[----:B------:R-:W-:Y:S02]  /*d1b0*/  LOP3.LUT P1, RZ, R157, 0x3, RZ, 0xc0, !PT ;  /* 0x000000039dff7812 */ /* 0x000fe4000782c0ff */
[----:B------:R-:W-:Y:S02]  /*d1c0*/  SEL R65, R5, R2, P0 ;  /* 0x0000000205417207 */ /* 0x000fe40000000000 */
[----:B------:R-:W-:Y:S01]  /*d1d0*/  LOP3.LUT R12, R12, R13, RZ, 0x3c, !PT ;  /* 0x0000000d0c0c7212 */ /* 0x000fe200078e3cff */
[----:B------:R-:W-:Y:S01]  /*d1e0*/  IMAD.X R13, RZ, RZ, R23, P3 ;  /* 0x000000ffff0d7224 */ /* 0x000fe200018e0617 */
[----:B------:R-:W-:Y:S02]  /*d1f0*/  SHF.R.U64 R21, R21, 0x3, RZ ;  /* 0x0000000315157819 */ /* 0x000fe400000012ff */
[----:B------:R-:W-:-:S02]  /*d200*/  SEL R17, R35, R34, P0 ;  /* 0x0000002223117207 */ /* 0x000fc40000000000 */
[----:B------:R-:W-:Y:S02]  /*d210*/  SEL R5, R2, R5, P0 ;  /* 0x0000000502057207 */ /* 0x000fe40000000000 */
[----:B------:R-:W-:Y:S01]  /*d220*/  SHF.R.U64 R10, R10, 0x3, RZ ;  /* 0x000000030a0a7819 */ /* 0x000fe200000012ff */
[----:B------:R-:W-:Y:S01]  /*d230*/  UIMAD.WIDE.U32 UR8, UR43, UR6, URZ ;  /* 0x000000062b0872a5 */ /* 0x000fe2000f8e003f */
[----:B------:R-:W-:Y:S01]  /*d240*/  SEL R35, R34, R35, P0 ;  /* 0x0000002322237207 */ /* 0x000fe20000000000 */
[----:B------:R-:W-:Y:S01]  /*d250*/  UIMAD UR5, UR43, UR7, UR5 ;  /* 0x000000072b0572a4 */ /* 0x000fe2000f8e0205 */
[----:B------:R-:W-:Y:S02]  /*d260*/  SEL R19, R31, R30, P0 ;  /* 0x0000001e1f137207 */ /* 0x000fe40000000000 */
[----:B------:R-:W-:Y:S01]  /*d270*/  SEL R51, R33, R32, P0 ;  /* 0x0000002021337207 */ /* 0x000fe20000000000 */
[----:B----4-:R-:W-:Y:S01]  /*d280*/  VIADD R58, R56, 0xffffff80 ;  /* 0xffffff80383a7836 */ /* 0x010fe20000000000 */
[----:B------:R-:W-:Y:S01]  /*d290*/  SEL R31, R30, R31, P0 ;  /* 0x0000001f1e1f7207 */ /* 0x000fe20000000000 */
[----:B------:R-:W-:Y:S01]  /*d2a0*/  ULDC.64 UR6, c[0x0][0xb40] ;  /* 0x0002d00000067ab9 */ /* 0x000fe20000000a00 */
[----:B------:R-:W-:-:S02]  /*d2b0*/  SEL R37, R27, R26, P0 ;  /* 0x0000001a1b257207 */ /* 0x000fc40000000000 */
[----:B------:R-:W-:Y:S02]  /*d2c0*/  SEL R33, R32, R33, P0 ;  /* 0x0000002120217207 */ /* 0x000fe40000000000 */
[----:B------:R-:W-:Y:S02]  /*d2d0*/  SEL R53, R29, R28, P0 ;  /* 0x0000001c1d357207 */ /* 0x000fe40000000000 */
[----:B------:R-:W-:Y:S02]  /*d2e0*/  SEL R27, R26, R27, P0 ;  /* 0x0000001b1a1b7207 */ /* 0x000fe40000000000 */
[----:B------:R-:W-:Y:S02]  /*d2f0*/  SEL R29, R28, R29, P0 ;  /* 0x0000001d1c1d7207 */ /* 0x000fe40000000000 */
[----:B------:R-:W-:Y:S02]  /*d300*/  SEL R55, R25, R24, P0 ;  /* 0x0000001819377207 */ /* 0x000fe40000000000 */
[----:B------:R-:W-:Y:S01]  /*d310*/  LOP3.LUT R20, R21, R22, RZ, 0x3c, !PT ;  /* 0x0000001615147212 */ /* 0x000fe200078e3cff */
[----:B------:R-:W-:Y:S01]  /*d320*/  IMAD.MOV.U32 R21, RZ, RZ, R23 ;  /* 0x000000ffff157224 */ /* 0x000fe200078e0017 */
[----:B------:R-:W-:-:S02]  /*d330*/  SEL R25, R24, R25, P0 ;  /* 0x0000001918197207 */ /* 0x000fc40000000000 */
[----:B------:R-:W-:Y:S01]  /*d340*/  LOP3.LUT R10, R10, R11, RZ, 0x3c, !PT ;  /* 0x0000000b0a0a7212 */ /* 0x000fe200078e3cff */
[----:B------:R-:W-:Y:S01]  /*d350*/  IMAD.X R11, RZ, RZ, R23, P4 ;  /* 0x000000ffff0b7224 */ /* 0x000fe200020e0617 */
[----:B------:R-:W-:Y:S01]  /*d360*/  MOV R50, R12 ;  /* 0x0000000c00327202 */ /* 0x000fe20000000f00 */
[----:B------:R-:W-:Y:S01]  /*d370*/  UIADD3 UR5, UR9, UR5, URZ ;  /* 0x0000000509057290 */ /* 0x000fe2000fffe03f */
[----:B------:R-:W-:Y:S02]  /*d380*/  MOV R52, R14 ;  /* 0x0000000e00347202 */ /* 0x000fe40000000f00 */
[----:B------:R-:W-:Y:S02]  /*d390*/  MOV R54, R20 ;  /* 0x0000001400367202 */ /* 0x000fe40000000f00 */
[----:B------:R-:W-:Y:S01]  /*d3a0*/  MOV R48, R10 ;  /* 0x0000000a00307202 */ /* 0x000fe20000000f00 */
[----:B------:R-:W-:Y:S02]  /*d3b0*/  IMAD.U32 R11, RZ, RZ, UR9 ;  /* 0x00000009ff0b7e24 */ /* 0x000fe4000f8e00ff */
[----:B------:R-:W-:Y:S01]  /*d3c0*/  IMAD.U32 R11, RZ, RZ, UR5 ;  /* 0x00000005ff0b7e24 */ /* 0x000fe2000f8e00ff */
[----:B------:R-:W-:Y:S01]  /*d3d0*/  USHF.R.S32.HI UR5, URZ, 0x1f, UR44 ;  /* 0x0000001f3f057899 */ /* 0x000fe2000801142c */
[----:B------:R-:W-:Y:S01]  /*d3e0*/  IMAD.U32 R10, RZ, RZ, UR8 ;  /* 0x00000008ff0a7e24 */ /* 0x000fe2000f8e00ff */
[----:B------:R-:W-:-:S04]  /*d3f0*/  SHF.R.S32.HI R56, RZ, 0x1f, R58 ;  /* 0x0000001fff387819 */ /* 0x000fc8000001143a */
[----:B------:R-:W-:-:S04]  /*d400*/  LEA.HI R56, R56, R58, RZ, 0x5 ;  /* 0x0000003a38387211 */ /* 0x000fc800078f28ff */
[----:B------:R-:W-:Y:S02]  /*d410*/  SHF.R.S32.HI R56, RZ, 0x5, R56 ;  /* 0x00000005ff387819 */ /* 0x000fe40000011438 */
[----:B--2---:R-:W-:Y:S01]  /*d420*/  LOP3.LUT R2, R0, 0x2, RZ, 0x3c, !PT ;  /* 0x0000000200027812 */ /* 0x004fe200078e3cff */
[----:B---3--:R-:W-:Y:S01]  /*d430*/  VIADD R67, R7, UR42 ;  /* 0x0000002a07437c36 */ /* 0x008fe20008000000 */
[----:B------:R-:W-:-:S03]  /*d440*/  IADD3 R7, P6, R22, 0x6020, RZ ;  /* 0x0000602016077810 */ /* 0x000fc60007fde0ff */
[----:B------:R-:W-:Y:S01]  /*d450*/  VIADD R6, R67, 0x8 ;  /* 0x0000000843067836 */ /* 0x000fe20000000000 */
[----:B------:R-:W-:Y:S04]  /*d460*/  SHFL.IDX PT, R17, R17, R0, 0x1c1f ;  /* 0x001c1f0011117589 */ /* 0x000fe800000e0000 */
[----:B------:R-:W-:Y:S02]  /*d470*/  ISETP.GE.OR P2, PT, R6, UR10, P1 ;  /* 0x0000000a06007c0c */ /* 0x000fe40008f46670 */
[----:B------:R-:W-:Y:S01]  /*d480*/  LOP3.LUT R6, R7, 0x180, RZ, 0xc0, !PT ;  /* 0x0000018007067812 */ /* 0x000fe200078ec0ff */
[----:B------:R-:W2:Y:S03]  /*d490*/  SHFL.IDX PT, R12, R35, R2, 0x1c1f ;  /* 0x001c1f02230c7589 */ /* 0x000ea600000e0000 */
[----:B------:R-:W-:Y:S01]  /*d4a0*/  SHF.R.U64 R6, R6, 0x3, RZ ;  /* 0x0000000306067819 */ /* 0x000fe200000012ff */
[----:B------:R-:W-:Y:S04]  /*d4b0*/  SHFL.IDX PT, R19, R19, R0, 0x1c1f ;  /* 0x001c1f0013137589 */ /* 0x000fe800000e0000 */
[----:B------:R-:W3:Y:S04]  /*d4c0*/  SHFL.IDX PT, R14, R31, R2, 0x1c1f ;  /* 0x001c1f021f0e7589 */ /* 0x000ee800000e0000 */
[----:B------:R-:W-:Y:S04]  /*d4d0*/  SHFL.IDX PT, R51, R51, R0, 0x1c1f ;  /* 0x001c1f0033337589 */ /* 0x000fe800000e0000 */
[----:B------:R-:W4:Y:S04]  /*d4e0*/  SHFL.IDX PT, R28, R33, R2, 0x1c1f ;  /* 0x001c1f02211c7589 */ /* 0x000f2800000e0000 */
[----:B------:R-:W-:Y:S04]  /*d4f0*/  SHFL.IDX PT, R37, R37, R0, 0x1c1f ;  /* 0x001c1f0025257589 */ /* 0x000fe800000e0000 */
[----:B------:R-:W5:Y:S04]  /*d500*/  SHFL.IDX PT, R26, R27, R2, 0x1c1f ;  /* 0x001c1f021b1a7589 */ /* 0x000f6800000e0000 */
[----:B------:R-:W-:Y:S04]  /*d510*/  SHFL.IDX PT, R53, R53, R0, 0x1c1f ;  /* 0x001c1f0035357589 */ /* 0x000fe800000e0000 */
[----:B------:R2:W5:Y:S01]  /*d520*/  SHFL.IDX PT, R30, R29, R2, 0x1c1f ;  /* 0x001c1f021d1e7589 */ /* 0x00056200000e0000 */
[----:B------:R-:W-:-:S03]  /*d530*/  LOP3.LUT R6, R6, R7, RZ, 0x3c, !PT ;  /* 0x0000000706067212 */ /* 0x000fc600078e3cff */
[----:B------:R-:W-:Y:S04]  /*d540*/  SHFL.IDX PT, R55, R55, R0, 0x1c1f ;  /* 0x001c1f0037377589 */ /* 0x000fe800000e0000 */
[----:B------:R-:W5:Y:S01]  /*d550*/  SHFL.IDX PT, R36, R25, R2, 0x1c1f ;  /* 0x001c1f0219247589 */ /* 0x000f6200000e0000 */
[----:B------:R-:W-:-:S03]  /*d560*/  IMAD.X R7, RZ, RZ, R23, P6 ;  /* 0x000000ffff077224 */ /* 0x000fc600030e0617 */
[----:B------:R-:W-:Y:S04]  /*d570*/  SHFL.IDX PT, R39, R39, R0, 0x1c1f ;  /* 0x001c1f0027277589 */ /* 0x000fe800000e0000 */
[----:B------:R-:W-:Y:S04]  /*d580*/  SHFL.IDX PT, R43, R43, R0, 0x1c1f ;  /* 0x001c1f002b2b7589 */ /* 0x000fe800000e0000 */
[----:B------:R-:W-:Y:S04]  /*d590*/  SHFL.IDX PT, R57, R57, R0, 0x1c1f ;  /* 0x001c1f0039397589 */ /* 0x000fe800000e0000 */
[----:B------:R-:W5:Y:S04]  /*d5a0*/  SHFL.IDX PT, R20, R41, R2, 0x1c1f ;  /* 0x001c1f0229147589 */ /* 0x000f6800000e0000 */
[----:B------:R-:W5:Y:S04]  /*d5b0*/  SHFL.IDX PT, R32, R45, R2, 0x1c1f ;  /* 0x001c1f022d207589 */ /* 0x000f6800000e0000 */
[----:B------:R-:W5:Y:S04]  /*d5c0*/  SHFL.IDX PT, R40, R59, R2, 0x1c1f ;  /* 0x001c1f023b287589 */ /* 0x000f6800000e0000 */
[----:B------:R-:W-:Y:S04]  /*d5d0*/  SHFL.IDX PT, R47, R47, R0, 0x1c1f ;  /* 0x001c1f002f2f7589 */ /* 0x000fe800000e0000 */
[----:B------:R-:W-:Y:S04]  /*d5e0*/  SHFL.IDX PT, R61, R61, R0, 0x1c1f ;  /* 0x001c1f003d3d7589 */ /* 0x000fe800000e0000 */
[----:B------:R-:W5:Y:S04]  /*d5f0*/  SHFL.IDX PT, R34, R49, R2, 0x1c1f ;  /* 0x001c1f0231227589 */ /* 0x000f6800000e0000 */
[----:B------:R-:W5:Y:S04]  /*d600*/  SHFL.IDX PT, R42, R63, R2, 0x1c1f ;  /* 0x001c1f023f2a7589 */ /* 0x000f6800000e0000 */
[----:B------:R-:W-:Y:S04]  /*d610*/  SHFL.IDX PT, R65, R65, R0, 0x1c1f ;  /* 0x001c1f0041417589 */ /* 0x000fe800000e0000 */
[----:B------:R3:W5:Y:S01]  /*d620*/  SHFL.IDX PT, R44, R5, R2, 0x1c1f ;  /* 0x001c1f02052c7589 */ /* 0x00076200000e0000 */
[----:B------:R-:W-:Y:S01]  /*d630*/  MOV R21, R6 ;  /* 0x0000000600157202 */ /* 0x000fe20000000f00 */
[----:B-1----:R-:W-:-:S04]  /*d640*/  IMAD R6, R8, UR5, RZ ;  /* 0x0000000508067c24 */ /* 0x002fc8000f8e02ff */
[----:B--2---:R-:W-:Y:S02]  /*d650*/  IMAD R29, R9, UR44, R6 ;  /* 0x0000002c091d7c24 */ /* 0x004fe4000f8e0206 */
[----:B------:R-:W-:Y:S01]  /*d660*/  IMAD.WIDE.U32 R6, R8, UR44, R10 ;  /* 0x0000002c08067c25 */ /* 0x000fe2000f8e000a */
[----:B------:R-:W-:Y:S02]  /*d670*/  SEL R8, R17, R12, P0 ;  /* 0x0000000c11087207 */ /* 0x000fe40000000000 */
[----:B---3--:R-:W-:Y:S02]  /*d680*/  SHF.R.S32.HI R5, RZ, 0x1f, R67 ;  /* 0x0000001fff057819 */ /* 0x008fe40000011443 */
[----:B------:R-:W-:Y:S02]  /*d690*/  IADD3 R0, P3, R67, R6, RZ ;  /* 0x0000000643007210 */ /* 0x000fe40007f7e0ff */
[----:B------:R-:W-:Y:S02]  /*d6a0*/  SEL R10, R12, R17, P0 ;  /* 0x000000110c0a7207 */ /* 0x000fe40000000000 */
[----:B------:R-:W-:-:S02]  /*d6b0*/  SEL R12, R19, R14, P0 ;  /* 0x0000000e130c7207 */ /* 0x000fc40000000000 */
[----:B----4-:R-:W-:Y:S02]  /*d6c0*/  SEL R9, R51, R28, P0 ;  /* 0x0000001c33097207 */ /* 0x010fe40000000000 */
[----:B------:R-:W-:Y:S01]  /*d6d0*/  SEL R11, R28, R51, P0 ;  /* 0x000000331c0b7207 */ /* 0x000fe20000000000 */
[----:B------:R-:W-:Y:S01]  /*d6e0*/  BAR.SYNC.DEFER_BLOCKING 0x1, 0x180 ;  /* 0x0046000000007b1d */ /* 0x000fe20000010000 */
[----:B------:R-:W-:Y:S02]  /*d6f0*/  SEL R14, R14, R19, P0 ;  /* 0x000000130e0e7207 */ /* 0x000fe40000000000 */
[----:B-----5:R-:W-:Y:S02]  /*d700*/  SEL R24, R37, R26, P0 ;  /* 0x0000001a25187207 */ /* 0x020fe40000000000 */
[----:B------:R-:W-:Y:S02]  /*d710*/  SEL R13, R53, R30, P0 ;  /* 0x0000001e350d7207 */ /* 0x000fe40000000000 */
[----:B------:R-:W-:-:S02]  /*d720*/  SEL R15, R30, R53, P0 ;  /* 0x000000351e0f7207 */ /* 0x000fc40000000000 */
[----:B------:R-:W-:Y:S02]  /*d730*/  SEL R26, R26, R37, P0 ;  /* 0x000000251a1a7207 */ /* 0x000fe40000000000 */
[----:B------:R-:W-:Y:S02]  /*d740*/  SEL R25, R55, R36, P0 ;  /* 0x0000002437197207 */ /* 0x000fe40000000000 */
[----:B------:R-:W-:Y:S02]  /*d750*/  SEL R27, R36, R55, P0 ;  /* 0x00000037241b7207 */ /* 0x000fe40000000000 */
[----:B------:R-:W-:Y:S02]  /*d760*/  IADD3.X R5, R5, R7, R29, P3, !PT ;  /* 0x0000000705057210 */ /* 0x000fe40001ffe41d */
[----:B------:R-:W-:Y:S02]  /*d770*/  SEL R28, R39, R20, P0 ;  /* 0x00000014271c7207 */ /* 0x000fe40000000000 */
[----:B------:R-:W-:-:S02]  /*d780*/  SEL R30, R20, R39, P0 ;  /* 0x00000027141e7207 */ /* 0x000fc40000000000 */
[----:B------:R-:W-:Y:S02]  /*d790*/  SEL R36, R43, R32, P0 ;  /* 0x000000202b247207 */ /* 0x000fe40000000000 */
[----:B------:R-:W-:Y:S02]  /*d7a0*/  SEL R38, R32, R43, P0 ;  /* 0x0000002b20267207 */ /* 0x000fe40000000000 */
[----:B------:R-:W-:Y:S02]  /*d7b0*/  SEL R29, R57, R40, P0 ;  /* 0x00000028391d7207 */ /* 0x000fe40000000000 */
[----:B------:R-:W-:Y:S01]  /*d7c0*/  SEL R31, R40, R57, P0 ;  /* 0x00000039281f7207 */ /* 0x000fe20000000000 */
[----:B------:R-:W-:Y:S01]  /*d7d0*/  STSM.16.M88.4 [R54], R8 ;  /* 0x0000000836007844 */ /* 0x000fe20000000200 */
[----:B------:R-:W-:Y:S02]  /*d7e0*/  SEL R32, R47, R34, P0 ;  /* 0x000000222f207207 */ /* 0x000fe40000000000 */
[----:B------:R-:W-:-:S02]  /*d7f0*/  SEL R37, R61, R42, P0 ;  /* 0x0000002a3d257207 */ /* 0x000fc40000000000 */
[----:B------:R-:W-:Y:S01]  /*d800*/  SEL R39, R42, R61, P0 ;  /* 0x0000003d2a277207 */ /* 0x000fe20000000000 */
[----:B------:R-:W-:Y:S01]  /*d810*/  STSM.16.M88.4 [R52], R12 ;  /* 0x0000000c34007844 */ /* 0x000fe20000000200 */
[----:B------:R-:W-:Y:S02]  /*d820*/  SEL R34, R34, R47, P0 ;  /* 0x0000002f22227207 */ /* 0x000fe40000000000 */
[----:B------:R-:W-:Y:S02]  /*d830*/  SEL R33, R65, R44, P0 ;  /* 0x0000002c41217207 */ /* 0x000fe40000000000 */
[----:B------:R-:W-:Y:S01]  /*d840*/  SEL R35, R44, R65, P0 ;  /* 0x000000412c237207 */ /* 0x000fe20000000000 */
[----:B------:R-:W-:Y:S04]  /*d850*/  STSM.16.M88.4 [R50], R24 ;  /* 0x0000001832007844 */ /* 0x000fe80000000200 */
[----:B------:R-:W-:Y:S01]  /*d860*/  STSM.16.M88.4 [R48], R28 ;  /* 0x0000001c30007844 */ /* 0x000fe20000000200 */
[----:B------:R-:W-:-:S03]  /*d870*/  LEA R6, P3, R0, UR6, 0x2 ;  /* 0x0000000600067c11 */ /* 0x000fc6000f8610ff */
[----:B------:R-:W-:Y:S04]  /*d880*/  STSM.16.M88.4 [R46], R36 ;  /* 0x000000242e007844 */ /* 0x000fe80000000200 */
[----:B------:R-:W-:Y:S01]  /*d890*/  STSM.16.M88.4 [R21], R32 ;  /* 0x0000002015007844 */ /* 0x000fe20000000200 */
[----:B------:R-:W-:Y:S01]  /*d8a0*/  @!PT LDS RZ, [RZ] ;  /* 0x00000000fffff984 */ /* 0x000fe20000000800 */
[----:B------:R-:W-:Y:S01]  /*d8b0*/  @!PT LDS RZ, [RZ] ;  /* 0x00000000fffff984 */ /* 0x000fe20000000800 */
[----:B------:R-:W-:Y:S01]  /*d8c0*/  @!PT LDS RZ, [RZ] ;  /* 0x00000000fffff984 */ /* 0x000fe20000000800 */
[----:B------:R-:W-:Y:S01]  /*d8d0*/  @!PT LDS RZ, [RZ] ;  /* 0x00000000fffff984 */ /* 0x000fe20000000800 */
[----:B------:R1:W-:Y:S06]  /*d8e0*/  MEMBAR.ALL.CTA ;  /* 0x0000000000007992 */ /* 0x0003ec0000008000 */
[----:B-1----:R-:W1:Y:S01]  /*d8f0*/  FENCE.VIEW.ASYNC.S ;  /* 0x00000000000073c6 */ /* 0x002e620000000000 */
[----:B------:R-:W-:-:S03]  /*d900*/  LEA.HI.X R7, R0, UR7, R5, 0x2, P3 ;  /* 0x0000000700077c11 */ /* 0x000fc600098f1405 */
[----:B-1----:R-:W1:Y:S01]  /*d910*/  SHFL.IDX PT, R0, R56, RZ, 0x1f ;  /* 0x00001fff38007589 */ /* 0x002e6200000e0000 */
[----:B------:R-:W-:Y:S06]  /*d920*/  BAR.ARV 0x1, 0x1a0 ;  /* 0x0046800000007b1d */ /* 0x000fec0000002000 */
[----:B------:R-:W-:Y:S01]  /*d930*/  ISETP.GE.OR P1, PT, R67, UR10, P1 ;  /* 0x0000000a43007c0c */ /* 0x000fe20008f26670 */
[----:B------:R3:W-:Y:S01]  /*d940*/  @!P2 STG.E desc[UR48][R6.64+0x20], R3 ;  /* 0x000020030600a986 */ /* 0x0007e2000c101930 */
[----:B-1----:R-:W-:-:S11]  /*d950*/  ISETP.NE.AND P0, PT, R0, 0xb, PT ;  /* 0x0000000b0000780c */ /* 0x002fd60003f05270 */
[----:B------:R3:W-:Y:S02]  /*d960*/  @!P1 STG.E desc[UR48][R6.64], R4 ;  /* 0x0000000406009986 */ /* 0x0007e4000c101930 */
[----:B------:R-:W-:Y:S05]  /*d970*/  @P0 BRA `(.L_x_724) ;  /* 0x0000000400f00947 */ /* 0x000fea0003800000 */
[----:B------:R-:W-:Y:S01]  /*d980*/  BAR.SYNC.DEFER_BLOCKING 0x1, 0x1a0 ;  /* 0x0046800000007b1d */ /* 0x000fe20000010000 */
[----:B------:R-:W-:-:S05]  /*d990*/  ELECT P0, URZ, PT ;  /* 0x00000000003f782f */ /* 0x000fca0003800000 */
[----:B------:R-:W-:Y:S08]  /*d9a0*/  BSSY B0, `(.L_x_725) ;  /* 0x0000017000007945 */ /* 0x000ff00003800000 */
[----:B------:R-:W-:Y:S05]  /*d9b0*/  @!P0 BRA `(.L_x_726) ;  /* 0x0000000000548947 */ /* 0x000fea0003800000 */
[----:B------:R-:W-:Y:S02]  /*d9c0*/  UIADD3 UR6, UP0, UR52, 0x9f0, URZ ;  /* 0x000009f034067890 */ /* 0x000fe4000ff1e03f */
[----:B------:R-:W-:Y:S02]  /*d9d0*/  UIADD3 UR9, UR47, 0x3000, URZ ;  /* 0x000030002f097890 */ /* 0x000fe4000fffe03f */
[----:B------:R-:W-:Y:S02]  /*d9e0*/  UIADD3.X UR7, URZ, UR53, URZ, UP0, !UPT ;  /* 0x000000353f077290 */ /* 0x000fe400087fe43f */
[----:B------:R-:W-:Y:S01]  /*d9f0*/  UIADD3 UR8, UR47, 0x6000, URZ ;  /* 0x000060002f087890 */ /* 0x000fe2000fffe03f */
[----:B------:R-:W-:Y:S01]  /*da00*/  UMOV UR41, URZ ;  /* 0x0000003f00297c82 */ /* 0x000fe20008000000 */
[----:B------:R-:W-:Y:S01]  /*da10*/  UMOV UR45, URZ ;  /* 0x0000003f002d7c82 */ /* 0x000fe20008000000 */
[----:B------:R-:W-:Y:S01]  /*da20*/  UMOV UR40, UR47 ;  /* 0x0000002f00287c82 */ /* 0x000fe20008000000 */
[----:B------:R-:W-:-:S03]  /*da30*/  UMOV UR5, 0x20 ;  /* 0x0000002000057882 */ /* 0x000fc60000000000 */
[----:B------:R1:W-:Y:S02]  /*da40*/  UTMASTG.5D [UR40], [UR6] ;  /* 0x00000028060073b5 */ /* 0x0003e40008020000 */
[----:B-1----:R-:W-:Y:S01]  /*da50*/  UMOV UR40, UR9 ;  /* 0x0000000900287c82 */ /* 0x002fe20008000000 */
[----:B------:R-:W-:Y:S01]  /*da60*/  UMOV UR41, UR5 ;  /* 0x0000000500297c82 */ /* 0x000fe20008000000 */
[----:B------:R-:W-:Y:S01]  /*da70*/  UMOV UR5, 0x40 ;  /* 0x0000004000057882 */ /* 0x000fe20000000000 */
[----:B------:R1:W-:Y:S02]  /*da80*/  UTMASTG.5D [UR40], [UR6] ;  /* 0x00000028060073b5 */ /* 0x0003e40008020000 */
[----:B-1----:R-:W-:Y:S01]  /*da90*/  UMOV UR40, UR8 ;  /* 0x0000000800287c82 */ /* 0x002fe20008000000 */
[----:B------:R-:W-:Y:S01]  /*daa0*/  UMOV UR41, UR5 ;  /* 0x0000000500297c82 */ /* 0x000fe20008000000 */
[----:B------:R-:W-:Y:S01]  /*dab0*/  UIADD3 UR5, UR47, 0x19c20, URZ ;  /* 0x00019c202f057890 */ /* 0x000fe2000fffe03f */
[----:B------:R1:W-:Y:S03]  /*dac0*/  UTMASTG.5D [UR40], [UR6] ;  /* 0x00000028060073b5 */ /* 0x0003e60008020000 */
[----:B------:R-:W-:Y:S01]  /*dad0*/  UPRMT UR5, URZ, 0x654, UR5 ;  /* 0x000006543f057896 */ /* 0x000fe20008000005 */
[----:B------:R0:W-:Y:S01]  /*dae0*/  UTMACMDFLUSH ;  /* 0x00000000000079b7 */ /* 0x0001e20000000000 */
[----:B------:R-:W-:-:S07]  /*daf0*/  DEPBAR.LE SB0, 0x0 ;  /* 0x000080000000791a */ /* 0x000fce0000000000 */
[----:B-1----:R-:W-:Y:S03]  /*db00*/  SYNCS.ARRIVE.TRANS64.RED.A1T0 RZ, [UR5], RZ ;  /* 0x000000ffffff79a7 */ /* 0x002fe60008100405 */
.L_x_726:
[----:B------:R-:W-:Y:S05]  /*db10*/  BSYNC B0 ;  /* 0x0000000000007941 */ /* 0x000fea0003800000 */
.L_x_725:
[----:B------:R-:W-:Y:S05]  /*db20*/  BRA `(.L_x_724) ;  /* 0x0000000400847947 */ /* 0x000fea0003800000 */
.L_x_723:
[----:B------:R-:W1:Y:S01]  /*db30*/  S2R R0, SR_TID.X ;  /* 0x0000000000007919 */ /* 0x000e620000002100 */
[----:B------:R-:W2:Y:S01]  /*db40*/  LDC.64 R8, c[0x0][0xae0] ;  /* 0x0002b800ff087b82 */ /* 0x000ea20000000a00 */
[----:B------:R-:W-:Y:S01]  /*db50*/  USHF.R.S32.HI UR5, URZ, 0x1f, UR43 ;  /* 0x0000001f3f057899 */ /* 0x000fe2000801142b */
[----:B------:R-:W-:Y:S01]  /*db60*/  BSSY B0, `(.L_x_727) ;  /* 0x0000020000007945 */ /* 0x000fe20003800000 */
[----:B------:R-:W-:Y:S01]  /*db70*/  USHF.R.S32.HI UR6, URZ, 0x1f, UR44 ;  /* 0x0000001f3f067899 */ /* 0x000fe2000801142c */
[----:B------:R-:W-:-:S04]  /*db80*/  SHF.R.S32.HI R153, RZ, 0x1f, R152 ;  /* 0x0000001fff997819 */ /* 0x000fc80000011498 */
[----:B------:R-:W3:Y:S08]  /*db90*/  LDC R7, c[0x0][0xdac] ;  /* 0x00036b00ff077b82 */ /* 0x000ef00000000800 */
[----:B------:R-:W4:Y:S08]  /*dba0*/  LDC R14, c[0x0][0xa88] ;  /* 0x0002a200ff0e7b82 */ /* 0x000f300000000800 */
[----:B------:R-:W3:Y:S01]  /*dbb0*/  LDC.64 R10, c[0x0][0xae8] ;  /* 0x0002ba00ff0a7b82 */ /* 0x000ee20000000a00 */
[----:B--2---:R-:W-:-:S02]  /*dbc0*/  IMAD R6, R8, UR5, RZ ;  /* 0x0000000508067c24 */ /* 0x004fc4000f8e02ff */
[----:B-1----:R-:W-:-:S05]  /*dbd0*/  VIADD R0, R0, 0xffffff80 ;  /* 0xffffff8000007836 */ /* 0x002fca0000000000 */
[----:B------:R-:W-:-:S13]  /*dbe0*/  ISETP.GT.AND P0, PT, R0, 0xbf, PT ;  /* 0x000000bf0000780c */ /* 0x000fda0003f04270 */
[----:B----4-:R-:W-:Y:S05]  /*dbf0*/  @P0 BRA `(.L_x_728) ;  /* 0x0000000000580947 */ /* 0x010fea0003800000 */
[----:B------:R-:W1:Y:S01]  /*dc00*/  S2R R0, SR_TID.X ;  /* 0x0000000000007919 */ /* 0x000e620000002100 */
[----:B------:R-:W-:Y:S01]  /*dc10*/  IMAD.U32 R2, RZ, RZ, UR42 ;  /* 0x0000002aff027e24 */ /* 0x000fe2000f8e00ff */
[----:B------:R-:W-:-:S04]  /*dc20*/  ULDC UR7, c[0x0][0xa88] ;  /* 0x0002a20000077ab9 */ /* 0x000fc80000000800 */
[----:B-1----:R-:W-:-:S04]  /*dc30*/  IADD3 R2, R2, -0x80, R0 ;  /* 0xffffff8002027810 */ /* 0x002fc80007ffe000 */
[----:B------:R-:W-:-:S13]  /*dc40*/  ISETP.GE.AND P0, PT, R2, UR7, PT ;  /* 0x0000000702007c0c */ /* 0x000fda000bf06270 */
[----:B------:R-:W-:Y:S05]  /*dc50*/  @P0 BRA `(.L_x_728) ;  /* 0x0000000000400947 */ /* 0x000fea0003800000 */
[----:B------:R-:W1:Y:S01]  /*dc60*/  LDC.64 R4, c[0x0][0xb70] ;  /* 0x0002dc00ff047b82 */ /* 0x000e620000000a00 */
[----:B------:R-:W-:Y:S01]  /*dc70*/  SHF.R.S32.HI R3, RZ, 0x1f, R2 ;  /* 0x0000001fff037819 */ /* 0x000fe20000011402 */
[----:B------:R-:W-:-:S06]  /*dc80*/  ULDC.64 UR8, c[0x0][0xb40] ;  /* 0x0002d00000087ab9 */ /* 0x000fcc0000000a00 */
[----:B------:R-:W2:Y:S01]  /*dc90*/  LDC.64 R12, c[0x0][0xb78] ;  /* 0x0002de00ff0c7b82 */ /* 0x000ea20000000a00 */
[C---:B-1----:R-:W-:Y:S02]  /*dca0*/  IMAD R0, R4.reuse, UR5, RZ ;  /* 0x0000000504007c24 */ /* 0x042fe4000f8e02ff */
[----:B------:R-:W-:-:S04]  /*dcb0*/  IMAD.WIDE.U32 R2, R4, UR43, R2 ;  /* 0x0000002b04027c25 */ /* 0x000fc8000f8e0002 */
[----:B------:R-:W-:Y:S02]  /*dcc0*/  IMAD R5, R5, UR43, R0 ;  /* 0x0000002b05057c24 */ /* 0x000fe4000f8e0200 */
[C---:B--2---:R-:W-:Y:S02]  /*dcd0*/  IMAD R0, R12.reuse, UR6, RZ ;  /* 0x000000060c007c24 */ /* 0x044fe4000f8e02ff */
[----:B------:R-:W-:Y:S02]  /*dce0*/  IMAD.IADD R3, R3, 0x1, R5 ;  /* 0x0000000103037824 */ /* 0x000fe400078e0205 */
[----:B------:R-:W-:Y:S02]  /*dcf0*/  IMAD R5, R13, UR44, R0 ;  /* 0x0000002c0d057c24 */ /* 0x000fe4000f8e0200 */
[----:B------:R-:W-:-:S04]  /*dd00*/  IMAD.WIDE.U32 R2, R12, UR44, R2 ;  /* 0x0000002c0c027c25 */ /* 0x000fc8000f8e0002 */
[----:B------:R-:W-:Y:S01]  /*dd10*/  IMAD.IADD R3, R3, 0x1, R5 ;  /* 0x0000000103037824 */ /* 0x000fe200078e0205 */
[----:B------:R-:W-:-:S04]  /*dd20*/  LEA R4, P0, R2, UR8, 0x2 ;  /* 0x0000000802047c11 */ /* 0x000fc8000f8010ff */
[----:B------:R-:W-:Y:S01]  /*dd30*/  LEA.HI.X R5, R2, UR9, R3, 0x2, P0 ;  /* 0x0000000902057c11 */ /* 0x000fe200080f1403 */
[----:B------:R-:W-:-:S05]  /*dd40*/  IMAD.MOV.U32 R3, RZ, RZ, -0x800000 ;  /* 0xff800000ff037424 */ /* 0x000fca00078e00ff */
[----:B------:R1:W-:Y:S03]  /*dd50*/  STG.E desc[UR48][R4.64], R3 ;  /* 0x0000000304007986 */ /* 0x0003e6000c101930 */
.L_x_728:
[----:B------:R-:W-:Y:S05]  /*dd60*/  BSYNC B0 ;  /* 0x0000000000007941 */ /* 0x000fea0003800000 */
.L_x_727:
[----:B------:R-:W-:Y:S01]  /*dd70*/  ULOP3.LUT UR51, URZ, UR51, URZ, 0x33, !UPT ;  /* 0x000000333f337292 */ /* 0x000fe2000f8e333f */
[----:B-1----:R-:W-:Y:S01]  /*dd80*/  IMAD.WIDE.U32 R2, R8, UR43, R152 ;  /* 0x0000002b08027c25 */ /* 0x002fe2000f8e0098 */
[----:B------:R-:W-:Y:S01]  /*dd90*/  SHF.R.S32.HI R155, RZ, 0x1f, R154 ;  /* 0x0000001fff9b7819 */ /* 0x000fe2000001149a */
[----:B------:R-:W-:Y:S02]  /*dda0*/  BSSY B0, `(.L_x_729) ;  /* 0x0000021000007945 */ /* 0x000fe40003800000 */
[----:B------:R-:W-:Y:S02]  /*ddb0*/  IMAD R5, R9, UR43, R6 ;  /* 0x0000002b09057c24 */ /* 0x000fe4000f8e0206 */
[----:B---3--:R-:W-:Y:S02]  /*ddc0*/  VIADD R13, R7, UR51 ;  /* 0x00000033070d7c36 */ /* 0x008fe40008000000 */
[----:B------:R-:W-:Y:S02]  /*ddd0*/  IMAD.IADD R3, R3, 0x1, R5 ;  /* 0x0000000103037824 */ /* 0x000fe400078e0205 */
[----:B------:R-:W-:-:S02]  /*dde0*/  IMAD R5, R13, -0xc0, R14 ;  /* 0xffffff400d057824 */ /* 0x000fc400078e020e */
[----:B------:R-:W-:Y:S02]  /*ddf0*/  IMAD R4, R10, UR6, RZ ;  /* 0x000000060a047c24 */ /* 0x000fe4000f8e02ff */
[C---:B------:R-:W-:Y:S01]  /*de00*/  VIADD R0, R154.reuse, 0x60 ;  /* 0x000000609a007836 */ /* 0x040fe20000000000 */
[-C--:B------:R-:W-:Y:S01]  /*de10*/  ISETP.GE.AND P0, PT, R154, R5.reuse, PT ;  /* 0x000000059a00720c */ /* 0x080fe20003f06270 */
[----:B------:R-:W-:Y:S02]  /*de20*/  IMAD R9, R11, UR44, R4 ;  /* 0x0000002c0b097c24 */ /* 0x000fe4000f8e0204 */
[----:B------:R-:W-:Y:S01]  /*de30*/  IMAD.WIDE.U32 R6, R10, UR44, R2 ;  /* 0x0000002c0a067c25 */ /* 0x000fe2000f8e0002 */
[----:B------:R-:W-:-:S03]  /*de40*/  ISETP.GE.AND P3, PT, R0, R5, PT ;  /* 0x000000050000720c */ /* 0x000fc60003f66270 */
[----:B------:R-:W-:-:S04]  /*de50*/  IMAD.WIDE R4, R13, 0xc0, R154 ;  /* 0x000000c00d047825 */ /* 0x000fc800078e029a */
[----:B------:R-:W-:Y:S02]  /*de60*/  IMAD.IADD R11, R7, 0x1, R9 ;  /* 0x00000001070b7824 */ /* 0x000fe400078e0209 */
        /* <DEDUP_REMOVED lines=20> */
.L_x_730:
[----:B------:R-:W-:Y:S05]  /*dfb0*/  BSYNC B0 ;  /* 0x0000000000007941 */ /* 0x000fea0003800000 */
.L_x_729:
[----:B------:R-:W-:Y:S04]  /*dfc0*/  BSSY B0, `(.L_x_724) ;  /* 0x0000017000007945 */ /* 0x000fe80003800000 */
        /* <DEDUP_REMOVED lines=22> */
.L_x_731:
[----:B------:R-:W-:Y:S05]  /*e130*/  BSYNC B0 ;  /* 0x0000000000007941 */ /* 0x000fea0003800000 */
.L_x_724:
[----:B------:R-:W4:Y:S02]  /*e140*/  LDC R0, c[0x0][0xda8] ;  /* 0x00036a00ff007b82 */ /* 0x000f240000000800 */
[----:B----4-:R-:W-:-:S13]  /*e150*/  ISETP.LE.AND P0, PT, R0, UR4, PT ;  /* 0x0000000400007c0c */ /* 0x010fda000bf03270 */
[----:B------:R-:W-:Y:S05]  /*e160*/  @!P0 BRA `(.L_x_732) ;  /* 0xffffff2c00148947 */ /* 0x000fea000383ffff */
[----:B------:R-:W-:Y:S05]  /*e170*/  EXIT ;  /* 0x000000000000794d */ /* 0x000fea0003800000 */
.L_x_638:
[----:B------:R-:W-:-:S08]  /*e180*/  NOP ;  /* 0x0000000000007918 */ /* 0x000fd00000000000 */
[----:B------:R-:W1:-:S00]  /*e190*/  USETMAXREG.DEALLOC.CTAPOOL 0x20 ;  /* 0x00000020000079c8 */ /* 0x000e4000080e0500 */
[----:B-1----:R-:W-:-:S06]  /*e1a0*/  LOP3.LUT R29, R0, 0x3, RZ, 0xc0, !PT ;  /* 0x00000003001d7812 */ /* 0x002fcc00078ec0ff */
[----:B------:R-:W1:Y:S01]  /*e1b0*/  S2UR UR4, SR_CTAID.X ;  /* 0x00000000000479c3 */ /* 0x000e620000002500 */
[----:B------:R-:W-:Y:S01]  /*e1c0*/  LOP3.LUT R18, R18, 0xfffffffd, RZ, 0xc0, !PT ;  /* 0xfffffffd12127812 */ /* 0x000fe200078ec0ff */
[----:B------:R-:W-:Y:S01]  /*e1d0*/  IMAD.MOV.U32 R17, RZ, RZ, RZ ;  /* 0x000000ffff117224 */ /* 0x000fe200078e00ff */
[----:B------:R-:W2:Y:S01]  /*e1e0*/  SHFL.IDX PT, R3, R29, RZ, 0x1f ;  /* 0x00001fff1d037589 */ /* 0x000ea200000e0000 */
[----:B------:R-:W-:Y:S02]  /*e1f0*/  IMAD.MOV.U32 R19, RZ, RZ, 0x1 ;  /* 0x00000001ff137424 */ /* 0x000fe400078e00ff */
[----:B------:R-:W-:Y:S02]  /*e200*/  IMAD.MOV.U32 R26, RZ, RZ, RZ ;  /* 0x000000ffff1a7224 */ /* 0x000fe400078e00ff */
[----:B------:R-:W1:Y:S01]  /*e210*/  LDC R2, c[0x0][0xda8] ;  /* 0x00036a00ff027b82 */ /* 0x000e620000000800 */
[----:B--2---:R-:W-:-:S13]  /*e220*/  ISETP.NE.AND P0, PT, R3, RZ, PT ;  /* 0x000000ff0300720c */ /* 0x004fda0003f05270 */
[----:B------:R-:W-:Y:S01]  /*e230*/  @P0 LOP3.LUT R18, R18, 0x2, RZ, 0xfc, !PT ;  /* 0x0000000212120812 */ /* 0x000fe200078efcff */
[----:B------:R-:W-:Y:S06]  /*e240*/  @P0 BAR.ARV 0x4, 0x200 ;  /* 0x0108000000000b1d */ /* 0x000fec0000002000 */
[----:B-1----:R-:W-:-:S13]  /*e250*/  ISETP.LE.AND P0, PT, R2, UR4, PT ;  /* 0x0000000402007c0c */ /* 0x002fda000bf03270 */
[----:B------:R-:W-:Y:S05]  /*e260*/  @P0 BRA `(.L_x_733) ;  /* 0x0000003000440947 */ /* 0x000fea0003800000 */
[----:B------:R-:W1:Y:S01]  /*e270*/  S2R R8, SR_TID.X ;  /* 0x0000000000087919 */ /* 0x000e620000002100 */
[----:B------:R-:W-:Y:S01]  /*e280*/  IMAD.SHL.U32 R9, R0, 0x800, RZ ;  /* 0x0000080000097824 */ /* 0x000fe200078e00ff */
[----:B------:R-:W-:Y:S01]  /*e290*/  ULOP3.LUT UR41, UR46, 0x1, URZ, 0xfc, !UPT ;  /* 0x000000012e297892 */ /* 0x000fe2000f8efc3f */
[----:B------:R-:W-:Y:S01]  /*e2a0*/  IMAD.MOV.U32 R23, RZ, RZ, 0x40 ;  /* 0x00000040ff177424 */ /* 0x000fe200078e00ff */
[----:B------:R-:W-:Y:S01]  /*e2b0*/  ULOP3.LUT UR45, UR46, 0x2, URZ, 0xfc, !UPT ;  /* 0x000000022e2d7892 */ /* 0x000fe2000f8efc3f */
[----:B------:R-:W-:Y:S01]  /*e2c0*/  IMAD.U32 R25, RZ, RZ, UR4 ;  /* 0x00000004ff197e24 */ /* 0x000fe2000f8e00ff */
[----:B------:R-:W-:Y:S01]  /*e2d0*/  ULDC UR44, c[0x0][0xc] ;  /* 0x00000300002c7ab9 */ /* 0x000fe20000000800 */
[----:B------:R-:W-:Y:S01]  /*e2e0*/  IMAD.MOV.U32 R19, RZ, RZ, 0x1 ;  /* 0x00000001ff137424 */ /* 0x000fe200078e00ff */
[----:B------:R-:W-:Y:S01]  /*e2f0*/  ULDC.64 UR50, c[0x0][0x198] ;  /* 0x0000660000327ab9 */ /* 0x000fe20000000a00 */
[----:B------:R-:W-:Y:S02]  /*e300*/  IMAD.MOV.U32 R26, RZ, RZ, RZ ;  /* 0x000000ffff1a7224 */ /* 0x000fe400078e00ff */
[----:B------:R-:W-:Y:S01]  /*e310*/  IMAD.MOV.U32 R17, RZ, RZ, RZ ;  /* 0x000000ffff117224 */ /* 0x000fe200078e00ff */
[----:B-1----:R-:W-:Y:S01]  /*e320*/  SHF.R.U32.HI R4, RZ, 0x1, R8 ;  /* 0x00000001ff047819 */ /* 0x002fe20000011608 */
[C---:B------:R-:W-:Y:S01]  /*e330*/  IMAD.SHL.U32 R2, R8.reuse, 0x20, RZ ;  /* 0x0000002008027824 */ /* 0x040fe200078e00ff */
[C---:B------:R-:W-:Y:S01]  /*e340*/  LOP3.LUT P0, RZ, R8.reuse, 0x4, RZ, 0xc0, !PT ;  /* 0x0000000408ff7812 */ /* 0x040fe2000780c0ff */
[----:B------:R-:W-:Y:S01]  /*e350*/  IMAD.SHL.U32 R0, R8, 0x80, RZ ;  /* 0x0000008008007824 */ /* 0x000fe200078e00ff */
[----:B------:R-:W-:Y:S01]  /*e360*/  LOP3.LUT R5, R4, 0x20, RZ, 0xc0, !PT ;  /* 0x0000002004057812 */ /* 0x000fe200078ec0ff */
[----:B------:R-:W-:Y:S01]  /*e370*/  IMAD.SHL.U32 R6, R8, 0x4, RZ ;  /* 0x0000000408067824 */ /* 0x000fe200078e00ff */
[----:B------:R-:W-:-:S02]  /*e380*/  LOP3.LUT R3, R2, 0x80, RZ, 0xc0, !PT ;  /* 0x0000008002037812 */ /* 0x000fc400078ec0ff */
[----:B------:R-:W-:Y:S01]  /*e390*/  LOP3.LUT R7, R5, 0x10, R8, 0xf8, !PT ;  /* 0x0000001005077812 */ /* 0x000fe200078ef808 */
[----:B------:R-:W-:Y:S01]  /*e3a0*/  IMAD.SHL.U32 R5, R28, 0x10, RZ ;  /* 0x000000101c057824 */ /* 0x000fe200078e00ff */
[----:B------:R-:W-:Y:S01]  /*e3b0*/  LOP3.LUT R3, R3, 0x10, R4, 0xf8, !PT ;  /* 0x0000001003037812 */ /* 0x000fe200078ef804 */
[----:B------:R-:W-:Y:S01]  /*e3c0*/  IMAD.SHL.U32 R4, R8, 0x10, RZ ;  /* 0x0000001008047824 */ /* 0x000fe200078e00ff */
[----:B------:R-:W-:Y:S02]  /*e3d0*/  LOP3.LUT R7, R7, 0x380, R0, 0xf8, !PT ;  /* 0x0000038007077812 */ /* 0x000fe400078ef800 */
[----:B------:R-:W-:Y:S02]  /*e3e0*/  LOP3.LUT R2, R2, 0x360, RZ, 0xc0, !PT ;  /* 0x0000036002027812 */ /* 0x000fe400078ec0ff */
[----:B------:R-:W-:Y:S02]  /*e3f0*/  LOP3.LUT R0, R0, 0x400, RZ, 0xc0, !PT ;  /* 0x0000040000007812 */ /* 0x000fe400078ec0ff */
[----:B------:R-:W-:-:S02]  /*e400*/  LOP3.LUT R2, R2, 0x400, R5, 0xf8, !PT ;  /* 0x0000040002027812 */ /* 0x000fc400078ef805 */
[----:B------:R-:W-:Y:S02]  /*e410*/  LOP3.LUT R3, R3, 0x10, R6, 0x78, !PT ;  /* 0x0000001003037812 */ /* 0x000fe400078e7806 */
[----:B------:R-:W-:Y:S02]  /*e420*/  LOP3.LUT R0, R0, 0x800, R9, 0xf8, !PT ;  /* 0x0000080000007812 */ /* 0x000fe400078ef809 */
[----:B------:R-:W-:Y:S02]  /*e430*/  LOP3.LUT R7, R7, 0x70, R4, 0x78, !PT ;  /* 0x0000007007077812 */ /* 0x000fe400078e7804 */
[----:B------:R-:W-:Y:S02]  /*e440*/  LOP3.LUT R24, R2, R3, RZ, 0xfc, !PT ;  /* 0x0000000302187212 */ /* 0x000fe400078efcff */
[----:B------:R-:W-:Y:S02]  /*e450*/  LOP3.LUT R22, R0, R7, RZ, 0xfc, !PT ;  /* 0x0000000700167212 */ /* 0x000fe400078efcff */
[----:B------:R-:W-:-:S02]  /*e460*/  LOP3.LUT R27, R8, 0x1f, RZ, 0xc0, !PT ;  /* 0x0000001f081b7812 */ /* 0x000fc400078ec0ff */
[----:B------:R-:W-:-:S07]  /*e470*/  SEL R23, R23, 0xffffffc0, !P0 ;  /* 0xffffffc017177807 */ /* 0x000fce0004000000 */
.L_x_795:
[----:B------:R-:W-:Y:S01]  /*e480*/  ULDC UR8, c[0x0][0xdd0] ;  /* 0x0003740000087ab9 */ /* 0x000fe20000000800 */
[----:B-1----:R-:W1:Y:S01]  /*e490*/  LDC R0, c[0x0][0xde8] ;  /* 0x00037a00ff007b82 */ /* 0x002e620000000800 */
[C---:B------:R-:W-:Y:S01]  /*e4a0*/  R2UR UR6, R25.reuse ;  /* 0x00000000190672ca */ /* 0x040fe200000e0000 */
[----:B------:R-:W-:Y:S01]  /*e4b0*/  UISETP.NE.AND UP0, UPT, UR8, 0x1, UPT ;  /* 0x000000010800788c */ /* 0x000fe2000bf05270 */
[----:B------:R-:W-:-:S10]  /*e4c0*/  R2UR UR7, R25 ;  /* 0x00000000190772ca */ /* 0x000fd400000e0000 */
[----:B------:R-:W-:Y:S01]  /*e4d0*/  @UP0 ULDC UR4, c[0x0][0xdd4] ;  /* 0x0003750000040ab9 */ /* 0x000fe20000000800 */
[----:B------:R-:W-:Y:S01]  /*e4e0*/  @UP0 ULDC UR9, c[0x0][0xdd8] ;  /* 0x0003760000090ab9 */ /* 0x000fe20000000800 */
[----:B------:R-:W-:-:S04]  /*e4f0*/  UIMAD.WIDE.U32 UR4, UR6, UR4, URZ ;  /* 0x00000004060472a5 */ /* 0x000fc8000f8e003f */
[----:B------:R-:W-:-:S04]  /*e500*/  @UP0 USHF.R.U32.HI UR6, URZ, UR9, UR5 ;  /* 0x000000093f060299 */ /* 0x000fc80008011605 */
[----:B------:R-:W-:Y:S02]  /*e510*/  UIADD3 UR4, -UR6, URZ, URZ ;  /* 0x0000003f06047290 */ /* 0x000fe4000fffe13f */
[----:B-1----:R-:W-:Y:S02]  /*e520*/  ISETP.LE.AND P0, PT, R0, UR6, PT ;  /* 0x0000000600007c0c */ /* 0x002fe4000bf03270 */
[----:B------:R-:W-:-:S11]  /*e530*/  UIMAD UR8, UR8, UR4, UR7 ;  /* 0x00000004080872a4 */ /* 0x000fd6000f8e0207 */
[----:B--2---:R-:W-:Y:S05]  /*e540*/  @!P0 BRA `(.L_x_734) ;  /* 0x0000000000208947 */ /* 0x004fea0003800000 */
        /* <DEDUP_REMOVED lines=8> */
.L_x_734:
[----:B------:R-:W-:Y:S01]  /*e5d0*/  ULDC UR9, c[0x0][0xdc4] ;  /* 0x0003710000097ab9 */ /* 0x000fe20000000800 */
[----:B------:R-:W-:Y:S01]  /*e5e0*/  UMOV UR7, UR8 ;  /* 0x0000000800077c82 */ /* 0x000fe20008000000 */
[----:B------:R-:W-:-:S11]  /*e5f0*/  UISETP.NE.AND UP0, UPT, UR9, 0x1, UPT ;  /* 0x000000010900788c */ /* 0x000fd6000bf05270 */
[----:B------:R-:W-:Y:S02]  /*e600*/  @UP0 ULDC.64 UR10, c[0x0][0xdc8] ;  /* 0x00037200000a0ab9 */ /* 0x000fe40000000a00 */
[----:B------:R-:W-:-:S04]  /*e610*/  UIMAD.WIDE.U32 UR4, UR8, UR10, URZ ;  /* 0x0000000a080472a5 */ /* 0x000fc8000f8e003f */
[----:B------:R-:W-:-:S04]  /*e620*/  @UP0 USHF.R.U32.HI UR7, URZ, UR11, UR5 ;  /* 0x0000000b3f070299 */ /* 0x000fc80008011605 */
[----:B------:R-:W-:-:S12]  /*e630*/  UIMAD UR4, UR7, UR9, URZ ;  /* 0x00000009070472a4 */ /* 0x000fd8000f8e023f */
.L_x_735:
[----:B------:R-:W-:Y:S01]  /*e640*/  ULDC.64 UR10, c[0x0][0x3f8] ;  /* 0x0000fe00000a7ab9 */ /* 0x000fe20000000a00 */
[----:B------:R-:W-:Y:S02]  /*e650*/  UIADD3 UR8, UR8, -UR4, URZ ;  /* 0x8000000408087290 */ /* 0x000fe4000fffe03f */
[----:B------:R-:W-:Y:S02]  /*e660*/  UISETP.NE.U32.AND UP0, UPT, UR10, URZ, UPT ;  /* 0x0000003f0a00728c */ /* 0x000fe4000bf05070 */
[----:B------:R-:W-:Y:S01]  /*e670*/  ULOP3.LUT UR7, URZ, UR7, URZ, 0x33, !UPT ;  /* 0x000000073f077292 */ /* 0x000fe2000f8e333f */
[----:B------:R-:W-:Y:S01]  /*e680*/  ULDC UR10, c[0x0][0xdb8] ;  /* 0x00036e00000a7ab9 */ /* 0x000fe20000000800 */
[----:B------:R-:W-:Y:S01]  /*e690*/  ULDC.64 UR4, c[0x0][0x9e0] ;  /* 0x0002780000047ab9 */ /* 0x000fe20000000a00 */
[----:B------:R-:W-:Y:S01]  /*e6a0*/  UISETP.NE.AND UP1, UPT, UR10, 0x1, UPT ;  /* 0x000000010a00788c */ /* 0x000fe2000bf25270 */
[----:B------:R-:W-:Y:S01]  /*e6b0*/  ULDC UR9, c[0x0][0xdc4] ;  /* 0x0003710000097ab9 */ /* 0x000fe20000000800 */
[----:B------:R-:W-:Y:S01]  /*e6c0*/  ULDC UR37, c[0x0][0xdac] ;  /* 0x00036b0000257ab9 */ /* 0x000fe20000000800 */
[----:B------:R-:W-:-:S02]  /*e6d0*/  UISETP.GE.AND UP2, UPT, UR5, 0x1, UPT ;  /* 0x000000010500788c */ /* 0x000fc4000bf46270 */
[----:B------:R-:W-:Y:S02]  /*e6e0*/  UIMAD UR9, UR6, UR9, UR8 ;  /* 0x00000009060972a4 */ /* 0x000fe4000f8e0208 */
[----:B------:R-:W-:Y:S02]  /*e6f0*/  UIADD3 UR37, UR7, UR37, URZ ;  /* 0x0000002507257290 */ /* 0x000fe4000fffe03f */
[----:B------:R-:W-:Y:S01]  /*e700*/  UISETP.NE.AND.EX UP0, UPT, UR11, URZ, UPT, UP0 ;  /* 0x0000003f0b00728c */ /* 0x000fe2000bf05300 */
[----:B------:R-:W-:Y:S01]  /*e710*/  PLOP3.LUT P1, PT, PT, PT, UP2, 0x80, 0x0 ;  /* 0x000000000000781c */ /* 0x000fe20003f2f028 */
[----:B------:R-:W-:Y:S01]  /*e720*/  @UP1 ULDC UR6, c[0x0][0xdbc] ;  /* 0x00036f0000061ab9 */ /* 0x000fe20000000800 */
[----:B------:R-:W-:Y:S02]  /*e730*/  UIMAD UR37, UR37, 0xc0, URZ ;  /* 0x000000c0252578a4 */ /* 0x000fe4000f8e023f */
[----:B------:R-:W-:Y:S01]  /*e740*/  UIMAD.WIDE.U32 UR6, UR9, UR6, URZ ;  /* 0x00000006090672a5 */ /* 0x000fe2000f8e003f */
[----:B------:R-:W-:Y:S01]  /*e750*/  ULDC UR11, c[0x0][0x404] ;  /* 0x00010100000b7ab9 */ /* 0x000fe20000000800 */
[----:B------:R-:W-:Y:S01]  /*e760*/  ULDC UR12, c[0x0][0x288] ;  /* 0x0000a200000c7ab9 */ /* 0x000fe20000000800 */
[----:B------:R-:W-:Y:S01]  /*e770*/  @UP1 ULDC UR14, c[0x0][0xdc0] ;  /* 0x00037000000e1ab9 */ /* 0x000fe20000000800 */
[----:B------:R-:W-:Y:S01]  /*e780*/  UMOV UR39, UR9 ;  /* 0x0000000900277c82 */ /* 0x000fe20008000000 */
[----:B------:R-:W-:-:S02]  /*e790*/  USEL UR11, UR11, 0x1, UP0 ;  /* 0x000000010b0b7887 */ /* 0x000fc40008000000 */
[----:B------:R-:W-:Y:S02]  /*e7a0*/  UIADD3 UR8, UR37, 0xc0, -UR12 ;  /* 0x000000c025087890 */ /* 0x000fe4000fffe80c */
[----:B------:R-:W-:Y:S01]  /*e7b0*/  @UP1 USHF.R.U32.HI UR39, URZ, UR14, UR7 ;  /* 0x0000000e3f271299 */ /* 0x000fe20008011607 */
[----:B------:R-:W-:Y:S02]  /*e7c0*/  ULDC UR13, c[0x0][0x2e0] ;  /* 0x0000b800000d7ab9 */ /* 0x000fe40000000800 */
[----:B------:R-:W-:Y:S02]  /*e7d0*/  UIMAD UR6, UR11, UR13, UR8 ;  /* 0x0000000d0b0672a4 */ /* 0x000fe4000f8e0208 */
[----:B------:R-:W-:Y:S02]  /*e7e0*/  UIADD3 UR38, -UR39, URZ, URZ ;  /* 0x0000003f27267290 */ /* 0x000fe4000fffe13f */
[----:B------:R-:W-:Y:S02]  /*e7f0*/  UIADD3 UR4, UR6, UR4, URZ ;  /* 0x0000000406047290 */ /* 0x000fe4000fffe03f */
[----:B------:R-:W-:Y:S01]  /*e800*/  UIMAD UR38, UR10, UR38, UR9 ;  /* 0x000000260a2672a4 */ /* 0x000fe2000f8e0209 */
[----:B------:R-:W-:Y:S11]  /*e810*/  @!P1 BRA `(.L_x_736) ;  /* 0x0000000000449947 */ /* 0x000ff60003800000 */
[----:B------:R-:W-:Y:S01]  /*e820*/  ISETP.LT.AND P0, PT, RZ, UR6, PT ;  /* 0x00000006ff007c0c */ /* 0x000fe2000bf01270 */
[----:B------:R-:W-:-:S12]  /*e830*/  UIADD3 UR8, UR6, -0x1, URZ ;  /* 0xffffffff06087890 */ /* 0x000fd8000fffe03f */
[----:B------:R-:W-:Y:S05]  /*e840*/  @P0 BRA `(.L_x_737) ;  /* 0x00000000001c0947 */ /* 0x000fea0003800000 */
[----:B------:R-:W-:Y:S02]  /*e850*/  UISETP.NE.AND UP0, UPT, UR5, 0x1, UPT ;  /* 0x000000010500788c */ /* 0x000fe4000bf05270 */
[----:B------:R-:W-:-:S09]  /*e860*/  UIADD3 UR8, -UR6, URZ, URZ ;  /* 0x0000003f06087290 */ /* 0x000fd2000fffe13f */
[----:B------:R-:W-:Y:S02]  /*e870*/  @UP0 ULDC.64 UR14, c[0x0][0x9e8] ;  /* 0x00027a00000e0ab9 */ /* 0x000fe40000000a00 */
[----:B------:R-:W-:-:S04]  /*e880*/  UIMAD.WIDE.U32 UR6, UR8, UR14, URZ ;  /* 0x0000000e080672a5 */ /* 0x000fc8000f8e003f */
[----:B------:R-:W-:-:S04]  /*e890*/  @UP0 USHF.R.U32.HI UR8, URZ, UR15, UR7 ;  /* 0x0000000f3f080299 */ /* 0x000fc80008011607 */
[----:B------:R-:W-:Y:S01]  /*e8a0*/  ULOP3.LUT UR8, URZ, UR8, URZ, 0x33, !UPT ;  /* 0x000000083f087292 */ /* 0x000fe2000f8e333f */
[----:B------:R-:W-:Y:S11]  /*e8b0*/  BRA `(.L_x_738) ;  /* 0x0000000000107947 */ /* 0x000ff60003800000 */
.L_x_737:
[----:B------:R-:W-:-:S11]  /*e8c0*/  UISETP.NE.AND UP0, UPT, UR5, 0x1, UPT ;  /* 0x000000010500788c */ /* 0x000fd6000bf05270 */
[----:B------:R-:W-:Y:S02]  /*e8d0*/  @UP0 ULDC.64 UR14, c[0x0][0x9e8] ;  /* 0x00027a00000e0ab9 */ /* 0x000fe40000000a00 */
[----:B------:R-:W-:-:S04]  /*e8e0*/  UIMAD.WIDE.U32 UR6, UR8, UR14, URZ ;  /* 0x0000000e080672a5 */ /* 0x000fc8000f8e003f */
[----:B------:R-:W-:-:S12]  /*e8f0*/  @UP0 USHF.R.U32.HI UR8, URZ, UR15, UR7 ;  /* 0x0000000f3f080299 */ /* 0x000fd80008011607 */
.L_x_738:
[----:B------:R-:W-:-:S04]  /*e900*/  UIMAD UR8, UR8, UR5, UR5 ;  /* 0x00000005080872a4 */ /* 0x000fc8000f8e0205 */
[----:B------:R-:W-:-:S04]  /*e910*/  UISETP.LT.AND UP0, UPT, UR4, UR8, UPT ;  /* 0x000000080400728c */ /* 0x000fc8000bf01270 */
[----:B------:R-:W-:-:S12]  /*e920*/  USEL UR4, UR4, UR8, UP0 ;  /* 0x0000000804047287 */ /* 0x000fd80008000000 */
.L_x_736:
[----:B------:R-:W-:Y:S02]  /*e930*/  UIMAD UR7, UR11, UR13, 0x7f ;  /* 0x0000007f0b0774a4 */ /* 0x000fe4000f8e020d */
[----:B------:R-:W-:Y:S02]  /*e940*/  UIADD3 UR4, UR4, 0x7f, URZ ;  /* 0x0000007f04047890 */ /* 0x000fe4000fffe03f */
[----:B------:R-:W-:Y:S02]  /*e950*/  USHF.R.S32.HI UR8, URZ, 0x1f, UR7 ;  /* 0x0000001f3f087899 */ /* 0x000fe40008011407 */
[----:B------:R-:W-:Y:S02]  /*e960*/  USHF.R.S32.HI UR6, URZ, 0x1f, UR4 ;  /* 0x0000001f3f067899 */ /* 0x000fe40008011404 */
[----:B------:R-:W-:Y:S02]  /*e970*/  ULEA.HI UR8, UR8, UR7, URZ, 0x7 ;  /* 0x0000000708087291 */ /* 0x000fe4000f8f383f */
[----:B------:R-:W-:-:S02]  /*e980*/  ULEA.HI UR6, UR6, UR4, URZ, 0x7 ;  /* 0x0000000406067291 */ /* 0x000fc4000f8f383f */
[----:B------:R-:W-:Y:S02]  /*e990*/  UIADD3 UR4, UR37, -UR12, URZ ;  /* 0x8000000c25047290 */ /* 0x000fe4000fffe03f */
[----:B------:R-:W-:Y:S02]  /*e9a0*/  USHF.R.S32.HI UR43, URZ, 0x7, UR8 ;  /* 0x000000073f2b7899 */ /* 0x000fe40008011408 */
[----:B------:R-:W-:Y:S02]  /*e9b0*/  USHF.R.S32.HI UR6, URZ, 0x7, UR6 ;  /* 0x000000073f067899 */ /* 0x000fe40008011406 */
[----:B------:R-:W-:Y:S02]  /*e9c0*/  UIMAD UR4, UR11, UR13, UR4 ;  /* 0x0000000d0b0472a4 */ /* 0x000fe4000f8e0204 */
[----:B------:R-:W-:Y:S01]  /*e9d0*/  UISETP.LT.AND UP0, UPT, UR43, UR6, UPT ;  /* 0x000000062b00728c */ /* 0x000fe2000bf01270 */
[----:B------:R-:W-:Y:S02]  /*e9e0*/  ULDC UR8, c[0x0][0x9dc] ;  /* 0x0002770000087ab9 */ /* 0x000fe40000000800 */
[----:B------:R-:W-:-:S02]  /*e9f0*/  UIADD3 UR8, UR4, -UR8, URZ ;  /* 0x8000000804087290 */ /* 0x000fc4000fffe03f */
[----:B------:R-:W-:Y:S01]  /*ea00*/  USEL UR43, UR43, UR6, UP0 ;  /* 0x000000062b2b7287 */ /* 0x000fe20008000000 */
[----:B------:R-:W-:Y:S11]  /*ea10*/  @!P1 BRA `(.L_x_739) ;  /* 0x0000000000449947 */ /* 0x000ff60003800000 */
[----:B------:R-:W-:-:S06]  /*ea20*/  UISETP.GT.AND UP0, UPT, UR4, -0x1, UPT ;  /* 0xffffffff0400788c */ /* 0x000fcc000bf04270 */
[----:B------:R-:W-:-:S13]  /*ea30*/  PLOP3.LUT P0, PT, PT, PT, UP0, 0x80, 0x0 ;  /* 0x000000000000781c */ /* 0x000fda0003f0f008 */
[----:B------:R-:W-:Y:S05]  /*ea40*/  @P0 BRA `(.L_x_740) ;  /* 0x00000000001c0947 */ /* 0x000fea0003800000 */
[----:B------:R-:W-:Y:S02]  /*ea50*/  UISETP.NE.AND UP0, UPT, UR5, 0x1, UPT ;  /* 0x000000010500788c */ /* 0x000fe4000bf05270 */
[----:B------:R-:W-:-:S09]  /*ea60*/  ULOP3.LUT UR4, URZ, UR4, URZ, 0x33, !UPT ;  /* 0x000000043f047292 */ /* 0x000fd2000f8e333f */
[----:B------:R-:W-:Y:S02]  /*ea70*/  @UP0 ULDC.64 UR10, c[0x0][0x9e8] ;  /* 0x00027a00000a0ab9 */ /* 0x000fe40000000a00 */
[----:B------:R-:W-:-:S04]  /*ea80*/  UIMAD.WIDE.U32 UR6, UR4, UR10, URZ ;  /* 0x0000000a040672a5 */ /* 0x000fc8000f8e003f */
[----:B------:R-:W-:-:S04]  /*ea90*/  @UP0 USHF.R.U32.HI UR4, URZ, UR11, UR7 ;  /* 0x0000000b3f040299 */ /* 0x000fc80008011607 */
[----:B------:R-:W-:Y:S01]  /*eaa0*/  ULOP3.LUT UR4, URZ, UR4, URZ, 0x33, !UPT ;  /* 0x000000043f047292 */ /* 0x000fe2000f8e333f */
[----:B------:R-:W-:Y:S11]  /*eab0*/  BRA `(.L_x_741) ;  /* 0x0000000000107947 */ /* 0x000ff60003800000 */
.L_x_740:
[----:B------:R-:W-:-:S11]  /*eac0*/  UISETP.NE.AND UP0, UPT, UR5, 0x1, UPT ;  /* 0x000000010500788c */ /* 0x000fd6000bf05270 */
[----:B------:R-:W-:Y:S02]  /*ead0*/  @UP0 ULDC.64 UR10, c[0x0][0x9e8] ;  /* 0x00027a00000a0ab9 */ /* 0x000fe40000000a00 */
[----:B------:R-:W-:-:S04]  /*eae0*/  UIMAD.WIDE.U32 UR6, UR4, UR10, URZ ;  /* 0x0000000a040672a5 */ /* 0x000fc8000f8e003f */
[----:B------:R-:W-:-:S12]  /*eaf0*/  @UP0 USHF.R.U32.HI UR4, URZ, UR11, UR7 ;  /* 0x0000000b3f040299 */ /* 0x000fd80008011607 */
.L_x_741:
[----:B------:R-:W-:-:S04]  /*eb00*/  UIMAD UR4, UR4, UR5, URZ ;  /* 0x00000005040472a4 */ /* 0x000fc8000f8e023f */
[----:B------:R-:W-:-:S04]  /*eb10*/  UISETP.LT.AND UP0, UPT, UR8, UR4, UPT ;  /* 0x000000040800728c */ /* 0x000fc8000bf01270 */
[----:B------:R-:W-:-:S12]  /*eb20*/  USEL UR8, UR8, UR4, !UP0 ;  /* 0x0000000408087287 */ /* 0x000fd8000c000000 */
.L_x_739:
[----:B------:R-:W-:Y:S01]  /*eb30*/  USHF.R.S32.HI UR4, URZ, 0x1f, UR8 ;  /* 0x0000001f3f047899 */ /* 0x000fe20008011408 */
[----:B------:R-:W-:Y:S03]  /*eb40*/  BSSY B6, `(.L_x_742) ;  /* 0x000026e000067945 */ /* 0x000fe60003800000 */
[----:B------:R-:W-:-:S04]  /*eb50*/  ULEA.HI UR4, UR4, UR8, URZ, 0x7 ;  /* 0x0000000804047291 */ /* 0x000fc8000f8f383f */
[----:B------:R-:W-:-:S04]  /*eb60*/  USHF.R.S32.HI UR4, URZ, 0x7, UR4 ;  /* 0x000000073f047899 */ /* 0x000fc80008011404 */
[----:B------:R-:W-:-:S04]  /*eb70*/  UISETP.LT.AND UP0, UPT, URZ, UR4, UPT ;  /* 0x000000043f00728c */ /* 0x000fc8000bf01270 */
[----:B------:R-:W-:-:S04]  /*eb80*/  USEL UR42, URZ, UR4, !UP0 ;  /* 0x000000043f2a7287 */ /* 0x000fc8000c000000 */
[----:B------:R-:W-:-:S06]  /*eb90*/  UISETP.GT.AND UP0, UPT, UR43, UR42, UPT ;  /* 0x0000002a2b00728c */ /* 0x000fcc000bf04270 */
[----:B------:R-:W-:-:S13]  /*eba0*/  PLOP3.LUT P0, PT, PT, PT, UP0, 0x80, 0x0 ;  /* 0x000000000000781c */ /* 0x000fda0003f0f008 */
[----:B------:R-:W-:Y:S05]  /*ebb0*/  @P0 BRA `(.L_x_743) ;  /* 0x00000000003c0947 */ /* 0x000fea0003800000 */
[----:B------:R-:W-:-:S13]  /*ebc0*/  ISETP.NE.AND P0, PT, R28, RZ, PT ;  /* 0x000000ff1c00720c */ /* 0x000fda0003f05270 */
[----:B------:R-:W-:Y:S05]  /*ebd0*/  @P0 BRA `(.L_x_744) ;  /* 0x0000002400900947 */ /* 0x000fea0003800000 */
[----:B------:R-:W1:Y:S01]  /*ebe0*/  S2R R7, SR_LANEID ;  /* 0x0000000000077919 */ /* 0x000e620000000000 */
[----:B------:R-:W-:Y:S01]  /*ebf0*/  VOTEU.ANY UR4, UPT, PT ;  /* 0x0000000000047886 */ /* 0x000fe200038e0100 */
[----:B------:R-:W2:Y:S01]  /*ec00*/  LDC.64 R2, c[0x0][0xdf0] ;  /* 0x00037c00ff027b82 */ /* 0x000ea20000000a00 */
[----:B------:R-:W1:Y:S08]  /*ec10*/  FLO.U32 R0, UR4 ;  /* 0x0000000400007d00 */ /* 0x000e7000080e0000 */
[----:B------:R-:W2:Y:S01]  /*ec20*/  POPC R5, UR4 ;  /* 0x0000000400057d09 */ /* 0x000ea20008000000 */
[----:B-1----:R-:W-:-:S13]  /*ec30*/  ISETP.EQ.U32.AND P0, PT, R0, R7, PT ;  /* 0x000000070000720c */ /* 0x002fda0003f02070 */
[----:B--2---:R-:W2:Y:S01]  /*ec40*/  @P0 ATOMG.E.ADD.STRONG.GPU PT, R3, desc[UR48][R2.64], R5 ;  /* 0x00000005020309a8 */ /* 0x004ea200081ee1f0 */
[----:B------:R-:W1:Y:S02]  /*ec50*/  S2R R4, SR_LTMASK ;  /* 0x0000000000047919 */ /* 0x000e640000003900 */
[----:B-1----:R-:W-:-:S04]  /*ec60*/  LOP3.LUT R4, R4, UR4, RZ, 0xc0, !PT ;  /* 0x0000000404047c12 */ /* 0x002fc8000f8ec0ff */
[----:B------:R-:W1:Y:S01]  /*ec70*/  POPC R25, R4 ;  /* 0x0000000400197309 */ /* 0x000e620000000000 */
[----:B--2---:R-:W1:Y:S02]  /*ec80*/  SHFL.IDX PT, R0, R3, R0, 0x1f ;  /* 0x00001f0003007589 */ /* 0x004e6400000e0000 */
[----:B-1----:R-:W-:Y:S01]  /*ec90*/  IADD3 R25, R0, UR44, R25 ;  /* 0x0000002c00197c10 */ /* 0x002fe2000fffe019 */
[----:B------:R-:W-:Y:S06]  /*eca0*/  BRA `(.L_x_744) ;  /* 0x00000024005c7947 */ /* 0x000fec0003800000 */
.L_x_743:
[----:B------:R-:W1:Y:S01]  /*ecb0*/  S2UR UR4, SR_CgaCtaId ;  /* 0x00000000000479c3 */ /* 0x000e620000008800 */
[----:B------:R-:W-:Y:S02]  /*ecc0*/  UMOV UR40, 0x400 ;  /* 0x0000040000287882 */ /* 0x000fe40000000000 */
[----:B-1----:R-:W-:-:S04]  /*ecd0*/  ULEA UR40, UR4, UR40, 0x18 ;  /* 0x0000002804287291 */ /* 0x002fc8000f8ec03f */
        /* <DEDUP_REMOVED lines=20> */
.L_x_745:
[----:B------:R-:W-:Y:S01]  /*ee20*/  UIADD3 UR4, UR40, 0x9000, URZ ;  /* 0x0000900028047890 */ /* 0x000fe2000fffe03f */
[----:B------:R-:W-:-:S05]  /*ee30*/  LOP3.LUT R18, R18, 0xfffffffe, RZ, 0xc0, !PT ;  /* 0xfffffffe12127812 */ /* 0x000fca00078ec0ff */
[----:B------:R-:W-:-:S05]  /*ee40*/  IMAD.U32 R16, RZ, RZ, UR4 ;  /* 0x00000004ff107e24 */ /* 0x000fca000f8e00ff */
[----:B------:R-:W-:-:S13]  /*ee50*/  LOP3.LUT P0, RZ, R16, 0x9f, RZ, 0xc0, !PT ;  /* 0x0000009f10ff7812 */ /* 0x000fda000780c0ff */
[----:B------:R-:W-:Y:S01]  /*ee60*/  @P0 LOP3.LUT R18, R18, 0x1, RZ, 0xfc, !PT ;  /* 0x0000000112120812 */ /* 0x000fe200078efcff */
[----:B------:R-:W-:Y:S06]  /*ee70*/  @!P0 BRA `(.L_x_746) ;  /* 0x0000000000408947 */ /* 0x000fec0003800000 */
        /* <DEDUP_REMOVED lines=16> */
.L_x_746:
        /* <DEDUP_REMOVED lines=20> */
.L_x_747:
        /* <DEDUP_REMOVED lines=18> */
.L_x_748:
[----:B------:R-:W-:Y:S01]  /*f1e0*/  ULDC.64 UR4, c[0x0][0x9f8] ;  /* 0x00027e0000047ab9 */ /* 0x000fe20000000a00 */
[----:B------:R-:W-:Y:S01]  /*f1f0*/  IMAD.U32 R5, RZ, RZ, UR39 ;  /* 0x00000027ff057e24 */ /* 0x000fe2000f8e00ff */
[----:B------:R-:W-:Y:S01]  /*f200*/  ISETP.NE.U32.AND P0, PT, RZ, UR4, PT ;  /* 0x00000004ff007c0c */ /* 0x000fe2000bf05070 */
[----:B------:R-:W-:Y:S01]  /*f210*/  IMAD.U32 R20, RZ, RZ, UR39 ;  /* 0x00000027ff147e24 */ /* 0x000fe2000f8e00ff */
[----:B------:R-:W1:Y:S02]  /*f220*/  LDC R0, c[0x0][0x428] ;  /* 0x00010a00ff007b82 */ /* 0x000e640000000800 */
[----:B------:R-:W-:-:S13]  /*f230*/  ISETP.NE.AND.EX P0, PT, RZ, UR5, PT, P0 ;  /* 0x00000005ff007c0c */ /* 0x000fda000bf05300 */
[----:B------:R-:W2:Y:S02]  /*f240*/  @P0 LDC.64 R2, c[0x0][0x9f8] ;  /* 0x00027e00ff020b82 */ /* 0x000ea40000000a00 */
[----:B--2---:R-:W-:-:S05]  /*f250*/  @P0 IMAD.WIDE R2, R5, 0x4, R2 ;  /* 0x0000000405020825 */ /* 0x004fca00078e0202 */
[----:B------:R2:W3:Y:S01]  /*f260*/  @P0 LDG.E R20, desc[UR48][R2.64] ;  /* 0x0000003002140981 */ /* 0x0004e2000c1e1900 */
[----:B-1----:R-:W-:Y:S01]  /*f270*/  ISETP.NE.AND P0, PT, R0, 0x1, PT ;  /* 0x000000010000780c */ /* 0x002fe20003f05270 */
[----:B------:R-:W-:Y:S01]  /*f280*/  UMOV UR36, URZ ;  /* 0x0000003f00247c82 */ /* 0x000fe20008000000 */
[----:B------:R-:W-:Y:S01]  /*f290*/  ISETP.NE.AND P2, PT, R28, RZ, PT ;  /* 0x000000ff1c00720c */ /* 0x000fe20003f45270 */
[----:B------:R-:W-:Y:S01]  /*f2a0*/  UMOV UR8, 0x20 ;  /* 0x0000002000087882 */ /* 0x000fe20000000000 */
[----:B------:R-:W-:Y:S01]  /*f2b0*/  UMOV UR9, UR37 ;  /* 0x0000002500097c82 */ /* 0x000fe20008000000 */
[----:B------:R-:W-:Y:S01]  /*f2c0*/  UMOV UR10, UR38 ;  /* 0x00000026000a7c82 */ /* 0x000fe20008000000 */
[----:B------:R-:W-:Y:S01]  /*f2d0*/  UMOV UR11, UR39 ;  /* 0x00000027000b7c82 */ /* 0x000fe20008000000 */
[----:B------:R-:W-:Y:S01]  /*f2e0*/  UMOV UR12, 0x40 ;  /* 0x00000040000c7882 */ /* 0x000fe20000000000 */
[----:B------:R-:W-:Y:S01]  /*f2f0*/  UMOV UR13, UR37 ;  /* 0x00000025000d7c82 */ /* 0x000fe20008000000 */
[----:B--2---:R-:W1:Y:S01]  /*f300*/  LDC.64 R2, c[0x0][0x3f8] ;  /* 0x0000fe00ff027b82 */ /* 0x004e620000000a00 */
[----:B------:R-:W-:Y:S01]  /*f310*/  UMOV UR14, UR38 ;  /* 0x00000026000e7c82 */ /* 0x000fe20008000000 */
[----:B------:R-:W-:Y:S01]  /*f320*/  UMOV UR15, UR39 ;  /* 0x00000027000f7c82 */ /* 0x000fe20008000000 */
[----:B------:R-:W-:Y:S01]  /*f330*/  UMOV UR6, 0xffffffff ;  /* 0xffffffff00067882 */ /* 0x000fe20000000000 */
[----:B------:R-:W-:-:S02]  /*f340*/  IMAD.U32 R16, RZ, RZ, UR38 ;  /* 0x00000026ff107e24 */ /* 0x000fc4000f8e00ff */
[----:B------:R-:W-:Y:S02]  /*f350*/  VOTEU.ALL UP1, P2 ;  /* 0x00000000003f7886 */ /* 0x000fe40001020000 */
[----:B------:R-:W2:Y:S03]  /*f360*/  @P0 LDC R0, c[0x0][0x42c] ;  /* 0x00010b00ff000b82 */ /* 0x000ea60000000800 */
[----:B------:R-:W-:-:S04]  /*f370*/  @!UP1 UIADD3 UR4, UP0, UR50, 0x270, URZ ;  /* 0x0000027032049890 */ /* 0x000fc8000ff1e03f */
[----:B------:R-:W-:Y:S01]  /*f380*/  @!UP1 UIADD3.X UR5, URZ, UR51, URZ, UP0, !UPT ;  /* 0x000000333f059290 */ /* 0x000fe200087fe43f */
[----:B------:R-:W4:Y:S01]  /*f390*/  @P0 LDC R5, c[0x0][0x430] ;  /* 0x00010c00ff050b82 */ /* 0x000f220000000800 */
[----:B-1----:R-:W-:-:S07]  /*f3a0*/  ISETP.NE.U32.AND P1, PT, R2, RZ, PT ;  /* 0x000000ff0200720c */ /* 0x002fce0003f25070 */
[----:B------:R1:W-:Y:S01]  /*f3b0*/  @!UP1 UTMAPF.L2.4D [UR36], [UR4] ;  /* 0x00000024040095b8 */ /* 0x0003e20008018000 */
[----:B------:R-:W-:Y:S01]  /*f3c0*/  ISETP.NE.AND.EX P1, PT, R3, RZ, PT, P1 ;  /* 0x000000ff0300720c */ /* 0x000fe20003f25310 */
[----:B--2---:R-:W-:Y:S01]  /*f3d0*/  @P0 IMAD.HI.U32 R0, R0, UR38, RZ ;  /* 0x0000002600000c27 */ /* 0x004fe2000f8e00ff */
[----:B------:R1:W-:Y:S04]  /*f3e0*/  @!UP1 UTMAPF.L2.4D [UR8], [UR4] ;  /* 0x00000008040095b8 */ /* 0x0003e80008018000 */
[----:B----4-:R-:W-:Y:S01]  /*f3f0*/  @P0 SHF.R.U32.HI R16, RZ, R5, R0 ;  /* 0x00000005ff100219 */ /* 0x010fe20000011600 */
[----:B------:R1:W-:Y:S01]  /*f400*/  @!UP1 UTMAPF.L2.4D [UR12], [UR4] ;  /* 0x0000000c040095b8 */ /* 0x0003e20008018000 */
[----:B---3--:R-:W-:Y:S02]  /*f410*/  SHF.R.S32.HI R21, RZ, 0x1f, R20 ;  /* 0x0000001fff157819 */ /* 0x008fe40000011414 */
[----:B------:R-:W-:Y:S01]  /*f420*/  SEL R0, R20, RZ, !P1 ;  /* 0x000000ff14007207 */ /* 0x000fe20004800000 */
[----:B-1----:R-:W-:Y:S06]  /*f430*/  BRA.DIV UR6, `(.L_x_749) ;  /* 0x0000002606987947 */ /* 0x002fec000b800000 */
[----:B------:R1:W2:Y:S02]  /*f440*/  SHFL.IDX PT, R14, R29, RZ, 0x1f ;  /* 0x00001fff1d0e7589 */ /* 0x0002a400000e0000 */
.L_x_814:
[----:B--2---:R-:W-:Y:S02]  /*f450*/  ISETP.NE.AND P0, PT, R14, RZ, PT ;  /* 0x000000ff0e00720c */ /* 0x004fe40003f05270 */
[----:B------:R-:W-:-:S11]  /*f460*/  PLOP3.LUT P6, PT, PT, PT, PT, 0x8, 0x0 ;  /* 0x000000000000781c */ /* 0x000fd60003fce170 */
[----:B------:R-:W-:Y:S05]  /*f470*/  @P0 BRA `(.L_x_750) ;  /* 0x0000000400f80947 */ /* 0x000fea0003800000 */
[----:B------:R-:W-:-:S06]  /*f480*/  UIADD3 UR4, UR43, -0x1, URZ ;  /* 0xffffffff2b047890 */ /* 0x000fcc000fffe03f */
[----:B------:R-:W-:Y:S01]  /*f490*/  IMAD.U32 R7, RZ, RZ, UR4 ;  /* 0x00000004ff077e24 */ /* 0x000fe2000f8e00ff */
[----:B------:R-:W-:-:S03]  /*f4a0*/  UMOV UR4, 0xffffffff ;  /* 0xffffffff00047882 */ /* 0x000fc60000000000 */
[----:B------:R-:W-:Y:S05]  /*f4b0*/  BRA.DIV UR4, `(.L_x_751) ;  /* 0x0000002604987947 */ /* 0x000fea000b800000 */
[----:B------:R-:W-:-:S13]  /*f4c0*/  ELECT P6, URZ, PT ;  /* 0x00000000003f782f */ /* 0x000fda00038c0000 */
.L_x_817:
        /* <DEDUP_REMOVED lines=21> */
.L_x_753:
[----:B------:R-:W-:Y:S02]  /*f620*/  LEA R5, R17, UR40, 0x3 ;  /* 0x0000002811057c11 */ /* 0x000fe4000f8e18ff */
[----:B--2---:R-:W-:Y:S02]  /*f630*/  SHF.L.U32 R2, R19, 0x1f, RZ ;  /* 0x0000001f13027819 */ /* 0x004fe400000006ff */
[----:B------:R-:W-:Y:S02]  /*f640*/  ISETP.NE.AND P0, PT, R28, RZ, PT ;  /* 0x000000ff1c00720c */ /* 0x000fe40003f05270 */
[----:B------:R-:W2:Y:S02]  /*f650*/  SYNCS.PHASECHK.TRANS64.TRYWAIT P3, [R5+URZ+0x19c80], R2 ;  /* 0x019c8002050075a7 */ /* 0x000ea4000806017f */
[----:B--2---:R-:W-:Y:S09]  /*f660*/  @!P3 BRA `(.L_x_754) ;  /* 0x00000024004cb947 */ /* 0x004ff20003800000 */
.L_x_818:
[----:B------:R-:W-:Y:S05]  /*f670*/  @P0 BRA `(.L_x_755) ;  /* 0x0000000000140947 */ /* 0x000fea0003800000 */
[----:B------:R-:W-:Y:S01]  /*f680*/  ISETP.NE.AND P3, PT, R27, RZ, PT ;  /* 0x000000ff1b00720c */ /* 0x000fe20003f65270 */
[----:B------:R-:W-:-:S04]  /*f690*/  IMAD.MOV.U32 R3, RZ, RZ, 0x3000 ;  /* 0x00003000ff037424 */ /* 0x000fc800078e00ff */
[----:B------:R3:W-:Y:S08]  /*f6a0*/  SYNCS.ARRIVE.TRANS64 RZ, [R5+URZ+0x19c70], R3 ;  /* 0x019c700305ff79a7 */ /* 0x0007f0000800003f */
[----:B------:R-:W-:Y:S05]  /*f6b0*/  @!P3 BRA `(.L_x_755) ;  /* 0x000000000004b947 */ /* 0x000fea0003800000 */
[----:B------:R-:W-:Y:S01]  /*f6c0*/  BPT.TRAP 0x1 ;  /* 0x000000040000795c */ /* 0x000fe20000300000 */
.L_x_755:
        /* <DEDUP_REMOVED lines=28> */
.L_x_819:
[----:B------:R-:W-:Y:S05]  /*f890*/  @P0 BRA `(.L_x_757) ;  /* 0x0000000000140947 */ /* 0x000fea0003800000 */
[----:B------:R-:W-:Y:S01]  /*f8a0*/  ISETP.NE.AND P0, PT, R27, RZ, PT ;  /* 0x000000ff1b00720c */ /* 0x000fe20003f05270 */
[----:B--23--:R-:W-:-:S04]  /*f8b0*/  IMAD.MOV.U32 R2, RZ, RZ, 0x3000 ;  /* 0x00003000ff027424 */ /* 0x00cfc800078e00ff */
[----:B------:R4:W-:Y:S08]  /*f8c0*/  SYNCS.ARRIVE.TRANS64 RZ, [R5+URZ+0x19c30], R2 ;  /* 0x019c300205ff79a7 */ /* 0x0009f0000800003f */
[----:B------:R-:W-:Y:S05]  /*f8d0*/  @!P0 BRA `(.L_x_757) ;  /* 0x0000000000048947 */ /* 0x000fea0003800000 */
[----:B------:R-:W-:Y:S01]  /*f8e0*/  BPT.TRAP 0x1 ;  /* 0x000000040000795c */ /* 0x000fe20000300000 */
.L_x_757:
        /* <DEDUP_REMOVED lines=24> */
.L_x_752:
[----:B------:R-:W-:Y:S05]  /*fa70*/  WARPSYNC.ALL ;  /* 0x0000000000007948 */ /* 0x000fea0003800000 */
[----:B------:R-:W-:Y:S01]  /*fa80*/  BAR.SYNC.DEFER_BLOCKING 0x8, 0x1a0 ;  /* 0x0206800000007b1d */ /* 0x000fe20000010000 */
[----:B------:R-:W-:Y:S01]  /*fa90*/  ELECT P0, URZ, PT ;  /* 0x00000000003f782f */ /* 0x000fe20003800000 */
[----:B------:R-:W-:Y:S02]  /*faa0*/  UIADD3 UR4, UP0, UR50, 0x270, URZ ;  /* 0x0000027032047890 */ /* 0x000fe4000ff1e03f */
[----:B------:R-:W-:Y:S02]  /*fab0*/  UIADD3 UR8, UR40, 0xf000, URZ ;  /* 0x0000f00028087890 */ /* 0x000fe4000fffe03f */
[----:B------:R-:W-:-:S02]  /*fac0*/  UIADD3 UR9, UR40, 0x19c00, URZ ;  /* 0x00019c0028097890 */ /* 0x000fc4000fffe03f */
[----:B------:R-:W-:Y:S02]  /*fad0*/  UIADD3.X UR5, URZ, UR51, URZ, UP0, !UPT ;  /* 0x000000333f057290 */ /* 0x000fe400087fe43f */
[----:B------:R-:W-:Y:S02]  /*fae0*/  UIADD3 UR24, UR40, 0x10800, URZ ;  /* 0x0001080028187890 */ /* 0x000fe4000fffe03f */
[----:B------:R-:W-:Y:S02]  /*faf0*/  UIADD3 UR16, UR40, 0x12000, URZ ;  /* 0x0001200028107890 */ /* 0x000fe4000fffe03f */
[----:B--234-:R-:W-:Y:S01]  /*fb00*/  @P0 IMAD.MOV.U32 R2, RZ, RZ, 0x4800 ;  /* 0x00004800ff020424 */ /* 0x01cfe200078e00ff */
[----:B------:R-:W-:Y:S01]  /*fb10*/  UMOV UR6, 0x0 ;  /* 0x0000000000067882 */ /* 0x000fe20000000000 */
[----:B------:R-:W-:Y:S01]  /*fb20*/  UMOV UR7, 0x12f00000 ;  /* 0x12f0000000077882 */ /* 0x000fe20000000000 */
[----:B------:R-:W-:Y:S01]  /*fb30*/  UMOV UR10, URZ ;  /* 0x0000003f000a7c82 */ /* 0x000fe20008000000 */
[----:B------:R-:W-:Y:S01]  /*fb40*/  UMOV UR11, UR37 ;  /* 0x00000025000b7c82 */ /* 0x000fe20008000000 */
[----:B------:R-:W-:Y:S01]  /*fb50*/  UMOV UR12, UR38 ;  /* 0x00000026000c7c82 */ /* 0x000fe20008000000 */
[----:B------:R-:W-:Y:S01]  /*fb60*/  UMOV UR13, UR39 ;  /* 0x00000027000d7c82 */ /* 0x000fe20008000000 */
[----:B------:R-:W-:Y:S01]  /*fb70*/  UMOV UR26, 0x20 ;  /* 0x00000020001a7882 */ /* 0x000fe20000000000 */
[----:B------:R-:W-:Y:S01]  /*fb80*/  UMOV UR27, UR37 ;  /* 0x00000025001b7c82 */ /* 0x000fe20008000000 */
[----:B------:R-:W-:Y:S01]  /*fb90*/  UMOV UR28, UR38 ;  /* 0x00000026001c7c82 */ /* 0x000fe20008000000 */
[----:B------:R-:W-:Y:S01]  /*fba0*/  UMOV UR29, UR39 ;  /* 0x00000027001d7c82 */ /* 0x000fe20008000000 */
[----:B------:R2:W-:Y:S01]  /*fbb0*/  @P0 SYNCS.ARRIVE.TRANS64 RZ, [UR40+0x19c00], R2 ;  /* 0x019c0002ffff09a7 */ /* 0x0005e20008000028 */
[----:B------:R-:W-:Y:S01]  /*fbc0*/  UMOV UR25, UR9 ;  /* 0x0000000900197c82 */ /* 0x000fe20008000000 */
[----:B------:R-:W-:Y:S01]  /*fbd0*/  UMOV UR18, 0x40 ;  /* 0x0000004000127882 */ /* 0x000fe20000000000 */
[----:B------:R-:W-:Y:S01]  /*fbe0*/  UMOV UR19, UR37 ;  /* 0x0000002500137c82 */ /* 0x000fe20008000000 */
[----:B------:R-:W-:Y:S01]  /*fbf0*/  UMOV UR20, UR38 ;  /* 0x0000002600147c82 */ /* 0x000fe20008000000 */
[----:B------:R-:W-:Y:S01]  /*fc00*/  UMOV UR21, UR39 ;  /* 0x0000002700157c82 */ /* 0x000fe20008000000 */
[----:B------:R2:W-:Y:S01]  /*fc10*/  UTMALDG.4D [UR8], [UR4], desc[UR6] ;  /* 0x00000608040075b4 */ /* 0x0005e20008019000 */
[----:B------:R-:W-:Y:S01]  /*fc20*/  UMOV UR17, UR9 ;  /* 0x0000000900117c82 */ /* 0x000fe20008000000 */
[----:B------:R2:W-:Y:S01]  /*fc30*/  UTMALDG.4D [UR24], [UR4], desc[UR6] ;  /* 0x00000618040075b4 */ /* 0x0005e20008019000 */
[----:B------:R2:W-:Y:S02]  /*fc40*/  UTMALDG.4D [UR16], [UR4], desc[UR6] ;  /* 0x00000610040075b4 */ /* 0x0005e40008019000 */
[----:B--2---:R-:W-:Y:S01]  /*fc50*/  NOP ;  /* 0x0000000000007918 */ /* 0x004fe20000000000 */
.L_x_750:
[----:B------:R-:W-:Y:S01]  /*fc60*/  VIADD R26, R26, 0x1 ;  /* 0x000000011a1a7836 */ /* 0x000fe20000000000 */
[----:B------:R-:W-:Y:S04]  /*fc70*/  BSSY B0, `(.L_x_758) ;  /* 0x0000007000007945 */ /* 0x000fe80003800000 */
[----:B------:R-:W-:-:S04]  /*fc80*/  LEA.HI R2, R26, R26, RZ, 0x1 ;  /* 0x0000001a1a027211 */ /* 0x000fc800078f08ff */
[----:B------:R-:W-:-:S05]  /*fc90*/  LOP3.LUT R3, R2, 0xfffffffe, RZ, 0xc0, !PT ;  /* 0xfffffffe02037812 */ /* 0x000fca00078ec0ff */
[----:B------:R-:W-:-:S05]  /*fca0*/  IMAD.IADD R2, R26, 0x1, -R3 ;  /* 0x000000011a027824 */ /* 0x000fca00078e0a03 */
[----:B------:R-:W-:-:S04]  /*fcb0*/  SHF.L.U32 R2, R2, 0x1f, RZ ;  /* 0x0000001f02027819 */ /* 0x000fc800000006ff */
[----:B------:R-:W2:Y:S02]  /*fcc0*/  SYNCS.PHASECHK.TRANS64.TRYWAIT P0, [UR40+0x19c20], R2 ;  /* 0x019c2002ff0075a7 */ /* 0x000ea40008000168 */
[----:B--2---:R-:W-:Y:S05]  /*fcd0*/  @!P0 BRA `(.L_x_759) ;  /* 0x0000001c00d88947 */ /* 0x004fea0003800000 */
.L_x_820:
[----:B------:R-:W-:Y:S05]  /*fce0*/  BSYNC B0 ;  /* 0x0000000000007941 */ /* 0x000fea0003800000 */
.L_x_758:
[----:B------:R-:W-:-:S04]  /*fcf0*/  UIADD3 UR4, UR43, -0x2, URZ ;  /* 0xfffffffe2b047890 */ /* 0x000fc8000fffe03f */
[----:B------:R-:W-:-:S06]  /*fd00*/  UISETP.GE.AND UP0, UPT, UR4, UR42, UPT ;  /* 0x0000002a0400728c */ /* 0x000fcc000bf06270 */
[----:B------:R-:W-:-:S13]  /*fd10*/  PLOP3.LUT P0, PT, PT, PT, UP0, 0x80, 0x0 ;  /* 0x000000000000781c */ /* 0x000fda0003f0f008 */
[----:B------:R-:W-:Y:S05]  /*fd20*/  @!P0 BRA `(.L_x_760) ;  /* 0x0000000c00c88947 */ /* 0x000fea0003800000 */
[----:B------:R-:W-:Y:S02]  /*fd30*/  IMAD.MOV.U32 R8, RZ, RZ, R17 ;  /* 0x000000ffff087224 */ /* 0x000fe400078e0011 */
[----:B--2---:R-:W-:Y:S02]  /*fd40*/  IMAD.MOV.U32 R3, RZ, RZ, R19 ;  /* 0x000000ffff037224 */ /* 0x004fe400078e0013 */
[----:B------:R-:W-:-:S07]  /*fd50*/  IMAD.U32 R2, RZ, RZ, UR4 ;  /* 0x00000004ff027e24 */ /* 0x000fce000f8e00ff */
.L_x_784:
        /* <DEDUP_REMOVED lines=8> */
[----:B------:R-:W-:Y:S01]  /*fde0*/  LEA R9, R17, UR40, 0x3 ;  /* 0x0000002811097c11 */ /* 0x000fe2000f8e18ff */
[----:B------:R-:W-:Y:S01]  /*fdf0*/  IMAD.MOV.U32 R11, RZ, RZ, R2 ;  /* 0x000000ffff0b7224 */ /* 0x000fe200078e0002 */
[----:B------:R-:W-:Y:S01]  /*fe00*/  SHF.L.U32 R10, R19, 0x1f, RZ ;  /* 0x0000001f130a7819 */ /* 0x000fe200000006ff */
        /* <DEDUP_REMOVED lines=20> */
.L_x_763:
[----:B------:R-:W3:Y:S01]  /*ff50*/  SYNCS.PHASECHK.TRANS64.TRYWAIT P0, [R9+URZ+0x19c80], R10 ;  /* 0x019c800a090075a7 */ /* 0x000ee2000800017f */
[----:B------:R-:W-:Y:S01]  /*ff60*/  BSSY B1, `(.L_x_764) ;  /* 0x0000003000017945 */ /* 0x000fe20003800000 */
[----:B------:R-:W-:-:S03]  /*ff70*/  ISETP.NE.AND P3, PT, R28, RZ, PT ;  /* 0x000000ff1c00720c */ /* 0x000fc60003f65270 */
[----:B---3--:R-:W-:Y:S10]  /*ff80*/  @!P0 BRA `(.L_x_765) ;  /* 0x0000001c00448947 */ /* 0x008ff40003800000 */
.L_x_821:
[----:B------:R-:W-:Y:S05]  /*ff90*/  BSYNC B1 ;  /* 0x0000000000017941 */ /* 0x000fea0003800000 */
.L_x_764:
[----:B------:R-:W-:Y:S04]  /*ffa0*/  BSSY B1, `(.L_x_766) ;  /* 0x0000007000017945 */ /* 0x000fe80003800000 */
[----:B------:R-:W-:Y:S05]  /*ffb0*/  @P3 BRA `(.L_x_767) ;  /* 0x0000000000143947 */ /* 0x000fea0003800000 */
[----:B------:R-:W-:Y:S01]  /*ffc0*/  ISETP.NE.AND P0, PT, R27, RZ, PT ;  /* 0x000000ff1b00720c */ /* 0x000fe20003f05270 */
[----:B------:R-:W-:-:S04]  /*ffd0*/  IMAD.MOV.U32 R4, RZ, RZ, 0x3000 ;  /* 0x00003000ff047424 */ /* 0x000fc800078e00ff */
[----:B------:R4:W-:Y:S08]  /*ffe0*/  SYNCS.ARRIVE.TRANS64 RZ, [R9+URZ+0x19c70], R4 ;  /* 0x019c700409ff79a7 */ /* 0x0009f0000800003f */
[----:B------:R-:W-:Y:S05]  /*fff0*/  @!P0 BRA `(.L_x_767) ;  /* 0x0000000000048947 */ /* 0x000fea0003800000 */
[----:B------:R-:W-:Y:S01]  /*10000*/  BPT.TRAP 0x1 ;  /* 0x000000040000795c */ /* 0x000fe20000300000 */
.L_x_767:
[----:B------:R-:W-:Y:S05]  /*10010*/  BSYNC B1 ;  /* 0x0000000000017941 */ /* 0x000fea0003800000 */
.L_x_766:
[----:B------:R-:W-:Y:S01]  /*10020*/  IMAD.MOV.U32 R12, RZ, RZ, RZ ;  /* 0x000000ffff0c7224 */ /* 0x000fe200078e00ff */
[----:B------:R-:W-:Y:S01]  /*10030*/  R2UR UR12, R16 ;  /* 0x00000000100c72ca */ /* 0x000fe200000e0000 */
[----:B--2---:R-:W-:Y:S01]  /*10040*/  IMAD.U32 R6, RZ, RZ, UR40 ;  /* 0x00000028ff067e24 */ /* 0x004fe2000f8e00ff */
[----:B------:R-:W-:Y:S01]  /*10050*/  UIADD3 UR4, UP0, UR50, 0x470, URZ ;  /* 0x0000047032047890 */ /* 0x000fe2000ff1e03f */
[----:B------:R-:W-:Y:S01]  /*10060*/  PLOP3.LUT P0, PT, PT, PT, PT, 0x80, 0x0 ;  /* 0x000000000000781c */ /* 0x000fe20003f0f070 */
[----:B------:R-:W-:Y:S01]  /*10070*/  IMAD.SHL.U32 R7, R11, 0x80, RZ ;  /* 0x000000800b077824 */ /* 0x000fe200078e00ff */
[----:B------:R-:W-:Y:S01]  /*10080*/  R2UR UR10, R12 ;  /* 0x000000000c0a72ca */ /* 0x000fe200000e0000 */
[----:B------:R-:W-:Y:S01]  /*10090*/  IMAD R6, R17, 0x3000, R6 ;  /* 0x0000300011067824 */ /* 0x000fe200078e0206 */
[----:B------:R-:W-:Y:S01]  /*100a0*/  UIADD3.X UR5, URZ, UR51, URZ, UP0, !UPT ;  /* 0x000000333f057290 */ /* 0x000fe200087fe43f */
[----:B------:R-:W-:Y:S01]  /*100b0*/  VIADD R5, R9, 0x19c70 ;  /* 0x00019c7009057836 */ /* 0x000fe20000000000 */
[----:B------:R-:W-:Y:S01]  /*100c0*/  UMOV UR6, 0x0 ;  /* 0x0000000000067882 */ /* 0x000fe20000000000 */
[----:B----4-:R-:W-:Y:S01]  /*100d0*/  VIADD R4, R6, 0x9000 ;  /* 0x0000900006047836 */ /* 0x010fe20000000000 */
[----:B------:R-:W-:-:S09]  /*100e0*/  UMOV UR7, 0x14f00000 ;  /* 0x14f0000000077882 */ /* 0x000fd20000000000 */
.L_x_768:
        /* <DEDUP_REMOVED lines=16> */
.L_x_769:
        /* <DEDUP_REMOVED lines=16> */
.L_x_770:
        /* <DEDUP_REMOVED lines=12> */
.L_x_822:
[----:B------:R-:W-:Y:S05]  /*103b0*/  BSYNC B1 ;  /* 0x0000000000017941 */ /* 0x000fea0003800000 */
.L_x_771:
        /* <DEDUP_REMOVED lines=9> */
.L_x_774:
[----:B------:R-:W-:Y:S05]  /*10450*/  BSYNC B1 ;  /* 0x0000000000017941 */ /* 0x000fea0003800000 */
.L_x_773:
        /* <DEDUP_REMOVED lines=9> */
.L_x_775:
        /* <DEDUP_REMOVED lines=15> */
.L_x_776:
        /* <DEDUP_REMOVED lines=15> */
.L_x_777:
        /* <DEDUP_REMOVED lines=9> */
.L_x_762:
[----:B------:R-:W-:Y:S05]  /*10760*/  BSYNC B0 ;  /* 0x0000000000007941 */ /* 0x000fea0003800000 */
.L_x_761:
[----:B------:R-:W-:-:S06]  /*10770*/  UISETP.NE.AND UP0, UPT, UR41, 0x3, UPT ;  /* 0x000000032900788c */ /* 0x000fcc000bf05270 */
[----:B------:R-:W-:-:S13]  /*10780*/  PLOP3.LUT P0, PT, PT, PT, UP0, 0x80, 0x0 ;  /* 0x000000000000781c */ /* 0x000fda0003f0f008 */
[----:B------:R-:W-:Y:S05]  /*10790*/  @!P0 BRA `(.L_x_778) ;  /* 0x0000000000048947 */ /* 0x000fea0003800000 */
[----:B------:R-:W-:Y:S01]  /*107a0*/  BPT.TRAP 0x1 ;  /* 0x000000040000795c */ /* 0x000fe20000300000 */
.L_x_778:
        /* <DEDUP_REMOVED lines=8> */
.L_x_823:
[----:B------:R-:W-:Y:S05]  /*10830*/  BSYNC B0 ;  /* 0x0000000000007941 */ /* 0x000fea0003800000 */
.L_x_779:
[----:B------:R-:W-:Y:S05]  /*10840*/  @!P0 BRA `(.L_x_781) ;  /* 0x0000000000048947 */ /* 0x000fea0003800000 */
[----:B------:R-:W-:Y:S01]  /*10850*/  BPT.TRAP 0x1 ;  /* 0x000000040000795c */ /* 0x000fe20000300000 */
.L_x_781:
[----:B------:R-:W-:Y:S01]  /*10860*/  SHF.L.U32 R3, R3, 0x1f, RZ ;  /* 0x0000001f03037819 */ /* 0x000fe200000006ff */
[----:B------:R-:W-:-:S03]  /*10870*/  IMAD R11, R8, 0x3000, RZ ;  /* 0x00003000080b7824 */ /* 0x000fc600078e02ff */
[----:B------:R-:W3:Y:S02]  /*10880*/  SYNCS.PHASECHK.TRANS64.TRYWAIT P3, [R12+URZ+0x19c60], R3 ;  /* 0x019c60030c0075a7 */ /* 0x000ee4000806017f */
[----:B---3--:R-:W-:Y:S05]  /*10890*/  @!P3 BRA `(.L_x_782) ;  /* 0x00000014003cb947 */ /* 0x008fea0003800000 */
.L_x_824:
[C---:B---3--:R-:W-:Y:S01]  /*108a0*/  LOP3.LUT R3, R11.reuse, R24, RZ, 0xfc, !PT ;  /* 0x000000180b037212 */ /* 0x048fe200078efcff */
        /* <DEDUP_REMOVED lines=48> */
.L_x_783:
[----:B---3--:R-:W-:Y:S01]  /*10bb0*/  SYNCS.ARRIVE.TRANS64.A1T0 RZ, [R12+URZ+0x19c50], RZ ;  /* 0x019c50ff0cff79a7 */ /* 0x008fe2000810003f */
[----:B------:R-:W-:Y:S01]  /*10bc0*/  BAR.SYNC.DEFER_BLOCKING 0x2, 0x80 ;  /* 0x0082000000007b1d */ /* 0x000fe20000010000 */
[----:B------:R-:W-:Y:S01]  /*10bd0*/  ISETP.GT.AND P0, PT, R2, UR42, PT ;  /* 0x0000002a02007c0c */ /* 0x000fe2000bf04270 */
[----:B------:R-:W-:Y:S02]  /*10be0*/  @!P2 VIADD R3, R12, 0x19c80 ;  /* 0x00019c800c03a836 */ /* 0x000fe40000000000 */
[----:B------:R-:W-:Y:S02]  /*10bf0*/  VIADD R2, R2, 0xffffffff ;  /* 0xffffffff02027836 */ /* 0x000fe40000000000 */
[----:B--2---:R-:W-:Y:S01]  /*10c00*/  IMAD.MOV.U32 R8, RZ, RZ, R17 ;  /* 0x000000ffff087224 */ /* 0x004fe200078e0011 */
[----:B------:R-:W-:-:S04]  /*10c10*/  @!P2 PRMT R3, RZ, 0x654, R3 ;  /* 0x00000654ff03a816 */ /* 0x000fc80000000003 */
[----:B------:R2:W-:Y:S02]  /*10c20*/  @!P2 SYNCS.ARRIVE.TRANS64.RED.A1T0 RZ, [R3+URZ], RZ ;  /* 0x000000ff03ffa9a7 */ /* 0x0005e4000810043f */
[----:B--2---:R-:W-:Y:S01]  /*10c30*/  IMAD.MOV.U32 R3, RZ, RZ, R19 ;  /* 0x000000ffff037224 */ /* 0x004fe200078e0013 */
[----:B------:R-:W-:Y:S06]  /*10c40*/  @P0 BRA `(.L_x_784) ;  /* 0xfffffff000440947 */ /* 0x000fec000383ffff */
.L_x_760:
[----:B------:R-:W-:Y:S04]  /*10c50*/  BSSY B0, `(.L_x_785) ;  /* 0x000000e000007945 */ /* 0x000fe80003800000 */
[----:B------:R-:W-:Y:S05]  /*10c60*/  @P2 BRA `(.L_x_786) ;  /* 0x0000000000302947 */ /* 0x000fea0003800000 */
[----:B------:R-:W3:Y:S01]  /*10c70*/  S2R R7, SR_LANEID ;  /* 0x0000000000077919 */ /* 0x000ee20000000000 */
[----:B------:R-:W-:Y:S01]  /*10c80*/  VOTEU.ANY UR4, UPT, PT ;  /* 0x0000000000047886 */ /* 0x000fe200038e0100 */
[----:B--2---:R-:W2:Y:S01]  /*10c90*/  LDC.64 R2, c[0x0][0xdf0] ;  /* 0x00037c00ff027b82 */ /* 0x004ea20000000a00 */
[----:B------:R-:W3:Y:S08]  /*10ca0*/  FLO.U32 R0, UR4 ;  /* 0x0000000400007d00 */ /* 0x000ef000080e0000 */
[----:B------:R-:W2:Y:S01]  /*10cb0*/  POPC R5, UR4 ;  /* 0x0000000400057d09 */ /* 0x000ea20008000000 */
[----:B---3--:R-:W-:-:S13]  /*10cc0*/  ISETP.EQ.U32.AND P0, PT, R0, R7, PT ;  /* 0x000000070000720c */ /* 0x008fda0003f02070 */
[----:B--2---:R-:W2:Y:S01]  /*10cd0*/  @P0 ATOMG.E.ADD.STRONG.GPU PT, R3, desc[UR48][R2.64], R5 ;  /* 0x00000005020309a8 */ /* 0x004ea200081ee1f0 */
[----:B------:R-:W3:Y:S02]  /*10ce0*/  S2R R4, SR_LTMASK ;  /* 0x0000000000047919 */ /* 0x000ee40000003900 */
[----:B---3--:R-:W-:-:S04]  /*10cf0*/  LOP3.LUT R4, R4, UR4, RZ, 0xc0, !PT ;  /* 0x0000000404047c12 */ /* 0x008fc8000f8ec0ff */
[----:B------:R-:W3:Y:S01]  /*10d00*/  POPC R25, R4 ;  /* 0x0000000400197309 */ /* 0x000ee20000000000 */
[----:B--2---:R-:W3:Y:S02]  /*10d10*/  SHFL.IDX PT, R0, R3, R0, 0x1f ;  /* 0x00001f0003007589 */ /* 0x004ee400000e0000 */
[----:B---3--:R-:W-:-:S07]  /*10d20*/  IADD3 R25, R0, UR44, R25 ;  /* 0x0000002c00197c10 */ /* 0x008fce000fffe019 */
.L_x_786:
[----:B------:R-:W-:Y:S05]  /*10d30*/  BSYNC B0 ;  /* 0x0000000000007941 */ /* 0x000fea0003800000 */
.L_x_785:
[----:B------:R-:W-:-:S06]  /*10d40*/  UISETP.NE.AND UP0, UPT, UR41, 0x3, UPT ;  /* 0x000000032900788c */ /* 0x000fcc000bf05270 */
[----:B------:R-:W-:-:S13]  /*10d50*/  PLOP3.LUT P0, PT, PT, PT, UP0, 0x80, 0x0 ;  /* 0x000000000000781c */ /* 0x000fda0003f0f008 */
[----:B------:R-:W-:Y:S05]  /*10d60*/  @!P0 BRA `(.L_x_787) ;  /* 0x0000000000048947 */ /* 0x000fea0003800000 */
[----:B------:R-:W-:Y:S01]  /*10d70*/  BPT.TRAP 0x1 ;  /* 0x000000040000795c */ /* 0x000fe20000300000 */
.L_x_787:
[----:B--2---:R-:W-:Y:S01]  /*10d80*/  LOP3.LUT R3, R19, 0x1, RZ, 0x3c, !PT ;  /* 0x0000000113037812 */ /* 0x004fe200078e3cff */
[----:B------:R-:W-:Y:S01]  /*10d90*/  IMAD.U32 R0, RZ, RZ, UR45 ;  /* 0x0000002dff007e24 */ /* 0x000fe2000f8e00ff */
[----:B------:R-:W-:Y:S01]  /*10da0*/  LEA R2, R17, UR40, 0x3 ;  /* 0x0000002811027c11 */ /* 0x000fe2000f8e18ff */
[----:B------:R-:W-:Y:S01]  /*10db0*/  BSSY B0, `(.L_x_788) ;  /* 0x0000005000007945 */ /* 0x000fe20003800000 */
[----:B------:R-:W-:Y:S02]  /*10dc0*/  SHF.L.U32 R3, R3, 0x1f, RZ ;  /* 0x0000001f03037819 */ /* 0x000fe400000006ff */
[----:B------:R-:W-:Y:S02]  /*10dd0*/  ISETP.NE.AND P1, PT, R0, 0x3, PT ;  /* 0x000000030000780c */ /* 0x000fe40003f25270 */
[----:B------:R-:W2:Y:S02]  /*10de0*/  SYNCS.PHASECHK.TRANS64.TRYWAIT P0, [R2+URZ+0x19c70], R3 ;  /* 0x019c7003020075a7 */ /* 0x000ea4000800017f */
[----:B--2---:R-:W-:Y:S09]  /*10df0*/  @!P0 BRA `(.L_x_789) ;  /* 0x0000000c00f88947 */ /* 0x004ff20003800000 */
.L_x_825:
[----:B------:R-:W-:Y:S05]  /*10e00*/  BSYNC B0 ;  /* 0x0000000000007941 */ /* 0x000fea0003800000 */
.L_x_788:
[----:B------:R-:W-:Y:S05]  /*10e10*/  @!P1 BRA `(.L_x_790) ;  /* 0x0000000000049947 */ /* 0x000fea0003800000 */
[----:B------:R-:W-:Y:S01]  /*10e20*/  BPT.TRAP 0x1 ;  /* 0x000000040000795c */ /* 0x000fe20000300000 */
.L_x_790:
[----:B------:R-:W-:Y:S01]  /*10e30*/  SHF.L.U32 R5, R19, 0x1f, RZ ;  /* 0x0000001f13057819 */ /* 0x000fe200000006ff */
[----:B--2---:R-:W-:-:S03]  /*10e40*/  IMAD R3, R17, 0x3000, RZ ;  /* 0x0000300011037824 */ /* 0x004fc600078e02ff */
[----:B------:R-:W2:Y:S02]  /*10e50*/  SYNCS.PHASECHK.TRANS64.TRYWAIT P0, [R2+URZ+0x19c60], R5 ;  /* 0x019c6005020075a7 */ /* 0x000ea4000800017f */
[----:B------:R-:W-:Y:S01]  /*10e60*/  LOP3.LUT R0, R3, R24, RZ, 0xfc, !PT ;  /* 0x0000001803007212 */ /* 0x000fe200078efcff */
[----:B--2---:R-:W-:Y:S06]  /*10e70*/  @!P0 BRA `(.L_x_791) ;  /* 0x0000000c00ec8947 */ /* 0x004fec0003800000 */
.L_x_826:
        /* <DEDUP_REMOVED lines=48> */
.L_x_792:
[----:B---3--:R-:W-:Y:S01]  /*11180*/  SYNCS.ARRIVE.TRANS64.A1T0 RZ, [R2+URZ+0x19c50], RZ ;  /* 0x019c50ff02ff79a7 */ /* 0x008fe2000810003f */
[----:B------:R-:W-:Y:S02]  /*11190*/  @!P2 VIADD R0, R2, 0x19c80 ;  /* 0x00019c800200a836 */ /* 0x000fe40000000000 */
[----:B------:R-:W-:-:S03]  /*111a0*/  VIADD R17, R17, 0x1 ;  /* 0x0000000111117836 */ /* 0x000fc60000000000 */
[----:B------:R-:W-:Y:S01]  /*111b0*/  @!P2 PRMT R0, RZ, 0x654, R0 ;  /* 0x00000654ff00a816 */ /* 0x000fe20000000000 */
[----:B------:R-:W-:Y:S01]  /*111c0*/  BAR.SYNC.DEFER_BLOCKING 0x2, 0x80 ;  /* 0x0082000000007b1d */ /* 0x000fe20000010000 */
[----:B------:R-:W-:-:S04]  /*111d0*/  ISETP.NE.AND P0, PT, R17, 0x2, PT ;  /* 0x000000021100780c */ /* 0x000fc80003f05270 */
[----:B------:R-:W-:Y:S01]  /*111e0*/  SEL R17, R17, RZ, P0 ;  /* 0x000000ff11117207 */ /* 0x000fe20000000000 */
[----:B------:R3:W-:Y:S02]  /*111f0*/  @!P2 SYNCS.ARRIVE.TRANS64.RED.A1T0 RZ, [R0+URZ], RZ ;  /* 0x000000ff00ffa9a7 */ /* 0x0007e4000810043f */
[----:B---3--:R-:W-:-:S04]  /*11200*/  SEL R0, RZ, 0x1, P0 ;  /* 0x00000001ff007807 */ /* 0x008fc80000000000 */
[----:B------:R-:W-:-:S07]  /*11210*/  LOP3.LUT R19, R19, R0, RZ, 0x3c, !PT ;  /* 0x0000000013137212 */ /* 0x000fce00078e3cff */
.L_x_744:
[----:B------:R-:W-:Y:S05]  /*11220*/  BSYNC B6 ;  /* 0x0000000000067941 */ /* 0x000fea0003800000 */
.L_x_742:
[----:B------:R-:W-:-:S13]  /*11230*/  LOP3.LUT P0, RZ, R18, 0x2, RZ, 0xc0, !PT ;  /* 0x0000000212ff7812 */ /* 0x000fda000780c0ff */
[----:B------:R-:W-:Y:S05]  /*11240*/  @!P0 BRA `(.L_x_793) ;  /* 0x00000000001c8947 */ /* 0x000fea0003800000 */
[----:B------:R-:W3:Y:S08]  /*11250*/  S2UR UR5, SR_CgaCtaId ;  /* 0x00000000000579c3 */ /* 0x000ef00000008800 */
[----:B------:R-:W-:Y:S06]  /*11260*/  BAR.SYNC.DEFER_BLOCKING 0x5, 0x200 ;  /* 0x0148000000007b1d */ /* 0x000fec0000010000 */
[----:B------:R-:W-:-:S02]  /*11270*/  UMOV UR4, 0x400 ;  /* 0x0000040000047882 */ /* 0x000fc40000000000 */
[----:B---3--:R-:W-:-:S09]  /*11280*/  ULEA UR4, UR5, UR4, 0x18 ;  /* 0x0000000405047291 */ /* 0x008fd2000f8ec03f */
[----:B------:R-:W3:Y:S01]  /*11290*/  LDS R25, [UR4+0x19cd0] ;  /* 0x019cd004ff197984 */ /* 0x000ee20008000800 */
[----:B------:R-:W-:Y:S06]  /*112a0*/  BAR.ARV 0x4, 0x200 ;  /* 0x0108000000007b1d */ /* 0x000fec0000002000 */
[----:B------:R-:W-:Y:S05]  /*112b0*/  BRA `(.L_x_794) ;  /* 0x0000000000247947 */ /* 0x000fea0003800000 */
.L_x_793:
[----:B------:R-:W-:Y:S01]  /*112c0*/  BAR.SYNC.DEFER_BLOCKING 0x4, 0x200 ;  /* 0x0108000000007b1d */ /* 0x000fe20000010000 */
[----:B------:R-:W-:-:S13]  /*112d0*/  ISETP.NE.AND P0, PT, R28, RZ, PT ;  /* 0x000000ff1c00720c */ /* 0x000fda0003f05270 */
[----:B--2---:R-:W2:Y:S01]  /*112e0*/  @!P0 S2R R3, SR_CgaCtaId ;  /* 0x0000000000038919 */ /* 0x004ea20000008800 */
[----:B------:R-:W-:-:S04]  /*112f0*/  @!P0 MOV R0, 0x400 ;  /* 0x0000040000008802 */ /* 0x000fc80000000f00 */
[----:B--2---:R-:W-:Y:S02]  /*11300*/  @!P0 LEA R2, R3, R0, 0x18 ;  /* 0x0000000003028211 */ /* 0x004fe400078ec0ff */
[----:B------:R-:W2:Y:S04]  /*11310*/  SHFL.IDX PT, R0, R25, RZ, 0x1f ;  /* 0x00001fff19007589 */ /* 0x000ea800000e0000 */
[----:B------:R2:W-:Y:S02]  /*11320*/  @!P0 STS [R2+0x19cd0], R25 ;  /* 0x019cd01902008388 */ /* 0x0005e40000000800 */
[----:B--2---:R-:W-:Y:S01]  /*11330*/  IMAD.MOV.U32 R25, RZ, RZ, R0 ;  /* 0x000000ffff197224 */ /* 0x004fe200078e0000 */
[----:B------:R-:W-:Y:S06]  /*11340*/  BAR.ARV 0x5, 0x200 ;  /* 0x0148000000007b1d */ /* 0x000fec0000002000 */
.L_x_794:
[----:B------:R-:W-:Y:S02]  /*11350*/  ULDC UR4, c[0x0][0xda8] ;  /* 0x00036a0000047ab9 */ /* 0x000fe40000000800 */
[----:B---3--:R-:W-:-:S13]  /*11360*/  ISETP.GE.AND P0, PT, R25, UR4, PT ;  /* 0x0000000419007c0c */ /* 0x008fda000bf06270 */
[----:B------:R-:W-:Y:S05]  /*11370*/  @!P0 BRA `(.L_x_795) ;  /* 0xffffffd000408947 */ /* 0x000fea000383ffff */
.L_x_733:
[----:B------:R-:W3:Y:S01]  /*11380*/  S2R R5, SR_CgaCtaId ;  /* 0x0000000000057919 */ /* 0x000ee20000008800 */
[----:B------:R-:W-:Y:S01]  /*11390*/  VIADD R26, R26, 0x1 ;  /* 0x000000011a1a7836 */ /* 0x000fe20000000000 */
[----:B------:R-:W-:Y:S01]  /*113a0*/  MOV R2, 0x400 ;  /* 0x0000040000027802 */ /* 0x000fe20000000f00 */
[----:B------:R-:W-:Y:S03]  /*113b0*/  BSSY B0, `(.L_x_796) ;  /* 0x0000008000007945 */ /* 0x000fe60003800000 */
[----:B------:R-:W-:-:S04]  /*113c0*/  LEA.HI R0, R26, R26, RZ, 0x1 ;  /* 0x0000001a1a007211 */ /* 0x000fc800078f08ff */
[----:B--2---:R-:W-:-:S05]  /*113d0*/  LOP3.LUT R3, R0, 0xfffffffe, RZ, 0xc0, !PT ;  /* 0xfffffffe00037812 */ /* 0x004fca00078ec0ff */
[----:B------:R-:W-:-:S05]  /*113e0*/  IMAD.IADD R0, R26, 0x1, -R3 ;  /* 0x000000011a007824 */ /* 0x000fca00078e0a03 */
[----:B------:R-:W-:Y:S02]  /*113f0*/  SHF.L.U32 R0, R0, 0x1f, RZ ;  /* 0x0000001f00007819 */ /* 0x000fe400000006ff */
[----:B---3--:R-:W-:-:S04]  /*11400*/  LEA R8, R5, R2, 0x18 ;  /* 0x0000000205087211 */ /* 0x008fc800078ec0ff */
[----:B------:R-:W2:Y:S02]  /*11410*/  SYNCS.PHASECHK.TRANS64.TRYWAIT P0, [R8+URZ+0x19c20], R0 ;  /* 0x019c2000080075a7 */ /* 0x000ea4000800017f */
[----:B--2---:R-:W-:Y:S05]  /*11420*/  @!P0 BRA `(.L_x_797) ;  /* 0x0000000800948947 */ /* 0x004fea0003800000 */
.L_x_827:
[----:B------:R-:W-:Y:S05]  /*11430*/  BSYNC B0 ;  /* 0x0000000000007941 */ /* 0x000fea0003800000 */
.L_x_796:
[----:B------:R-:W-:-:S03]  /*11440*/  UMOV UR4, 0xffffffff ;  /* 0xffffffff00047882 */ /* 0x000fc60000000000 */
[----:B------:R-:W-:Y:S05]  /*11450*/  BRA.DIV UR4, `(.L_x_798) ;  /* 0x0000000a049c7947 */ /* 0x000fea000b800000 */
[----:B------:R3:W4:Y:S02]  /*11460*/  SHFL.IDX PT, R14, R29, RZ, 0x1f ;  /* 0x00001fff1d0e7589 */ /* 0x00072400000e0000 */
.L_x_830:
[----:B----4-:R-:W-:Y:S01]  /*11470*/  ISETP.NE.AND P0, PT, R14, RZ, PT ;  /* 0x000000ff0e00720c */ /* 0x010fe20003f05270 */
[----:B------:R-:W-:-:S12]  /*11480*/  BSSY B0, `(.L_x_799) ;  /* 0x000002b000007945 */ /* 0x000fd80003800000 */
[----:B------:R-:W-:Y:S05]  /*11490*/  @P0 BRA `(.L_x_800) ;  /* 0x0000000000a40947 */ /* 0x000fea0003800000 */
[----:B------:R-:W-:-:S03]  /*114a0*/  UMOV UR4, 0xffffffff ;  /* 0xffffffff00047882 */ /* 0x000fc60000000000 */
[----:B------:R-:W-:Y:S05]  /*114b0*/  BRA.DIV UR4, `(.L_x_801) ;  /* 0x0000000a04ac7947 */ /* 0x000fea000b800000 */
[----:B------:R-:W-:-:S13]  /*114c0*/  ELECT P6, URZ, PT ;  /* 0x00000000003f782f */ /* 0x000fda00038c0000 */
.L_x_833:
[----:B------:R-:W-:Y:S05]  /*114d0*/  @!P6 BRA `(.L_x_800) ;  /* 0x000000000094e947 */ /* 0x000fea0003800000 */
[----:B------:R-:W-:-:S06]  /*114e0*/  ULOP3.LUT UR4, UR46, 0x2, URZ, 0xfc, !UPT ;  /* 0x000000022e047892 */ /* 0x000fcc000f8efc3f */
[----:B--2---:R-:W-:-:S05]  /*114f0*/  IMAD.U32 R0, RZ, RZ, UR4 ;  /* 0x00000004ff007e24 */ /* 0x004fca000f8e00ff */
[----:B------:R-:W-:-:S13]  /*11500*/  ISETP.NE.AND P0, PT, R0, 0x3, PT ;  /* 0x000000030000780c */ /* 0x000fda0003f05270 */
[----:B------:R-:W-:Y:S05]  /*11510*/  @!P0 BRA `(.L_x_802) ;  /* 0x0000000000048947 */ /* 0x000fea0003800000 */
[----:B------:R-:W-:Y:S01]  /*11520*/  BPT.TRAP 0x1 ;  /* 0x000000040000795c */ /* 0x000fe20000300000 */
.L_x_802:
[----:B------:R-:W-:Y:S01]  /*11530*/  VIADD R0, R8, 0x19c40 ;  /* 0x00019c4008007836 */ /* 0x000fe20000000000 */
[----:B------:R-:W-:Y:S01]  /*11540*/  SHF.L.U32 R3, R19, 0x1f, RZ ;  /* 0x0000001f13037819 */ /* 0x000fe200000006ff */
[C---:B------:R-:W-:Y:S02]  /*11550*/  VIADD R2, R17.reuse, 0x1 ;  /* 0x0000000111027836 */ /* 0x040fe40000000000 */
[----:B------:R-:W-:-:S03]  /*11560*/  IMAD R6, R17, 0x8, R0 ;  /* 0x0000000811067824 */ /* 0x000fc600078e0200 */
[C---:B------:R-:W-:Y:S01]  /*11570*/  ISETP.NE.AND P2, PT, R2.reuse, 0x2, PT ;  /* 0x000000020200780c */ /* 0x040fe20003f45270 */
[----:B------:R-:W2:Y:S03]  /*11580*/  SYNCS.PHASECHK.TRANS64.TRYWAIT P1, [R6+URZ], R3 ;  /* 0x00000003060075a7 */ /* 0x000ea6000802017f */
[----:B------:R-:W-:Y:S02]  /*11590*/  SEL R4, RZ, 0x1, P2 ;  /* 0x00000001ff047807 */ /* 0x000fe40001000000 */
[----:B------:R-:W-:Y:S02]  /*115a0*/  SEL R5, R2, RZ, P2 ;  /* 0x000000ff02057207 */ /* 0x000fe40001000000 */
[----:B------:R-:W-:-:S03]  /*115b0*/  LOP3.LUT R4, R19, R4, RZ, 0x3c, !PT ;  /* 0x0000000413047212 */ /* 0x000fc600078e3cff */
[----:B------:R-:W-:Y:S01]  /*115c0*/  IMAD R7, R5, 0x8, R0 ;  /* 0x0000000805077824 */ /* 0x000fe200078e0200 */
[----:B------:R-:W-:Y:S01]  /*115d0*/  SHF.L.U32 R0, R4, 0x1f, RZ ;  /* 0x0000001f04007819 */ /* 0x000fe200000006ff */
[----:B--2---:R-:W-:Y:S06]  /*115e0*/  @!P1 BRA `(.L_x_803) ;  /* 0x0000000800809947 */ /* 0x004fec0003800000 */
.L_x_834:
[----:B------:R-:W4:Y:S02]  /*115f0*/  SYNCS.PHASECHK.TRANS64.TRYWAIT P1, [R7+URZ], R0 ;  /* 0x00000000070075a7 */ /* 0x000f24000802017f */
[----:B----4-:R-:W-:Y:S05]  /*11600*/  @!P1 BRA `(.L_x_804) ;  /* 0x00000008008c9947 */ /* 0x010fea0003800000 */
.L_x_835:
[----:B------:R-:W-:Y:S05]  /*11610*/  @!P0 BRA `(.L_x_805) ;  /* 0x0000000000048947 */ /* 0x000fea0003800000 */
[----:B------:R-:W-:Y:S01]  /*11620*/  BPT.TRAP 0x1 ;  /* 0x000000040000795c */ /* 0x000fe20000300000 */
.L_x_805:
[----:B------:R-:W-:-:S04]  /*11630*/  IMAD R2, R17, 0x8, R8 ;  /* 0x0000000811027824 */ /* 0x000fc800078e0208 */
[----:B------:R-:W5:Y:S02]  /*11640*/  SYNCS.PHASECHK.TRANS64.TRYWAIT P1, [R2+URZ+0x19c60], R3 ;  /* 0x019c6003020075a7 */ /* 0x000f64000802017f */
[----:B-----5:R-:W-:Y:S05]  /*11650*/  @!P1 BRA `(.L_x_806) ;  /* 0x00000008008c9947 */ /* 0x020fea0003800000 */
.L_x_836:
[----:B------:R-:W-:Y:S05]  /*11660*/  @!P0 BRA `(.L_x_807) ;  /* 0x0000000000048947 */ /* 0x000fea0003800000 */
[----:B------:R-:W-:Y:S01]  /*11670*/  BPT.TRAP 0x1 ;  /* 0x000000040000795c */ /* 0x000fe20000300000 */
.L_x_807:
[----:B------:R-:W-:-:S04]  /*11680*/  IMAD R5, R5, 0x8, R8 ;  /* 0x0000000805057824 */ /* 0x000fc800078e0208 */
[----:B------:R-:W5:Y:S02]  /*11690*/  SYNCS.PHASECHK.TRANS64.TRYWAIT P1, [R5+URZ+0x19c60], R0 ;  /* 0x019c6000050075a7 */ /* 0x000f64000802017f */
[----:B-----5:R-:W-:Y:S05]  /*116a0*/  @!P1 BRA `(.L_x_808) ;  /* 0x00000008008c9947 */ /* 0x020fea0003800000 */
.L_x_837:
[----:B------:R-:W-:Y:S05]  /*116b0*/  @!P0 BRA `(.L_x_809) ;  /* 0x0000000000048947 */ /* 0x000fea0003800000 */
[----:B------:R-:W-:Y:S01]  /*116c0*/  BPT.TRAP 0x1 ;  /* 0x000000040000795c */ /* 0x000fe20000300000 */
.L_x_809:
[----:B------:R-:W5:Y:S02]  /*116d0*/  SYNCS.PHASECHK.TRANS64.TRYWAIT P0, [R2+URZ+0x19c80], R3 ;  /* 0x019c8003020075a7 */ /* 0x000f64000800017f */
[----:B-----5:R-:W-:Y:S05]  /*116e0*/  @!P0 BRA `(.L_x_810) ;  /* 0x0000000800908947 */ /* 0x020fea0003800000 */
.L_x_811:
[----:B------:R1:W1:Y:S02]  /*116f0*/  SYNCS.PHASECHK.TRANS64.TRYWAIT P0, [R5+URZ+0x19c80], R0 ;  /* 0x019c8000050075a7 */ /* 0x000264000800017f */
[----:B-1----:R-:W-:Y:S05]  /*11700*/  @!P0 NANOSLEEP.SYNCS 0x989680 ;  /* 0x009896800000895d */ /* 0x002fea0003900000 */
[----:B------:R-:W1:Y:S02]  /*11710*/  @!P0 SYNCS.PHASECHK.TRANS64 P0, [R5+URZ+0x19c80], R0 ;  /* 0x019c8000050085a7 */ /* 0x000e64000800007f */
[----:B-1----:R-:W-:Y:S05]  /*11720*/  @!P0 BRA `(.L_x_811) ;  /* 0xfffffffc00f08947 */ /* 0x002fea000383ffff */
.L_x_800:
[----:B------:R-:W-:Y:S05]  /*11730*/  BSYNC B0 ;  /* 0x0000000000007941 */ /* 0x000fea0003800000 */
.L_x_799:
[----:B------:R-:W-:Y:S05]  /*11740*/  EXIT ;  /* 0x000000000000794d */ /* 0x000fea0003800000 */
.L_x_650:
[----:B-1----:R-:W-:-:S04]  /*11750*/  IMAD.U32 R3, RZ, RZ, UR47 ;  /* 0x0000002fff037e24 */ /* 0x002fc8000f8e00ff */
[----:B------:R1:W2:Y:S03]  /*11760*/  SYNCS.PHASECHK.TRANS64.TRYWAIT P1, [R3+URZ+0x19c00], R0 ;  /* 0x019c0000030075a7 */ /* 0x0002a6000802017f */
[----:B--2---:R-:W-:Y:S05]  /*11770*/  @!P1 NANOSLEEP.SYNCS 0x989680 ;  /* 0x009896800000995d */ /* 0x004fea0003900000 */
[----:B------:R-:W2:Y:S02]  /*11780*/  @!P1 SYNCS.PHASECHK.TRANS64 P1, [R3+URZ+0x19c00], R0 ;  /* 0x019c0000030095a7 */ /* 0x000ea4000802007f */
[----:B--2---:R-:W-:Y:S05]  /*11790*/  @!P1 BRA `(.L_x_650) ;  /* 0xfffffffc00ec9947 */ /* 0x004fea000383ffff */
[----:B------:R-:W-:Y:S05]  /*117a0*/  BRA `(.L_x_812) ;  /* 0xffffff0400487947 */ /* 0x000fea000383ffff */
.L_x_654:
[----:B--2---:R2:W3:Y:S02]  /*117b0*/  SYNCS.PHASECHK.TRANS64.TRYWAIT P2, [R5+URZ+0x19c30], R0 ;  /* 0x019c3000050075a7 */ /* 0x0044e4000804017f */
[----:B---3--:R-:W-:Y:S05]  /*117c0*/  @!P2 NANOSLEEP.SYNCS 0x989680 ;  /* 0x009896800000a95d */ /* 0x008fea0003900000 */
[----:B------:R-:W3:Y:S02]  /*117d0*/  @!P2 SYNCS.PHASECHK.TRANS64 P2, [R5+URZ+0x19c30], R0 ;  /* 0x019c30000500a5a7 */ /* 0x000ee4000804007f */
[----:B---3--:R-:W-:Y:S05]  /*117e0*/  @!P2 BRA `(.L_x_654) ;  /* 0xfffffffc00f0a947 */ /* 0x008fea000383ffff */
[----:B------:R-:W-:Y:S05]  /*117f0*/  BRA `(.L_x_653) ;  /* 0xffffff04006c7947 */ /* 0x000fea000383ffff */
.L_x_670:
[----:B--2---:R-:W-:-:S04]  /*11800*/  IMAD.U32 R9, RZ, RZ, UR25 ;  /* 0x00000019ff097e24 */ /* 0x004fc8000f8e00ff */
[----:B------:R2:W3:Y:S03]  /*11810*/  SYNCS.PHASECHK.TRANS64.TRYWAIT P2, [R9+URZ+0x19c30], R8 ;  /* 0x019c3008090075a7 */ /* 0x0004e6000804017f */
[----:B---3--:R-:W-:Y:S05]  /*11820*/  @!P2 NANOSLEEP.SYNCS 0x989680 ;  /* 0x009896800000a95d */ /* 0x008fea0003900000 */
[----:B------:R-:W3:Y:S02]  /*11830*/  @!P2 SYNCS.PHASECHK.TRANS64 P2, [R9+URZ+0x19c30], R8 ;  /* 0x019c30080900a5a7 */ /* 0x000ee4000804007f */
[----:B---3--:R-:W-:Y:S05]  /*11840*/  @!P2 BRA `(.L_x_670) ;  /* 0xfffffffc00eca947 */ /* 0x008fea000383ffff */
[----:B------:R-:W-:Y:S05]  /*11850*/  BRA `(.L_x_669) ;  /* 0xffffff3400a47947 */ /* 0x000fea000383ffff */
.L_x_674:
[----:B--2---:R-:W-:-:S04]  /*11860*/  IMAD.U32 R9, RZ, RZ, UR11 ;  /* 0x0000000bff097e24 */ /* 0x004fc8000f8e00ff */
[----:B------:R2:W3:Y:S03]  /*11870*/  SYNCS.PHASECHK.TRANS64.TRYWAIT P2, [R9+URZ+0x19c50], R8 ;  /* 0x019c5008090075a7 */ /* 0x0004e6000804017f */
[----:B---3--:R-:W-:Y:S05]  /*11880*/  @!P2 NANOSLEEP.SYNCS 0x989680 ;  /* 0x009896800000a95d */ /* 0x008fea0003900000 */
[----:B------:R-:W3:Y:S02]  /*11890*/  @!P2 SYNCS.PHASECHK.TRANS64 P2, [R9+URZ+0x19c50], R8 ;  /* 0x019c50080900a5a7 */ /* 0x000ee4000804007f */
[----:B---3--:R-:W-:Y:S05]  /*118a0*/  @!P2 BRA `(.L_x_674) ;  /* 0xfffffffc00eca947 */ /* 0x008fea000383ffff */
[----:B------:R-:W-:Y:S05]  /*118b0*/  BRA `(.L_x_673) ;  /* 0xffffff3400f47947 */ /* 0x000fea000383ffff */
.L_x_692:
[----:B--2---:R-:W-:-:S04]  /*118c0*/  IMAD.U32 R13, RZ, RZ, UR20 ;  /* 0x00000014ff0d7e24 */ /* 0x004fc8000f8e00ff */
[----:B------:R2:W3:Y:S03]  /*118d0*/  SYNCS.PHASECHK.TRANS64.TRYWAIT P2, [R13+URZ+0x19c30], R0 ;  /* 0x019c30000d0075a7 */ /* 0x0004e6000804017f */
[----:B---3--:R-:W-:Y:S05]  /*118e0*/  @!P2 NANOSLEEP.SYNCS 0x989680 ;  /* 0x009896800000a95d */ /* 0x008fea0003900000 */
[----:B------:R-:W3:Y:S02]  /*118f0*/  @!P2 SYNCS.PHASECHK.TRANS64 P2, [R13+URZ+0x19c30], R0 ;  /* 0x019c30000d00a5a7 */ /* 0x000ee4000804007f */
[----:B---3--:R-:W-:Y:S05]  /*11900*/  @!P2 BRA `(.L_x_692) ;  /* 0xfffffffc00eca947 */ /* 0x008fea000383ffff */
[----:B------:R-:W-:Y:S05]  /*11910*/  BRA `(.L_x_691) ;  /* 0xffffff6000f47947 */ /* 0x000fea000383ffff */
.L_x_696:
[----:B--2---:R-:W-:-:S04]  /*11920*/  IMAD.U32 R13, RZ, RZ, UR11 ;  /* 0x0000000bff0d7e24 */ /* 0x004fc8000f8e00ff */
[----:B------:R2:W3:Y:S03]  /*11930*/  SYNCS.PHASECHK.TRANS64.TRYWAIT P2, [R13+URZ+0x19c50], R0 ;  /* 0x019c50000d0075a7 */ /* 0x0004e6000804017f */
[----:B---3--:R-:W-:Y:S05]  /*11940*/  @!P2 NANOSLEEP.SYNCS 0x989680 ;  /* 0x009896800000a95d */ /* 0x008fea0003900000 */
[----:B------:R-:W3:Y:S02]  /*11950*/  @!P2 SYNCS.PHASECHK.TRANS64 P2, [R13+URZ+0x19c50], R0 ;  /* 0x019c50000d00a5a7 */ /* 0x000ee4000804007f */
[----:B---3--:R-:W-:Y:S05]  /*11960*/  @!P2 BRA `(.L_x_696) ;  /* 0xfffffffc00eca947 */ /* 0x008fea000383ffff */
[----:B------:R-:W-:Y:S05]  /*11970*/  BRA `(.L_x_695) ;  /* 0xffffff6400447947 */ /* 0x000fea000383ffff */
.L_x_703:
[----:B--2---:R-:W-:-:S04]  /*11980*/  IMAD.U32 R11, RZ, RZ, UR24 ;  /* 0x00000018ff0b7e24 */ /* 0x004fc8000f8e00ff */
[----:B------:R2:W3:Y:S03]  /*11990*/  SYNCS.PHASECHK.TRANS64.TRYWAIT P2, [R11+URZ+0x19c30], R0 ;  /* 0x019c30000b0075a7 */ /* 0x0004e6000804017f */
[----:B---3--:R-:W-:Y:S05]  /*119a0*/  @!P2 NANOSLEEP.SYNCS 0x989680 ;  /* 0x009896800000a95d */ /* 0x008fea0003900000 */
[----:B------:R-:W3:Y:S02]  /*119b0*/  @!P2 SYNCS.PHASECHK.TRANS64 P2, [R11+URZ+0x19c30], R0 ;  /* 0x019c30000b00a5a7 */ /* 0x000ee4000804007f */
[----:B---3--:R-:W-:Y:S05]  /*119c0*/  @!P2 BRA `(.L_x_703) ;  /* 0xfffffffc00eca947 */ /* 0x008fea000383ffff */
[----:B------:R-:W-:Y:S05]  /*119d0*/  BRA `(.L_x_702) ;  /* 0xffffff7c00cc7947 */ /* 0x000fea000383ffff */
.L_x_707:
[----:B--2---:R-:W-:-:S04]  /*119e0*/  IMAD.U32 R11, RZ, RZ, UR11 ;  /* 0x0000000bff0b7e24 */ /* 0x004fc8000f8e00ff */
[----:B------:R2:W3:Y:S03]  /*119f0*/  SYNCS.PHASECHK.TRANS64.TRYWAIT P2, [R11+URZ+0x19c50], R0 ;  /* 0x019c50000b0075a7 */ /* 0x0004e6000804017f */
[----:B---3--:R-:W-:Y:S05]  /*11a00*/  @!P2 NANOSLEEP.SYNCS 0x989680 ;  /* 0x009896800000a95d */ /* 0x008fea0003900000 */
[----:B------:R-:W3:Y:S02]  /*11a10*/  @!P2 SYNCS.PHASECHK.TRANS64 P2, [R11+URZ+0x19c50], R0 ;  /* 0x019c50000b00a5a7 */ /* 0x000ee4000804007f */
[----:B---3--:R-:W-:Y:S05]  /*11a20*/  @!P2 BRA `(.L_x_707) ;  /* 0xfffffffc00eca947 */ /* 0x008fea000383ffff */
[----:B------:R-:W-:Y:S05]  /*11a30*/  BRA `(.L_x_706) ;  /* 0xffffff80001c7947 */ /* 0x000fea000383ffff */
.L_x_721:
[----:B--2---:R-:W-:-:S04]  /*11a40*/  IMAD.U32 R6, RZ, RZ, UR14 ;  /* 0x0000000eff067e24 */ /* 0x004fc8000f8e00ff */
[----:B------:R2:W3:Y:S03]  /*11a50*/  SYNCS.PHASECHK.TRANS64.TRYWAIT P1, [R6+URZ+0x19c50], R3 ;  /* 0x019c5003060075a7 */ /* 0x0004e6000802017f */
[----:B---3--:R-:W-:Y:S05]  /*11a60*/  @!P1 NANOSLEEP.SYNCS 0x989680 ;  /* 0x009896800000995d */ /* 0x008fea0003900000 */
[----:B------:R-:W3:Y:S02]  /*11a70*/  @!P1 SYNCS.PHASECHK.TRANS64 P1, [R6+URZ+0x19c50], R3 ;  /* 0x019c5003060095a7 */ /* 0x000ee4000802007f */
[----:B---3--:R-:W-:Y:S05]  /*11a80*/  @!P1 BRA `(.L_x_721) ;  /* 0xfffffffc00ec9947 */ /* 0x008fea000383ffff */
[----:B------:R-:W-:Y:S05]  /*11a90*/  BRA `(.L_x_720) ;  /* 0xffffffa800687947 */ /* 0x000fea000383ffff */
.L_x_749:
[----:B------:R-:W-:Y:S02]  /*11aa0*/  IMAD.MOV.U32 R13, RZ, RZ, R29 ;  /* 0x000000ffff0d7224 */ /* 0x000fe400078e001d */
[----:B------:R-:W-:Y:S02]  /*11ab0*/  IMAD.MOV.U32 R12, RZ, RZ, RZ ;  /* 0x000000ffff0c7224 */ /* 0x000fe400078e00ff */
[----:B------:R-:W-:Y:S02]  /*11ac0*/  IMAD.MOV.U32 R11, RZ, RZ, 0x1f ;  /* 0x0000001fff0b7424 */ /* 0x000fe400078e00ff */
[----:B------:R-:W-:-:S07]  /*11ad0*/  IMAD.MOV.U32 R15, RZ, RZ, -0x1 ;  /* 0xffffffffff0f7424 */ /* 0x000fce00078e00ff */
[----:B------:R-:W-:Y:S05]  /*11ae0*/  WARPSYNC.COLLECTIVE R15, `(.L_x_813) ;  /* 0x000000000f087348 */ /* 0x000fea0003c00000 */
[----:B------:R1:W2:Y:S02]  /*11af0*/  SHFL.IDX P6, R14, R13, R12, R11 ;  /* 0x0000000c0d0e7389 */ /* 0x0002a400000c000b */
[----:B-12---:R-:W-:Y:S01]  /*11b00*/  ENDCOLLECTIVE ;  /* 0x000000000000791b */ /* 0x006fe20003800000 */
.L_x_813:
[----:B------:R-:W-:Y:S05]  /*11b10*/  BRA `(.L_x_814) ;  /* 0xffffffd8004c7947 */ /* 0x000fea000383ffff */
.L_x_751:
[----:B------:R-:W-:Y:S01]  /*11b20*/  BSSY B0, `(.L_x_815) ;  /* 0x0000006000007945 */ /* 0x000fe20003800000 */
[----:B------:R-:W-:-:S07]  /*11b30*/  IMAD.MOV.U32 R15, RZ, RZ, -0x1 ;  /* 0xffffffffff0f7424 */ /* 0x000fce00078e00ff */
[----:B-1----:R-:W-:Y:S05]  /*11b40*/  WARPSYNC.COLLECTIVE R15, `(.L_x_816) ;  /* 0x000000000f0c7348 */ /* 0x002fea0003c00000 */
[----:B------:R-:W-:Y:S02]  /*11b50*/  ELECT P6, UR62, PT ;  /* 0x00000000003e782f */ /* 0x000fe400038c0000 */
[----:B------:R-:W-:Y:S01]  /*11b60*/  MOV R14, UR62 ;  /* 0x0000003e000e7c02 */ /* 0x000fe20008000f00 */
[----:B-1----:R-:W-:Y:S10]  /*11b70*/  ENDCOLLECTIVE ;  /* 0x000000000000791b */ /* 0x002ff40003800000 */
.L_x_816:
[----:B------:R-:W-:Y:S05]  /*11b80*/  BSYNC B0 ;  /* 0x0000000000007941 */ /* 0x000fea0003800000 */
.L_x_815:
[----:B------:R-:W-:Y:S05]  /*11b90*/  BRA `(.L_x_817) ;  /* 0xffffffd8004c7947 */ /* 0x000fea000383ffff */
.L_x_754:
[----:B--2---:R2:W3:Y:S02]  /*11ba0*/  SYNCS.PHASECHK.TRANS64.TRYWAIT P3, [R5+URZ+0x19c80], R2 ;  /* 0x019c8002050075a7 */ /* 0x0044e4000806017f */
[----:B---3--:R-:W-:Y:S05]  /*11bb0*/  @!P3 NANOSLEEP.SYNCS 0x989680 ;  /* 0x009896800000b95d */ /* 0x008fea0003900000 */
[----:B------:R-:W3:Y:S02]  /*11bc0*/  @!P3 SYNCS.PHASECHK.TRANS64 P3, [R5+URZ+0x19c80], R2 ;  /* 0x019c80020500b5a7 */ /* 0x000ee4000806007f */
[----:B---3--:R-:W-:Y:S05]  /*11bd0*/  @!P3 BRA `(.L_x_754) ;  /* 0xfffffffc00f0b947 */ /* 0x008fea000383ffff */
[----:B------:R-:W-:Y:S05]  /*11be0*/  BRA `(.L_x_818) ;  /* 0xffffffd800a07947 */ /* 0x000fea000383ffff */
.L_x_756:
[----:B---3--:R3:W4:Y:S02]  /*11bf0*/  SYNCS.PHASECHK.TRANS64.TRYWAIT P3, [R5+URZ+0x19c40], R2 ;  /* 0x019c4002050075a7 */ /* 0x008724000806017f */
[----:B----4-:R-:W-:Y:S05]  /*11c00*/  @!P3 NANOSLEEP.SYNCS 0x989680 ;  /* 0x009896800000b95d */ /* 0x010fea0003900000 */
[----:B------:R-:W4:Y:S02]  /*11c10*/  @!P3 SYNCS.PHASECHK.TRANS64 P3, [R5+URZ+0x19c40], R2 ;  /* 0x019c40020500b5a7 */ /* 0x000f24000806007f */
[----:B----4-:R-:W-:Y:S05]  /*11c20*/  @!P3 BRA `(.L_x_756) ;  /* 0xfffffffc00f0b947 */ /* 0x010fea000383ffff */
[----:B------:R-:W-:Y:S05]  /*11c30*/  BRA `(.L_x_819) ;  /* 0xffffffdc00147947 */ /* 0x000fea000383ffff */
.L_x_759:
[----:B--2---:R-:W-:-:S04]  /*11c40*/  IMAD.U32 R3, RZ, RZ, UR40 ;  /* 0x00000028ff037e24 */ /* 0x004fc8000f8e00ff */
[----:B------:R2:W3:Y:S03]  /*11c50*/  SYNCS.PHASECHK.TRANS64.TRYWAIT P0, [R3+URZ+0x19c20], R2 ;  /* 0x019c2002030075a7 */ /* 0x0004e6000800017f */
[----:B---3--:R-:W-:Y:S05]  /*11c60*/  @!P0 NANOSLEEP.SYNCS 0x989680 ;  /* 0x009896800000895d */ /* 0x008fea0003900000 */
[----:B------:R-:W3:Y:S02]  /*11c70*/  @!P0 SYNCS.PHASECHK.TRANS64 P0, [R3+URZ+0x19c20], R2 ;  /* 0x019c2002030085a7 */ /* 0x000ee4000800007f */
[----:B---3--:R-:W-:Y:S05]  /*11c80*/  @!P0 BRA `(.L_x_759) ;  /* 0xfffffffc00ec8947 */ /* 0x008fea000383ffff */
[----:B------:R-:W-:Y:S05]  /*11c90*/  BRA `(.L_x_820) ;  /* 0xffffffe000107947 */ /* 0x000fea000383ffff */
.L_x_765:
[----:B---3--:R3:W4:Y:S02]  /*11ca0*/  SYNCS.PHASECHK.TRANS64.TRYWAIT P0, [R9+URZ+0x19c80], R10 ;  /* 0x019c800a090075a7 */ /* 0x008724000800017f */
[----:B----4-:R-:W-:Y:S05]  /*11cb0*/  @!P0 NANOSLEEP.SYNCS 0x989680 ;  /* 0x009896800000895d */ /* 0x010fea0003900000 */
[----:B------:R-:W4:Y:S02]  /*11cc0*/  @!P0 SYNCS.PHASECHK.TRANS64 P0, [R9+URZ+0x19c80], R10 ;  /* 0x019c800a090085a7 */ /* 0x000f24000800007f */
[----:B----4-:R-:W-:Y:S05]  /*11cd0*/  @!P0 BRA `(.L_x_765) ;  /* 0xfffffffc00f08947 */ /* 0x010fea000383ffff */
[----:B------:R-:W-:Y:S05]  /*11ce0*/  BRA `(.L_x_821) ;  /* 0xffffffe000a87947 */ /* 0x000fea000383ffff */
.L_x_772:
[----:B--2---:R2:W4:Y:S02]  /*11cf0*/  SYNCS.PHASECHK.TRANS64.TRYWAIT P0, [R9+URZ+0x19c40], R10 ;  /* 0x019c400a090075a7 */ /* 0x004524000800017f */
[----:B----4-:R-:W-:Y:S05]  /*11d00*/  @!P0 NANOSLEEP.SYNCS 0x989680 ;  /* 0x009896800000895d */ /* 0x010fea0003900000 */
[----:B------:R-:W4:Y:S02]  /*11d10*/  @!P0 SYNCS.PHASECHK.TRANS64 P0, [R9+URZ+0x19c40], R10 ;  /* 0x019c400a090085a7 */ /* 0x000f24000800007f */
[----:B----4-:R-:W-:Y:S05]  /*11d20*/  @!P0 BRA `(.L_x_772) ;  /* 0xfffffffc00f08947 */ /* 0x010fea000383ffff */
[----:B------:R-:W-:Y:S05]  /*11d30*/  BRA `(.L_x_822) ;  /* 0xffffffe4009c7947 */ /* 0x000fea000383ffff */
.L_x_780:
[----:B--2---:R2:W3:Y:S02]  /*11d40*/  SYNCS.PHASECHK.TRANS64.TRYWAIT P3, [R12+URZ+0x19c70], R5 ;  /* 0x019c70050c0075a7 */ /* 0x0044e4000806017f */
[----:B---3--:R-:W-:Y:S05]  /*11d50*/  @!P3 NANOSLEEP.SYNCS 0x989680 ;  /* 0x009896800000b95d */ /* 0x008fea0003900000 */
[----:B------:R-:W3:Y:S02]  /*11d60*/  @!P3 SYNCS.PHASECHK.TRANS64 P3, [R12+URZ+0x19c70], R5 ;  /* 0x019c70050c00b5a7 */ /* 0x000ee4000806007f */
[----:B---3--:R-:W-:Y:S05]  /*11d70*/  @!P3 BRA `(.L_x_780) ;  /* 0xfffffffc00f0b947 */ /* 0x008fea000383ffff */
[----:B------:R-:W-:Y:S05]  /*11d80*/  BRA `(.L_x_823) ;  /* 0xffffffe800a87947 */ /* 0x000fea000383ffff */
.L_x_782:
[----:B---3--:R3:W4:Y:S02]  /*11d90*/  SYNCS.PHASECHK.TRANS64.TRYWAIT P3, [R12+URZ+0x19c60], R3 ;  /* 0x019c60030c0075a7 */ /* 0x008724000806017f */
[----:B----4-:R-:W-:Y:S05]  /*11da0*/  @!P3 NANOSLEEP.SYNCS 0x989680 ;  /* 0x009896800000b95d */ /* 0x010fea0003900000 */
[----:B------:R-:W4:Y:S02]  /*11db0*/  @!P3 SYNCS.PHASECHK.TRANS64 P3, [R12+URZ+0x19c60], R3 ;  /* 0x019c60030c00b5a7 */ /* 0x000f24000806007f */
[----:B----4-:R-:W-:Y:S05]  /*11dc0*/  @!P3 BRA `(.L_x_782) ;  /* 0xfffffffc00f0b947 */ /* 0x010fea000383ffff */
[----:B------:R-:W-:Y:S05]  /*11dd0*/  BRA `(.L_x_824) ;  /* 0xffffffe800b07947 */ /* 0x000fea000383ffff */
.L_x_789:
[----:B--2---:R2:W3:Y:S02]  /*11de0*/  SYNCS.PHASECHK.TRANS64.TRYWAIT P0, [R2+URZ+0x19c70], R3 ;  /* 0x019c7003020075a7 */ /* 0x0044e4000800017f */
[----:B---3--:R-:W-:Y:S05]  /*11df0*/  @!P0 NANOSLEEP.SYNCS 0x989680 ;  /* 0x009896800000895d */ /* 0x008fea0003900000 */
[----:B------:R-:W3:Y:S02]  /*11e00*/  @!P0 SYNCS.PHASECHK.TRANS64 P0, [R2+URZ+0x19c70], R3 ;  /* 0x019c7003020085a7 */ /* 0x000ee4000800007f */
[----:B---3--:R-:W-:Y:S05]  /*11e10*/  @!P0 BRA `(.L_x_789) ;  /* 0xfffffffc00f08947 */ /* 0x008fea000383ffff */
[----:B------:R-:W-:Y:S05]  /*11e20*/  BRA `(.L_x_825) ;  /* 0xffffffec00f47947 */ /* 0x000fea000383ffff */
.L_x_791:
[----:B--2---:R2:W3:Y:S02]  /*11e30*/  SYNCS.PHASECHK.TRANS64.TRYWAIT P0, [R2+URZ+0x19c60], R5 ;  /* 0x019c6005020075a7 */ /* 0x0044e4000800017f */
[----:B---3--:R-:W-:Y:S05]  /*11e40*/  @!P0 NANOSLEEP.SYNCS 0x989680 ;  /* 0x009896800000895d */ /* 0x008fea0003900000 */
[----:B------:R-:W3:Y:S02]  /*11e50*/  @!P0 SYNCS.PHASECHK.TRANS64 P0, [R2+URZ+0x19c60], R5 ;  /* 0x019c6005020085a7 */ /* 0x000ee4000800007f */
[----:B---3--:R-:W-:Y:S05]  /*11e60*/  @!P0 BRA `(.L_x_791) ;  /* 0xfffffffc00f08947 */ /* 0x008fea000383ffff */
[----:B------:R-:W-:Y:S05]  /*11e70*/  BRA `(.L_x_826) ;  /* 0xfffffff000007947 */ /* 0x000fea000383ffff */
.L_x_797:
[----:B--2---:R2:W3:Y:S02]  /*11e80*/  SYNCS.PHASECHK.TRANS64.TRYWAIT P0, [R8+URZ+0x19c20], R0 ;  /* 0x019c2000080075a7 */ /* 0x0044e4000800017f */
[----:B---3--:R-:W-:Y:S05]  /*11e90*/  @!P0 NANOSLEEP.SYNCS 0x989680 ;  /* 0x009896800000895d */ /* 0x008fea0003900000 */
[----:B------:R-:W3:Y:S02]  /*11ea0*/  @!P0 SYNCS.PHASECHK.TRANS64 P0, [R8+URZ+0x19c20], R0 ;  /* 0x019c2000080085a7 */ /* 0x000ee4000800007f */
[----:B---3--:R-:W-:Y:S05]  /*11eb0*/  @!P0 BRA `(.L_x_797) ;  /* 0xfffffffc00f08947 */ /* 0x008fea000383ffff */
[----:B------:R-:W-:Y:S05]  /*11ec0*/  BRA `(.L_x_827) ;  /* 0xfffffff400587947 */ /* 0x000fea000383ffff */
.L_x_798:
[----:B------:R-:W-:Y:S01]  /*11ed0*/  BSSY B0, `(.L_x_828) ;  /* 0x0000008000007945 */ /* 0x000fe20003800000 */
[----:B------:R-:W-:Y:S02]  /*11ee0*/  IMAD.MOV.U32 R13, RZ, RZ, R29 ;  /* 0x000000ffff0d7224 */ /* 0x000fe400078e001d */
[----:B------:R-:W-:Y:S02]  /*11ef0*/  IMAD.MOV.U32 R12, RZ, RZ, RZ ;  /* 0x000000ffff0c7224 */ /* 0x000fe400078e00ff */
[----:B------:R-:W-:Y:S02]  /*11f00*/  IMAD.MOV.U32 R11, RZ, RZ, 0x1f ;  /* 0x0000001fff0b7424 */ /* 0x000fe400078e00ff */
[----:B------:R-:W-:-:S07]  /*11f10*/  IMAD.MOV.U32 R15, RZ, RZ, -0x1 ;  /* 0xffffffffff0f7424 */ /* 0x000fce00078e00ff */
[----:B-12---:R-:W-:Y:S05]  /*11f20*/  WARPSYNC.COLLECTIVE R15, `(.L_x_829) ;  /* 0x000000000f087348 */ /* 0x006fea0003c00000 */
[----:B------:R3:W4:Y:S02]  /*11f30*/  SHFL.IDX P6, R14, R13, R12, R11 ;  /* 0x0000000c0d0e7389 */ /* 0x00072400000c000b */
[----:B-1234-:R-:W-:Y:S01]  /*11f40*/  ENDCOLLECTIVE ;  /* 0x000000000000791b */ /* 0x01efe20003800000 */
.L_x_829:
[----:B------:R-:W-:Y:S05]  /*11f50*/  BSYNC B0 ;  /* 0x0000000000007941 */ /* 0x000fea0003800000 */
.L_x_828:
[----:B------:R-:W-:Y:S05]  /*11f60*/  BRA `(.L_x_830) ;  /* 0xfffffff400407947 */ /* 0x000fea000383ffff */
.L_x_801:
[----:B------:R-:W-:Y:S01]  /*11f70*/  BSSY B1, `(.L_x_831) ;  /* 0x0000006000017945 */ /* 0x000fe20003800000 */
[----:B------:R-:W-:-:S07]  /*11f80*/  IMAD.MOV.U32 R15, RZ, RZ, -0x1 ;  /* 0xffffffffff0f7424 */ /* 0x000fce00078e00ff */
[----:B-123--:R-:W-:Y:S05]  /*11f90*/  WARPSYNC.COLLECTIVE R15, `(.L_x_832) ;  /* 0x000000000f0c7348 */ /* 0x00efea0003c00000 */
[----:B------:R-:W-:Y:S02]  /*11fa0*/  ELECT P6, UR62, PT ;  /* 0x00000000003e782f */ /* 0x000fe400038c0000 */
[----:B------:R-:W-:Y:S01]  /*11fb0*/  MOV R14, UR62 ;  /* 0x0000003e000e7c02 */ /* 0x000fe20008000f00 */
[----:B-123--:R-:W-:Y:S10]  /*11fc0*/  ENDCOLLECTIVE ;  /* 0x000000000000791b */ /* 0x00eff40003800000 */
.L_x_832:
[----:B------:R-:W-:Y:S05]  /*11fd0*/  BSYNC B1 ;  /* 0x0000000000017941 */ /* 0x000fea0003800000 */
.L_x_831:
[----:B------:R-:W-:Y:S05]  /*11fe0*/  BRA `(.L_x_833) ;  /* 0xfffffff400387947 */ /* 0x000fea000383ffff */
.L_x_803:
[----:B--2---:R2:W4:Y:S02]  /*11ff0*/  SYNCS.PHASECHK.TRANS64.TRYWAIT P1, [R6+URZ], R3 ;  /* 0x00000003060075a7 */ /* 0x004524000802017f */
[----:B----4-:R-:W-:Y:S05]  /*12000*/  @!P1 NANOSLEEP.SYNCS 0x989680 ;  /* 0x009896800000995d */ /* 0x010fea0003900000 */
[----:B------:R-:W4:Y:S02]  /*12010*/  @!P1 SYNCS.PHASECHK.TRANS64 P1, [R6+URZ], R3 ;  /* 0x00000003060095a7 */ /* 0x000f24000802007f */
[----:B----4-:R-:W-:Y:S05]  /*12020*/  @!P1 BRA `(.L_x_803) ;  /* 0xfffffffc00f09947 */ /* 0x010fea000383ffff */
[----:B------:R-:W-:Y:S05]  /*12030*/  BRA `(.L_x_834) ;  /* 0xfffffff4006c7947 */ /* 0x000fea000383ffff */
.L_x_804:
[----:B----4-:R4:W1:Y:S02]  /*12040*/  SYNCS.PHASECHK.TRANS64.TRYWAIT P1, [R7+URZ], R0 ;  /* 0x00000000070075a7 */ /* 0x010864000802017f */
[----:B-1----:R-:W-:Y:S05]  /*12050*/  @!P1 NANOSLEEP.SYNCS 0x989680 ;  /* 0x009896800000995d */ /* 0x002fea0003900000 */
[----:B------:R-:W1:Y:S02]  /*12060*/  @!P1 SYNCS.PHASECHK.TRANS64 P1, [R7+URZ], R0 ;  /* 0x00000000070095a7 */ /* 0x000e64000802007f */
[----:B-1----:R-:W-:Y:S05]  /*12070*/  @!P1 BRA `(.L_x_804) ;  /* 0xfffffffc00f09947 */ /* 0x002fea000383ffff */
[----:B------:R-:W-:Y:S05]  /*12080*/  BRA `(.L_x_835) ;  /* 0xfffffff400607947 */ /* 0x000fea000383ffff */
.L_x_806:
[----:B------:R1:W1:Y:S02]  /*12090*/  SYNCS.PHASECHK.TRANS64.TRYWAIT P1, [R2+URZ+0x19c60], R3 ;  /* 0x019c6003020075a7 */ /* 0x000264000802017f */
[----:B-1----:R-:W-:Y:S05]  /*120a0*/  @!P1 NANOSLEEP.SYNCS 0x989680 ;  /* 0x009896800000995d */ /* 0x002fea0003900000 */
[----:B------:R-:W1:Y:S02]  /*120b0*/  @!P1 SYNCS.PHASECHK.TRANS64 P1, [R2+URZ+0x19c60], R3 ;  /* 0x019c6003020095a7 */ /* 0x000e64000802007f */
[----:B-1----:R-:W-:Y:S05]  /*120c0*/  @!P1 BRA `(.L_x_806) ;  /* 0xfffffffc00f09947 */ /* 0x002fea000383ffff */
[----:B------:R-:W-:Y:S05]  /*120d0*/  BRA `(.L_x_836) ;  /* 0xfffffff400607947 */ /* 0x000fea000383ffff */
.L_x_808:
[----:B------:R1:W1:Y:S02]  /*120e0*/  SYNCS.PHASECHK.TRANS64.TRYWAIT P1, [R5+URZ+0x19c60], R0 ;  /* 0x019c6000050075a7 */ /* 0x000264000802017f */
[----:B-1----:R-:W-:Y:S05]  /*120f0*/  @!P1 NANOSLEEP.SYNCS 0x989680 ;  /* 0x009896800000995d */ /* 0x002fea0003900000 */
[----:B------:R-:W1:Y:S02]  /*12100*/  @!P1 SYNCS.PHASECHK.TRANS64 P1, [R5+URZ+0x19c60], R0 ;  /* 0x019c6000050095a7 */ /* 0x000e64000802007f */
[----:B-1----:R-:W-:Y:S05]  /*12110*/  @!P1 BRA `(.L_x_808) ;  /* 0xfffffffc00f09947 */ /* 0x002fea000383ffff */
[----:B------:R-:W-:Y:S05]  /*12120*/  BRA `(.L_x_837) ;  /* 0xfffffff400607947 */ /* 0x000fea000383ffff */
.L_x_810:
[----:B------:R1:W1:Y:S02]  /*12130*/  SYNCS.PHASECHK.TRANS64.TRYWAIT P0, [R2+URZ+0x19c80], R3 ;  /* 0x019c8003020075a7 */ /* 0x000264000800017f */
[----:B-1----:R-:W-:Y:S05]  /*12140*/  @!P0 NANOSLEEP.SYNCS 0x989680 ;  /* 0x009896800000895d */ /* 0x002fea0003900000 */
[----:B------:R-:W1:Y:S02]  /*12150*/  @!P0 SYNCS.PHASECHK.TRANS64 P0, [R2+URZ+0x19c80], R3 ;  /* 0x019c8003020085a7 */ /* 0x000e64000800007f */
[----:B-1----:R-:W-:Y:S05]  /*12160*/  @!P0 BRA `(.L_x_810) ;  /* 0xfffffffc00f08947 */ /* 0x002fea000383ffff */
[----:B------:R-:W-:Y:S05]  /*12170*/  BRA `(.L_x_811) ;  /* 0xfffffff4005c7947 */ /* 0x000fea000383ffff */
.L_x_838:
        /* <DEDUP_REMOVED lines=16> */
.L_x_2223:


//--------------------- .text._ZN7cutlass13device_kernelIN5flash11enable_sm90INS1_16FlashAttnFwdSm90INS1_25CollectiveMainloopFwdSm90ILi2EN4cute5tupleIJNS5_1CILi1EEES8_S8_EEENS6_IJNS7_ILi192EEENS7_ILi128EEENS7_ILi96EEEEEELi96ENS_12float_e4m3_tEfNS_4arch4Sm90ELb0ELb1ELb0ELb1ELb0ELb0ELb0ELb1ELb1ELb0ELb0ELb0EEENS1_21CollectiveEpilogueFwdINS6_IJSA_SC_SB_EEES9_NS_10bfloat16_tESG_Li384ELb1ELb0ELb0ELb1EEENS1_36VarlenDynamicPersistentTileSchedulerILi192ELi128ELi384ELi128ELb0ELb0ELb1ELb1ELb0ELb1EEEEEEEEEvNT_6ParamsE --------------------------
	.section	.text._ZN7cutlass13device_kernelIN5flash11enable_sm90INS1_16FlashAttnFwdSm90INS1_25CollectiveMainloopFwdSm90ILi2EN4cute5tupleIJNS5_1CILi1EEES8_S8_EEENS6_IJNS7_ILi192EEENS7_ILi128EEENS7_ILi96EEEEEELi96ENS_12float_e4m3_tEfNS_4arch4Sm90ELb0ELb1ELb0ELb1ELb0ELb0ELb0ELb1ELb1ELb0ELb0ELb0EEENS1_21CollectiveEpilogueFwdINS6_IJSA_SC_SB_EEES9_NS_10bfloat16_tESG_Li384ELb1ELb0ELb0ELb1EEENS1_36VarlenDynamicPersistentTileSchedulerILi192ELi128ELi384ELi128ELb0ELb0ELb1ELb1ELb0ELb1EEEEEEEEEvNT_6ParamsE,"ax",@progbits
	.align	128
.text._ZN7cutlass13device_kernelIN5flash11enable_sm90INS1_16FlashAttnFwdSm90INS1_25CollectiveMainloopFwdSm90ILi2EN4cute5tupleIJNS5_1CILi1EEES8_S8_EEENS6_IJNS7_ILi192EEENS7_ILi128EEENS7_ILi96EEEEEELi96ENS_12float_e4m3_tEfNS_4arch4Sm90ELb0ELb1ELb0ELb1ELb0ELb0ELb0ELb1ELb1ELb0ELb0ELb0EEENS1_21CollectiveEpilogueFwdINS6_IJSA_SC_SB_EEES9_NS_10bfloat16_tESG_Li384ELb1ELb0ELb0ELb1EEENS1_36VarlenDynamicPersistentTileSchedulerILi192ELi128ELi384ELi128ELb0ELb0ELb1ELb1ELb0ELb1EEEEEEEEEvNT_6ParamsE:
        .type           _ZN7cutlass13device_kernelIN5flash11enable_sm90INS1_16FlashAttnFwdSm90INS1_25CollectiveMainloopFwdSm90ILi2EN4cute5tupleIJNS5_1CILi1EEES8_S8_EEENS6_IJNS7_ILi192EEENS7_ILi128EEENS7_ILi96EEEEEELi96ENS_12float_e4m3_tEfNS_4arch4Sm90ELb0ELb1ELb0ELb1ELb0ELb0ELb0ELb1ELb1ELb0ELb0ELb0EEENS1_21CollectiveEpilogueFwdINS6_IJSA_SC_SB_EEES9_NS_10bfloat16_tESG_Li384ELb1ELb0ELb0ELb1EEENS1_36VarlenDynamicPersistentTileSchedulerILi192ELi128ELi384ELi128ELb0ELb0ELb1ELb1ELb0ELb1EEEEEEEEEvNT_6ParamsE,@function
        .size           _ZN7cutlass13device_kernelIN5flash11enable_sm90INS1_16FlashAttnFwdSm90INS1_25CollectiveMainloopFwdSm90ILi2EN4cute5tupleIJNS5_1CILi1EEES8_S8_EEENS6_IJNS7_ILi192EEENS7_ILi128EEENS7_ILi96EEEEEELi96ENS_12float_e4m3_tEfNS_4arch4Sm90ELb0ELb1ELb0ELb1ELb0ELb0ELb0ELb1ELb1ELb0ELb0ELb0EEENS1_21CollectiveEpilogueFwdINS6_IJSA_SC_SB_EEES9_NS_10bfloat16_tESG_Li384ELb1ELb0ELb0ELb1EEENS1_36VarlenDynamicPersistentTileSchedulerILi192ELi128ELi384ELi128ELb0ELb0ELb1ELb1ELb0ELb1EEEEEEEEEvNT_6ParamsE,(.L_x_2224 - _ZN7cutlass13device_kernelIN5flash11enable_sm90INS1_16FlashAttnFwdSm90INS1_25CollectiveMainloopFwdSm90ILi2EN4cute5tupleIJNS5_1CILi1EEES8_S8_EEENS6_IJNS7_ILi192EEENS7_ILi128EEENS7_ILi96EEEEEELi96ENS_12float_e4m3_tEfNS_4arch4Sm90ELb0ELb1ELb0ELb1ELb0ELb0ELb0ELb1ELb1ELb0ELb0ELb0EEENS1_21CollectiveEpilogueFwdINS6_IJSA_SC_SB_EEES9_NS_10bfloat16_tESG_Li384ELb1ELb0ELb0ELb1EEENS1_36VarlenDynamicPersistentTileSchedulerILi192ELi128ELi384ELi128ELb0ELb0ELb1ELb1ELb0ELb1EEEEEEEEEvNT_6ParamsE)
        .other          _ZN7cutlass13device_kernelIN5flash11enable_sm90INS1_16FlashAttnFwdSm90INS1_25CollectiveMainloopFwdSm90ILi2EN4cute5tupleIJNS5_1CILi1EEES8_S8_EEENS6_IJNS7_ILi192EEENS7_ILi128EEENS7_ILi96EEEEEELi96ENS_12float_e4m3_tEfNS_4arch4Sm90ELb0ELb1ELb0ELb1ELb0ELb0ELb0ELb1ELb1ELb0ELb0ELb0EEENS1_21CollectiveEpilogueFwdINS6_IJSA_SC_SB_EEES9_NS_10bfloat16_tESG_Li384ELb1ELb0ELb0ELb1EEENS1_36VarlenDynamicPersistentTileSchedulerILi192ELi128ELi384ELi128ELb0ELb0ELb1ELb1ELb0ELb1EEEEEEEEEvNT_6ParamsE,@"STO_CUDA_ENTRY STV_DEFAULT"
_ZN7cutlass13device_kernelIN5flash11enable_sm90INS1_16FlashAttnFwdSm90INS1_25CollectiveMainloopFwdSm90ILi2EN4cute5tupleIJNS5_1CILi1EEES8_S8_EEENS6_IJNS7_ILi192EEENS7_ILi128EEENS7_ILi96EEEEEELi96ENS_12float_e4m3_tEfNS_4arch4Sm90ELb0ELb1ELb0ELb1ELb0ELb0ELb0ELb1ELb1ELb0ELb0ELb0EEENS1_21CollectiveEpilogueFwdINS6_IJSA_SC_SB_EEES9_NS_10bfloat16_tESG_Li384ELb1ELb0ELb0ELb1EEENS1_36VarlenDynamicPersistentTileSchedulerILi192ELi128ELi384ELi128ELb0ELb0ELb1ELb1ELb0ELb1EEEEEEEEEvNT_6ParamsE:
        /* <DEDUP_REMOVED lines=21> */
.L_x_840:
[----:B------:R-:W-:Y:S05]  /*0150*/  BSYNC B0 ;  /* 0x0000000000007941 */ /* 0x000fea0003800000 */
.L_x_839:
        /* <DEDUP_REMOVED lines=41> */
.L_x_841:
        /* <DEDUP_REMOVED lines=22> */
.L_x_842:
        /* <DEDUP_REMOVED lines=18> */
.L_x_843:
        /* <DEDUP_REMOVED lines=22> */
.L_x_844:
        /* <DEDUP_REMOVED lines=22> */
.L_x_845:
[----:B------:R-:W-:Y:S01]  /*0930*/  PLOP3.LUT P0, PT, PT, PT, UP0, 0x80, 0x0 ;  /* 0x000000000000781c */ /* 0x000fe20003f0f008 */
[----:B------:R-:W-:Y:S01]  /*0940*/  UMOV UR43, 0x1 ;  /* 0x00000001002b7882 */ /* 0x000fe20000000000 */
[----:B------:R-:W-:Y:S01]  /*0950*/  NOP ;  /* 0x0000000000007918 */ /* 0x000fe20000000000 */
[----:B------:R-:W-:Y:S01]  /*0960*/  USEL UR43, UR43, 0x2, !UP0 ;  /* 0x000000022b2b7887 */ /* 0x000fe2000c000000 */
[----:B------:R-:W-:Y:S01]  /*0970*/  ULDC.64 UR48, c[0x0][0x208] ;  /* 0x0000820000307ab9 */ /* 0x000fe20000000a00 */
[----:B012-4-:R-:W-:Y:S08]  /*0980*/  BAR.SYNC.DEFER_BLOCKING 0x0 ;  /* 0x0000000000007b1d */ /* 0x017ff00000010000 */
[----:B------:R-:W-:Y:S05]  /*0990*/  @!P0 BRA `(.L_x_846) ;  /* 0x000000e0002c8947 */ /* 0x000fea0003800000 */
.L_x_847:
        /* <DEDUP_REMOVED lines=16> */
[----:B------:R-:W-:Y:S01]  /*0aa0*/  ULOP3.LUT UR47, UR43, 0x1, URZ, 0xfc, !UPT ;  /* 0x000000012b2f7892 */ /* 0x000fe2000f8efc3f */
[----:B------:R-:W-:Y:S01]  /*0ab0*/  R2UR UR50, R91 ;  /* 0x000000005b3272ca */ /* 0x000fe200000e0000 */
[----:B------:R-:W-:Y:S01]  /*0ac0*/  UMOV UR46, URZ ;  /* 0x0000003f002e7c82 */ /* 0x000fe20008000000 */
[----:B------:R-:W-:Y:S01]  /*0ad0*/  UMOV UR36, URZ ;  /* 0x0000003f00247c82 */ /* 0x000fe20008000000 */
[----:B------:R-:W-:Y:S01]  /*0ae0*/  UMOV UR37, URZ ;  /* 0x0000003f00257c82 */ /* 0x000fe20008000000 */
[----:B0-----:R-:W-:-:S05]  /*0af0*/  VIADD R11, R0, 0xffffff80 ;  /* 0xffffff80000b7836 */ /* 0x001fca0000000000 */
[----:B------:R-:W-:-:S04]  /*0b00*/  SHF.R.S32.HI R0, RZ, 0x1f, R11 ;  /* 0x0000001fff007819 */ /* 0x000fc8000001140b */
[CC--:B------:R-:W-:Y:S02]  /*0b10*/  LEA.HI R2, R0.reuse, R11.reuse, RZ, 0x4 ;  /* 0x0000000b00027211 */ /* 0x0c0fe400078f20ff */
[CC--:B------:R-:W-:Y:S02]  /*0b20*/  LEA.HI R3, R0.reuse, R11.reuse, RZ, 0x5 ;  /* 0x0000000b00037211 */ /* 0x0c0fe400078f28ff */
[----:B------:R-:W-:Y:S02]  /*0b30*/  LEA.HI R157, R0, R11, RZ, 0x7 ;  /* 0x0000000b009d7211 */ /* 0x000fe400078f38ff */
[----:B------:R-:W-:Y:S01]  /*0b40*/  SHF.R.S32.HI R5, RZ, 0x4, R2 ;  /* 0x00000004ff057819 */ /* 0x000fe20000011402 */
[----:B------:R-:W-:Y:S01]  /*0b50*/  IMAD.SHL.U32 R4, R3, 0x10, RZ ;  /* 0x0000001003047824 */ /* 0x000fe200078e00ff */
[----:B------:R-:W-:Y:S02]  /*0b60*/  LOP3.LUT R155, R157, 0xffffff80, RZ, 0xc0, !PT ;  /* 0xffffff809d9b7812 */ /* 0x000fe400078ec0ff */
[----:B------:R-:W-:-:S02]  /*0b70*/  LOP3.LUT R3, R2, 0x7fffff0, RZ, 0xc0, !PT ;  /* 0x07fffff002037812 */ /* 0x000fc400078ec0ff */
[----:B------:R-:W-:Y:S01]  /*0b80*/  LEA.HI R2, R2, R5, RZ, 0x1 ;  /* 0x0000000502027211 */ /* 0x000fe200078f08ff */
[C---:B------:R-:W-:Y:S01]  /*0b90*/  IMAD.IADD R155, R11.reuse, 0x1, -R155 ;  /* 0x000000010b9b7824 */ /* 0x040fe200078e0a9b */
[----:B------:R-:W-:Y:S01]  /*0ba0*/  LOP3.LUT R4, R4, 0xfffffe00, RZ, 0xc0, !PT ;  /* 0xfffffe0004047812 */ /* 0x000fe200078ec0ff */
[----:B------:R-:W-:Y:S01]  /*0bb0*/  IMAD.IADD R3, R11, 0x1, -R3 ;  /* 0x000000010b037824 */ /* 0x000fe200078e0a03 */
[----:B------:R-:W-:Y:S02]  /*0bc0*/  LOP3.LUT R2, R2, 0x1ffffffe, RZ, 0xc0, !PT ;  /* 0x1ffffffe02027812 */ /* 0x000fe400078ec0ff */
[----:B------:R-:W-:Y:S01]  /*0bd0*/  SHF.R.S32.HI R8, RZ, 0x1f, R155 ;  /* 0x0000001fff087819 */ /* 0x000fe2000001149b */
[----:B------:R-:W-:Y:S01]  /*0be0*/  IMAD R3, R3, 0x20, R4 ;  /* 0x0000002003037824 */ /* 0x000fe200078e0204 */
[----:B------:R-:W-:Y:S01]  /*0bf0*/  SHF.R.S32.HI R157, RZ, 0x7, R157 ;  /* 0x00000007ff9d7819 */ /* 0x000fe2000001149d */
[----:B------:R-:W-:Y:S01]  /*0c00*/  IMAD.IADD R2, R5, 0x1, -R2 ;  /* 0x0000000105027824 */ /* 0x000fe200078e0a02 */
[----:B------:R-:W-:-:S02]  /*0c10*/  LEA.HI R7, R8, R155, RZ, 0x2 ;  /* 0x0000009b08077211 */ /* 0x000fc400078f10ff */
[----:B------:R-:W-:Y:S01]  /*0c20*/  LEA.HI R8, R8, R155, RZ, 0x5 ;  /* 0x0000009b08087211 */ /* 0x000fe200078f28ff */
[----:B------:R-:W-:Y:S01]  /*0c30*/  IMAD R3, R2, 0x8, R3 ;  /* 0x0000000802037824 */ /* 0x000fe200078e0203 */
[--C-:B------:R-:W-:Y:S02]  /*0c40*/  SHF.R.S32.HI R9, RZ, 0x2, R7.reuse ;  /* 0x00000002ff097819 */ /* 0x100fe40000011407 */
[----:B------:R-:W-:Y:S02]  /*0c50*/  SHF.R.S32.HI R6, RZ, 0x1f, R7 ;  /* 0x0000001fff067819 */ /* 0x000fe40000011407 */
[----:B------:R0:W-:Y:S01]  /*0c60*/  STL [R1], R3 ;  /* 0x0000000301007387 */ /* 0x0001e20000100800 */
[----:B------:R-:W-:Y:S02]  /*0c70*/  LEA.HI R0, R0, R11, RZ, 0x2 ;  /* 0x0000000b00007211 */ /* 0x000fe400078f10ff */
[----:B------:R-:W-:Y:S01]  /*0c80*/  LEA.HI R10, R6, R9, RZ, 0x3 ;  /* 0x00000009060a7211 */ /* 0x000fe200078f18ff */
[----:B------:R-:W-:Y:S01]  /*0c90*/  IMAD.HI R6, R157, 0x55555556, RZ ;  /* 0x555555569d067827 */ /* 0x000fe200078e02ff */
[----:B------:R-:W-:-:S02]  /*0ca0*/  SHF.R.S32.HI R8, RZ, 0x5, R8 ;  /* 0x00000005ff087819 */ /* 0x000fc40000011408 */
[----:B------:R-:W-:Y:S02]  /*0cb0*/  LOP3.LUT R10, R10, 0xfffffff8, RZ, 0xc0, !PT ;  /* 0xfffffff80a0a7812 */ /* 0x000fe400078ec0ff */
[----:B------:R-:W-:Y:S02]  /*0cc0*/  LEA.HI R6, R6, R6, RZ, 0x1 ;  /* 0x0000000606067211 */ /* 0x000fe400078f08ff */
[----:B------:R-:W-:Y:S01]  /*0cd0*/  LOP3.LUT R2, R0, 0x1ffffffc, RZ, 0xc0, !PT ;  /* 0x1ffffffc00027812 */ /* 0x000fe200078ec0ff */
[----:B------:R-:W-:Y:S01]  /*0ce0*/  IMAD.IADD R9, R9, 0x1, -R10 ;  /* 0x0000000109097824 */ /* 0x000fe200078e0a0a */
[----:B------:R-:W-:Y:S01]  /*0cf0*/  LOP3.LUT R16, R7, 0x7ffffffc, RZ, 0xc0, !PT ;  /* 0x7ffffffc07107812 */ /* 0x000fe200078ec0ff */
[----:B------:R-:W-:Y:S01]  /*0d00*/  IMAD R6, R6, -0x3, R157 ;  /* 0xfffffffd06067824 */ /* 0x000fe200078e029d */
[----:B------:R-:W-:Y:S01]  /*0d10*/  SHF.R.S32.HI R152, RZ, 0x2, R0 ;  /* 0x00000002ff987819 */ /* 0x000fe20000011400 */
[----:B------:R-:W-:Y:S02]  /*0d20*/  IMAD R9, R8, 0x10, R9 ;  /* 0x0000001008097824 */ /* 0x000fe400078e0209 */
[----:B------:R-:W-:-:S02]  /*0d30*/  IMAD.IADD R2, R11, 0x1, -R2 ;  /* 0x000000010b027824 */ /* 0x000fc400078e0a02 */
[----:B------:R-:W-:Y:S02]  /*0d40*/  IMAD R156, R6, 0x40, R9 ;  /* 0x00000040069c7824 */ /* 0x000fe400078e0209 */
[----:B------:R-:W-:Y:S02]  /*0d50*/  IMAD.SHL.U32 R22, R2, 0x8, RZ ;  /* 0x0000000802167824 */ /* 0x000fe400078e00ff */
[----:B0-----:R-:W-:-:S07]  /*0d60*/  IMAD.IADD R16, R155, 0x1, -R16 ;  /* 0x000000019b107824 */ /* 0x001fce00078e0a10 */
.L_x_943:
[----:B------:R-:W-:Y:S01]  /*0d70*/  ULDC.64 UR4, c[0x0][0xa28] ;  /* 0x00028a0000047ab9 */ /* 0x000fe20000000a00 */
[----:B0-----:R-:W0:Y:S01]  /*0d80*/  LDC R19, c[0x0][0x288] ;  /* 0x0000a200ff137b82 */ /* 0x001e220000000800 */
[----:B------:R-:W-:Y:S01]  /*0d90*/  UISETP.NE.U32.AND UP0, UPT, UR4, URZ, UPT ;  /* 0x0000003f0400728c */ /* 0x000fe2000bf05070 */
[----:B------:R-:W-:-:S03]  /*0da0*/  IMAD.MOV.U32 R6, RZ, RZ, RZ ;  /* 0x000000ffff067224 */ /* 0x000fc600078e00ff */
[----:B------:R-:W-:-:S03]  /*0db0*/  UISETP.NE.AND.EX UP0, UPT, UR5, URZ, UPT, UP0 ;  /* 0x0000003f0500728c */ /* 0x000fc6000bf05300 */
[----:B------:R-:W-:Y:S01]  /*0dc0*/  ULDC.64 UR4, c[0x0][0xa18] ;  /* 0x0002860000047ab9 */ /* 0x000fe20000000a00 */
[----:B-12--5:R-:W1:Y:S01]  /*0dd0*/  LDC.64 R8, c[0x0][0x3f8] ;  /* 0x0000fe00ff087b82 */ /* 0x026e620000000a00 */
[----:B------:R-:W-:Y:S01]  /*0de0*/  UISETP.NE.U32.AND UP1, UPT, UR4, URZ, UPT ;  /* 0x0000003f0400728c */ /* 0x000fe2000bf25070 */
[----:B------:R-:W-:-:S03]  /*0df0*/  PLOP3.LUT P0, PT, PT, PT, UP0, 0x80, 0x0 ;  /* 0x000000000000781c */ /* 0x000fc60003f0f008 */
[----:B------:R-:W-:-:S03]  /*0e00*/  UISETP.NE.AND.EX UP1, UPT, UR5, URZ, UPT, UP1 ;  /* 0x0000003f0500728c */ /* 0x000fc6000bf25310 */
[----:B------:R-:W-:Y:S01]  /*0e10*/  @UP0 ULDC.64 UR4, c[0x0][0xa28] ;  /* 0x00028a0000040ab9 */ /* 0x000fe20000000a00 */
[----:B------:R-:W2:Y:S01]  /*0e20*/  LDC R0, c[0x0][0x404] ;  /* 0x00010100ff007b82 */ /* 0x000ea20000000800 */
[----:B------:R-:W-:Y:S01]  /*0e30*/  @UP0 UIMAD.WIDE UR4, UR50, 0x4, UR4 ;  /* 0x00000004320408a5 */ /* 0x000fe2000f8e0204 */
[----:B------:R-:W-:-:S05]  /*0e40*/  PLOP3.LUT P2, PT, PT, PT, UP1, 0x80, 0x0 ;  /* 0x000000000000781c */ /* 0x000fca0003f4f018 */
[----:B------:R-:W-:Y:S01]  /*0e50*/  @UP1 ULDC.64 UR6, c[0x0][0xa18] ;  /* 0x0002860000061ab9 */ /* 0x000fe20000000a00 */
[----:B------:R-:W-:Y:S01]  /*0e60*/  IMAD.U32 R2, RZ, RZ, UR4 ;  /* 0x00000004ff027e24 */ /* 0x000fe2000f8e00ff */
[----:B---3--:R-:W3:Y:S01]  /*0e70*/  LDC R17, c[0x0][0x2e0] ;  /* 0x0000b800ff117b82 */ /* 0x008ee20000000800 */
[----:B------:R-:W-:Y:S01]  /*0e80*/  IMAD.U32 R3, RZ, RZ, UR5 ;  /* 0x00000005ff037e24 */ /* 0x000fe2000f8e00ff */
[----:B------:R-:W-:-:S04]  /*0e90*/  @UP1 UIMAD.WIDE UR4, UR50, 0x4, UR6 ;  /* 0x00000004320418a5 */ /* 0x000fc8000f8e0206 */
[----:B----4-:R4:W5:Y:S02]  /*0ea0*/  @P0 LDG.E R6, desc[UR48][R2.64] ;  /* 0x0000003002060981 */ /* 0x010964000c1e1900 */
[----:B------:R-:W-:Y:S02]  /*0eb0*/  IMAD.U32 R4, RZ, RZ, UR4 ;  /* 0x00000004ff047e24 */ /* 0x000fe4000f8e00ff */
[----:B------:R-:W-:Y:S01]  /*0ec0*/  IMAD.U32 R5, RZ, RZ, UR5 ;  /* 0x00000005ff057e24 */ /* 0x000fe2000f8e00ff */
[----:B------:R-:W-:-:S04]  /*0ed0*/  ULDC.64 UR4, c[0x0][0xa20] ;  /* 0x0002880000047ab9 */ /* 0x000fc80000000a00 */
[----:B0-----:R4:W5:Y:S01]  /*0ee0*/  @P2 LDG.E R19, desc[UR48][R4.64] ;  /* 0x0000003004132981 */ /* 0x001962000c1e1900 */
[----:B-1----:R-:W-:Y:S02]  /*0ef0*/  ISETP.NE.U32.AND P0, PT, R8, RZ, PT ;  /* 0x000000ff0800720c */ /* 0x002fe40003f05070 */
[----:B------:R-:W-:Y:S02]  /*0f00*/  ISETP.NE.U32.AND P1, PT, RZ, UR4, PT ;  /* 0x00000004ff007c0c */ /* 0x000fe4000bf25070 */
[----:B------:R-:W-:Y:S02]  /*0f10*/  ISETP.NE.AND.EX P0, PT, R9, RZ, PT, P0 ;  /* 0x000000ff0900720c */ /* 0x000fe40003f05300 */
[----:B------:R-:W-:Y:S02]  /*0f20*/  ISETP.NE.AND.EX P1, PT, RZ, UR5, PT, P1 ;  /* 0x00000005ff007c0c */ /* 0x000fe4000bf25310 */
[----:B--2---:R-:W-:Y:S01]  /*0f30*/  SEL R0, R0, 0x1, P0 ;  /* 0x0000000100007807 */ /* 0x004fe20000000000 */
[----:B----4-:R-:W-:Y:S10]  /*0f40*/  @P2 BRA `(.L_x_848) ;  /* 0x00000000002c2947 */ /* 0x010ff40003800000 */
        /* <DEDUP_REMOVED lines=8> */
[----:B-----5:R-:W2:Y:S04]  /*0fd0*/  LDG.E R19, desc[UR48][R2.64] ;  /* 0x0000003002137981 */ /* 0x020ea8000c1e1900 */
[----:B------:R-:W2:Y:S02]  /*0fe0*/  LDG.E R4, desc[UR48][R2.64+0x4] ;  /* 0x0000043002047981 */ /* 0x000ea4000c1e1900 */
[----:B--2---:R-:W-:-:S07]  /*0ff0*/  IMAD.IADD R19, R4, 0x1, -R19 ;  /* 0x0000000104137824 */ /* 0x004fce00078e0a13 */
.L_x_848:
[----:B------:R-:W-:Y:S01]  /*1000*/  UMOV UR38, UR41 ;  /* 0x0000002900267c82 */ /* 0x000fe20008000000 */
[----:B------:R-:W-:Y:S01]  /*1010*/  UMOV UR39, UR50 ;  /* 0x0000003200277c82 */ /* 0x000fe20008000000 */
[----:B---3--:R-:W-:Y:S02]  /*1020*/  IMAD R17, R0, R17, RZ ;  /* 0x0000001100117224 */ /* 0x008fe400078e02ff */
[----:B------:R-:W-:Y:S01]  /*1030*/  IMAD.MOV.U32 R154, RZ, RZ, R89 ;  /* 0x000000ffff9a7224 */ /* 0x000fe200078e0059 */
[----:B------:R-:W-:Y:S06]  /*1040*/  @!P1 BRA `(.L_x_849) ;  /* 0x0000000000189947 */ /* 0x000fec0003800000 */
[----:B------:R-:W-:Y:S02]  /*1050*/  ULDC.64 UR4, c[0x0][0xa20] ;  /* 0x0002880000047ab9 */ /* 0x000fe40000000a00 */
[----:B------:R-:W-:-:S06]  /*1060*/  UIMAD.WIDE UR4, UR50, 0x4, UR4 ;  /* 0x00000004320478a5 */ /* 0x000fcc000f8e0204 */
[----:B------:R-:W-:Y:S02]  /*1070*/  IMAD.U32 R2, RZ, RZ, UR4 ;  /* 0x00000004ff027e24 */ /* 0x000fe4000f8e00ff */
[----:B------:R-:W-:-:S05]  /*1080*/  IMAD.U32 R3, RZ, RZ, UR5 ;  /* 0x00000005ff037e24 */ /* 0x000fca000f8e00ff */
[----:B------:R0:W5:Y:S01]  /*1090*/  LDG.E R17, desc[UR48][R2.64] ;  /* 0x0000003002117981 */ /* 0x000162000c1e1900 */
[----:B------:R-:W-:Y:S05]  /*10a0*/  BRA `(.L_x_850) ;  /* 0x00000000002c7947 */ /* 0x000fea0003800000 */
.L_x_849:
        /* <DEDUP_REMOVED lines=9> */
[----:B------:R-:W2:Y:S02]  /*1140*/  LDG.E R0, desc[UR48][R2.64+0x4] ;  /* 0x0000043002007981 */ /* 0x000ea4000c1e1900 */
[----:B--2---:R-:W-:-:S07]  /*1150*/  IMAD.IADD R17, R0, 0x1, -R17 ;  /* 0x0000000100117824 */ /* 0x004fce00078e0a11 */
.L_x_850:
[----:B------:R-:W-:Y:S01]  /*1160*/  ULDC.64 UR6, c[0x0][0x990] ;  /* 0x0002640000067ab9 */ /* 0x000fe20000000a00 */
[----:B------:R-:W-:Y:S01]  /*1170*/  ULDC.64 UR4, c[0x0][0x998] ;  /* 0x0002660000047ab9 */ /* 0x000fe20000000a00 */
[----:B------:R-:W-:Y:S01]  /*1180*/  UISETP.NE.U32.AND UP0, UPT, UR6, URZ, UPT ;  /* 0x0000003f0600728c */ /* 0x000fe2000bf05070 */
[----:B------:R-:W-:Y:S01]  /*1190*/  IMAD.MOV.U32 R7, RZ, RZ, 0x3f800000 ;  /* 0x3f800000ff077424 */ /* 0x000fe200078e00ff */
[----:B------:R-:W-:Y:S01]  /*11a0*/  UISETP.NE.U32.AND UP1, UPT, UR4, URZ, UPT ;  /* 0x0000003f0400728c */ /* 0x000fe2000bf25070 */
[----:B------:R-:W-:Y:S01]  /*11b0*/  IMAD.MOV.U32 R0, RZ, RZ, 0x3f800000 ;  /* 0x3f800000ff007424 */ /* 0x000fe200078e00ff */
[----:B------:R-:W-:Y:S01]  /*11c0*/  UISETP.NE.AND.EX UP0, UPT, UR7, URZ, UPT, UP0 ;  /* 0x0000003f0700728c */ /* 0x000fe2000bf05300 */
[----:B------:R-:W1:Y:S01]  /*11d0*/  LDC.64 R8, c[0x0][0x9e0] ;  /* 0x00027800ff087b82 */ /* 0x000e620000000a00 */
[----:B------:R-:W-:Y:S01]  /*11e0*/  UISETP.NE.AND.EX UP1, UPT, UR5, URZ, UPT, UP1 ;  /* 0x0000003f0500728c */ /* 0x000fe2000bf25310 */
[----:B------:R-:W-:Y:S02]  /*11f0*/  ULDC UR8, c[0x0][0x428] ;  /* 0x00010a0000087ab9 */ /* 0x000fe40000000800 */
[----:B------:R-:W-:Y:S01]  /*1200*/  UISETP.NE.AND UP2, UPT, UR8, 0x1, UPT ;  /* 0x000000010800788c */ /* 0x000fe2000bf45270 */
[----:B------:R-:W-:-:S02]  /*1210*/  PLOP3.LUT P0, PT, PT, PT, UP0, 0x80, 0x0 ;  /* 0x000000000000781c */ /* 0x000fc40003f0f008 */
[----:B------:R-:W-:-:S03]  /*1220*/  PLOP3.LUT P1, PT, PT, PT, UP1, 0x80, 0x0 ;  /* 0x000000000000781c */ /* 0x000fc60003f2f018 */
[----:B------:R-:W-:Y:S01]  /*1230*/  @UP0 USHF.R.S32.HI UR8, URZ, 0x1f, UR50 ;  /* 0x0000001f3f080899 */ /* 0x000fe20008011432 */
[----:B------:R-:W-:Y:S01]  /*1240*/  @UP0 ULDC.64 UR14, c[0x0][0x9a8] ;  /* 0x00026a00000e0ab9 */ /* 0x000fe20000000a00 */
[----:B------:R-:W-:Y:S02]  /*1250*/  @UP1 ULDC.64 UR16, c[0x0][0x9b8] ;  /* 0x00026e0000101ab9 */ /* 0x000fe40000000a00 */
[----:B------:R-:W-:Y:S02]  /*1260*/  @UP0 UIMAD UR10, UR8, UR14, URZ ;  /* 0x0000000e080a02a4 */ /* 0x000fe4000f8e023f */
[----:B------:R-:W-:Y:S02]  /*1270*/  @UP0 UIMAD.WIDE.U32 UR8, UR50, UR14, URZ ;  /* 0x0000000e320802a5 */ /* 0x000fe4000f8e003f */
[----:B------:R-:W-:Y:S01]  /*1280*/  @UP1 USHF.R.S32.HI UR14, URZ, 0x1f, UR50 ;  /* 0x0000001f3f0e1899 */ /* 0x000fe20008011432 */
[----:B------:R-:W-:Y:S01]  /*1290*/  @UP2 ULDC UR12, c[0x0][0x42c] ;  /* 0x00010b00000c2ab9 */ /* 0x000fe20000000800 */
[----:B------:R-:W-:-:S02]  /*12a0*/  @UP0 UIMAD UR15, UR50, UR15, UR10 ;  /* 0x0000000f320f02a4 */ /* 0x000fc4000f8e020a */
[----:B------:R-:W-:Y:S02]  /*12b0*/  @UP1 UIMAD UR14, UR14, UR16, URZ ;  /* 0x000000100e0e12a4 */ /* 0x000fe4000f8e023f */
[----:B------:R-:W-:Y:S02]  /*12c0*/  UIMAD.WIDE.U32 UR12, UR41, UR12, URZ ;  /* 0x0000000c290c72a5 */ /* 0x000fe4000f8e003f */
[----:B------:R-:W-:Y:S02]  /*12d0*/  @UP1 UIMAD.WIDE.U32 UR10, UR50, UR16, URZ ;  /* 0x00000010320a12a5 */ /* 0x000fe4000f8e003f */
[----:B------:R-:W-:Y:S01]  /*12e0*/  @UP1 UIMAD UR16, UR50, UR17, UR14 ;  /* 0x00000011321012a4 */ /* 0x000fe2000f8e020e */
[----:B------:R-:W-:Y:S02]  /*12f0*/  @UP0 ULDC.64 UR18, c[0x0][0x9b0] ;  /* 0x00026c0000120ab9 */ /* 0x000fe40000000a00 */
[----:B------:R-:W-:Y:S01]  /*1300*/  @UP2 ULDC UR17, c[0x0][0x430] ;  /* 0x00010c0000112ab9 */ /* 0x000fe20000000800 */
[----:B------:R-:W-:Y:S01]  /*1310*/  UMOV UR14, UR41 ;  /* 0x00000029000e7c82 */ /* 0x000fe20008000000 */
[----:B------:R-:W-:Y:S01]  /*1320*/  @UP2 USHF.R.U32.HI UR14, URZ, UR17, UR13 ;  /* 0x000000113f0e2299 */ /* 0x000fe2000801160d */
[----:B------:R-:W-:Y:S01]  /*1330*/  @UP1 ULDC.64 UR20, c[0x0][0x9c0] ;  /* 0x0002700000141ab9 */ /* 0x000fe20000000a00 */
[----:B------:R-:W-:-:S02]  /*1340*/  @UP0 UIADD3 UR9, UR9, UR15, URZ ;  /* 0x0000000f09090290 */ /* 0x000fc4000fffe03f */
[----:B------:R-:W-:Y:S02]  /*1350*/  @UP0 USHF.R.S32.HI UR12, URZ, 0x1f, UR14 ;  /* 0x0000001f3f0c0899 */ /* 0x000fe4000801140e */
[----:B------:R-:W-:Y:S02]  /*1360*/  @UP1 USHF.R.S32.HI UR13, URZ, 0x1f, UR14 ;  /* 0x0000001f3f0d1899 */ /* 0x000fe4000801140e */
[----:B------:R-:W-:Y:S02]  /*1370*/  @UP0 UIMAD UR12, UR12, UR18, URZ ;  /* 0x000000120c0c02a4 */ /* 0x000fe4000f8e023f */
[----:B------:R-:W-:Y:S02]  /*1380*/  @UP1 UIADD3 UR11, UR11, UR16, URZ ;  /* 0x000000100b0b1290 */ /* 0x000fe4000fffe03f */
[----:B------:R-:W-:Y:S02]  /*1390*/  @UP1 UIMAD UR13, UR13, UR20, URZ ;  /* 0x000000140d0d12a4 */ /* 0x000fe4000f8e023f */
[----:B------:R-:W-:-:S02]  /*13a0*/  @UP0 UIMAD.WIDE.U32 UR8, UR14, UR18, UR8 ;  /* 0x000000120e0802a5 */ /* 0x000fc4000f8e0008 */
[----:B------:R-:W-:Y:S02]  /*13b0*/  @UP0 UIMAD UR12, UR14, UR19, UR12 ;  /* 0x000000130e0c02a4 */ /* 0x000fe4000f8e020c */
[----:B------:R-:W-:Y:S02]  /*13c0*/  @UP1 UIMAD.WIDE.U32 UR10, UR14, UR20, UR10 ;  /* 0x000000140e0a12a5 */ /* 0x000fe4000f8e000a */
[----:B------:R-:W-:Y:S02]  /*13d0*/  @UP1 UIMAD UR13, UR14, UR21, UR13 ;  /* 0x000000150e0d12a4 */ /* 0x000fe4000f8e020d */
[----:B------:R-:W-:Y:S02]  /*13e0*/  @UP0 UIADD3 UR12, UR9, UR12, URZ ;  /* 0x0000000c090c0290 */ /* 0x000fe4000fffe03f */
[----:B------:R-:W-:Y:S02]  /*13f0*/  @UP0 ULEA UR6, UP3, UR8, UR6, 0x2 ;  /* 0x0000000608060291 */ /* 0x000fe4000f86103f */
[----:B------:R-:W-:-:S02]  /*1400*/  @UP1 UIADD3 UR9, UR11, UR13, URZ ;  /* 0x0000000d0b091290 */ /* 0x000fc4000fffe03f */
[----:B------:R-:W-:Y:S02]  /*1410*/  @UP1 ULEA UR4, UP4, UR10, UR4, 0x2 ;  /* 0x000000040a041291 */ /* 0x000fe4000f88103f */
[----:B------:R-:W-:Y:S01]  /*1420*/  @UP0 ULEA.HI.X UR7, UR8, UR7, UR12, 0x2, UP3 ;  /* 0x0000000708070291 */ /* 0x000fe200098f140c */
[----:B0-----:R-:W-:Y:S01]  /*1430*/  IMAD.U32 R2, RZ, RZ, UR6 ;  /* 0x00000006ff027e24 */ /* 0x001fe2000f8e00ff */
[----:B------:R-:W-:Y:S02]  /*1440*/  @UP1 ULEA.HI.X UR5, UR10, UR5, UR9, 0x2, UP4 ;  /* 0x000000050a051291 */ /* 0x000fe4000a0f1409 */
[----:B------:R-:W-:Y:S01]  /*1450*/  IMAD.U32 R4, RZ, RZ, UR4 ;  /* 0x00000004ff047e24 */ /* 0x000fe2000f8e00ff */
[----:B------:R-:W-:Y:S01]  /*1460*/  ULDC UR4, c[0x0][0x988] ;  /* 0x0002620000047ab9 */ /* 0x000fe20000000800 */
[----:B------:R-:W-:Y:S01]  /*1470*/  IMAD.U32 R3, RZ, RZ, UR7 ;  /* 0x00000007ff037e24 */ /* 0x000fe2000f8e00ff */
[----:B------:R-:W-:Y:S01]  /*1480*/  @UP2 ULDC UR6, c[0x0][0x430] ;  /* 0x00010c0000062ab9 */ /* 0x000fe20000000800 */
[----:B------:R-:W-:-:S03]  /*1490*/  IMAD.U32 R5, RZ, RZ, UR5 ;  /* 0x00000005ff057e24 */ /* 0x000fc6000f8e00ff */
[----:B------:R-:W2:Y:S04]  /*14a0*/  @P0 LDG.E R7, desc[UR48][R2.64] ;  /* 0x0000003002070981 */ /* 0x000ea8000c1e1900 */
[----:B------:R-:W2:Y:S01]  /*14b0*/  @P1 LDG.E R0, desc[UR48][R4.64] ;  /* 0x0000003004001981 */ /* 0x000ea2000c1e1900 */
[----:B-1----:R-:W-:Y:S01]  /*14c0*/  ISETP.GE.AND P1, PT, R9, 0x1, PT ;  /* 0x000000010900780c */ /* 0x002fe20003f26270 */
[----:B-----5:R-:W-:Y:S02]  /*14d0*/  IMAD.IADD R17, R17, 0x1, -R6 ;  /* 0x0000000111117824 */ /* 0x020fe400078e0a06 */
[----:B--2---:R-:W-:-:S04]  /*14e0*/  FMUL.FTZ R0, R7, R0 ;  /* 0x0000000007007220 */ /* 0x004fc80000410000 */
[----:B------:R-:W-:Y:S01]  /*14f0*/  FMUL.FTZ R6, R0, UR4 ;  /* 0x0000000400067c20 */ /* 0x000fe20008410000 */
[----:B------:R-:W-:Y:S01]  /*1500*/  @UP2 ULDC UR4, c[0x0][0x42c] ;  /* 0x00010b0000042ab9 */ /* 0x000fe20000000800 */
[----:B------:R-:W-:Y:S01]  /*1510*/  IADD3 R0, R17, 0xc0, -R19 ;  /* 0x000000c011007810 */ /* 0x000fe20007ffe813 */
[----:B------:R-:W-:Y:S02]  /*1520*/  UIMAD.WIDE.U32 UR4, UR41, UR4, URZ ;  /* 0x00000004290472a5 */ /* 0x000fe4000f8e003f */
[----:B------:R-:W-:Y:S02]  /*1530*/  R2UR UR40, R6 ;  /* 0x00000000062872ca */ /* 0x000fe400000e0000 */
[----:B------:R-:W-:Y:S01]  /*1540*/  IMAD R23, R89, 0xc0, R0 ;  /* 0x000000c059177824 */ /* 0x000fe200078e0200 */
[----:B------:R-:W-:-:S03]  /*1550*/  @UP2 USHF.R.U32.HI UR41, URZ, UR6, UR5 ;  /* 0x000000063f292299 */ /* 0x000fc60008011605 */
[----:B------:R-:W-:Y:S01]  /*1560*/  IMAD.IADD R0, R23, 0x1, R8 ;  /* 0x0000000117007824 */ /* 0x000fe200078e0208 */
[----:B------:R-:W-:Y:S08]  /*1570*/  @!P1 BRA `(.L_x_851) ;  /* 0x0000000000409947 */ /* 0x000ff00003800000 */
[C---:B------:R-:W-:Y:S01]  /*1580*/  ISETP.GT.AND P0, PT, R23.reuse, RZ, PT ;  /* 0x000000ff1700720c */ /* 0x040fe20003f04270 */
[----:B------:R-:W-:-:S12]  /*1590*/  VIADD R2, R23, 0xffffffff ;  /* 0xffffffff17027836 */ /* 0x000fd80000000000 */
[----:B------:R-:W-:Y:S05]  /*15a0*/  @P0 BRA `(.L_x_852) ;  /* 0x00000000001c0947 */ /* 0x000fea0003800000 */
[----:B------:R-:W-:Y:S01]  /*15b0*/  ISETP.NE.AND P0, PT, R9, 0x1, PT ;  /* 0x000000010900780c */ /* 0x000fe20003f05270 */
[----:B------:R-:W-:-:S12]  /*15c0*/  IMAD.MOV R3, RZ, RZ, -R23 ;  /* 0x000000ffff037224 */ /* 0x000fd800078e0a17 */
[----:B------:R-:W0:Y:S02]  /*15d0*/  @P0 LDC.64 R4, c[0x0][0x9e8] ;  /* 0x00027a00ff040b82 */ /* 0x000e240000000a00 */
[----:B0-----:R-:W-:-:S05]  /*15e0*/  @P0 IMAD.HI.U32 R2, R3, R4, RZ ;  /* 0x0000000403020227 */ /* 0x001fca00078e00ff */
[----:B------:R-:W-:-:S04]  /*15f0*/  @P0 SHF.R.U32.HI R3, RZ, R5, R2 ;  /* 0x00000005ff030219 */ /* 0x000fc80000011602 */
[----:B------:R-:W-:Y:S01]  /*1600*/  LOP3.LUT R2, RZ, R3, RZ, 0x33, !PT ;  /* 0x00000003ff027212 */ /* 0x000fe200078e33ff */
[----:B------:R-:W-:Y:S06]  /*1610*/  BRA `(.L_x_853) ;  /* 0x0000000000107947 */ /* 0x000fec0003800000 */
.L_x_852:
[----:B------:R-:W-:-:S13]  /*1620*/  ISETP.NE.AND P0, PT, R9, 0x1, PT ;  /* 0x000000010900780c */ /* 0x000fda0003f05270 */
[----:B------:R-:W0:Y:S02]  /*1630*/  @P0 LDC.64 R4, c[0x0][0x9e8] ;  /* 0x00027a00ff040b82 */ /* 0x000e240000000a00 */
[----:B0-----:R-:W-:-:S05]  /*1640*/  @P0 IMAD.HI.U32 R4, R2, R4, RZ ;  /* 0x0000000402040227 */ /* 0x001fca00078e00ff */
[----:B------:R-:W-:-:S07]  /*1650*/  @P0 SHF.R.U32.HI R2, RZ, R5, R4 ;  /* 0x00000005ff020219 */ /* 0x000fce0000011604 */
.L_x_853:
[----:B------:R-:W-:-:S05]  /*1660*/  IMAD R3, R2, R9, R9 ;  /* 0x0000000902037224 */ /* 0x000fca00078e0209 */
[----:B------:R-:W-:-:S07]  /*1670*/  VIMNMX R0, R0, R3, PT ;  /* 0x0000000300007248 */ /* 0x000fce0003fe0100 */
.L_x_851:
[----:B------:R-:W-:Y:S01]  /*1680*/  VIADD R2, R0, 0x7f ;  /* 0x0000007f00027836 */ /* 0x000fe20000000000 */
[----:B------:R-:W-:Y:S01]  /*1690*/  ULDC UR4, c[0x0][0x9dc] ;  /* 0x0002770000047ab9 */ /* 0x000fe20000000800 */
[C---:B------:R-:W-:Y:S02]  /*16a0*/  VIADD R0, R17.reuse, 0x7f ;  /* 0x0000007f11007836 */ /* 0x040fe40000000000 */
[----:B------:R-:W-:Y:S01]  /*16b0*/  IMAD.IADD R4, R17, 0x1, -R19 ;  /* 0x0000000111047824 */ /* 0x000fe200078e0a13 */
[----:B------:R-:W-:Y:S02]  /*16c0*/  SHF.R.S32.HI R5, RZ, 0x1f, R2 ;  /* 0x0000001fff057819 */ /* 0x000fe40000011402 */
[----:B------:R-:W-:Y:S01]  /*16d0*/  SHF.R.S32.HI R3, RZ, 0x1f, R0 ;  /* 0x0000001fff037819 */ /* 0x000fe20000011400 */
[----:B------:R-:W-:Y:S01]  /*16e0*/  IMAD R91, R89, 0xc0, R4 ;  /* 0x000000c0595b7824 */ /* 0x000fe200078e0204 */
        /* <DEDUP_REMOVED lines=12> */
[----:B------:R-:W0:Y:S02]  /*17b0*/  @P0 LDC.64 R4, c[0x0][0x9e8] ;  /* 0x00027a00ff040b82 */ /* 0x000e240000000a00 */
[----:B0-----:R-:W-:-:S05]  /*17c0*/  @P0 IMAD.HI.U32 R0, R3, R4, RZ ;  /* 0x0000000403000227 */ /* 0x001fca00078e00ff */
[----:B------:R-:W-:-:S04]  /*17d0*/  @P0 SHF.R.U32.HI R3, RZ, R5, R0 ;  /* 0x00000005ff030219 */ /* 0x000fc80000011600 */
[----:B------:R-:W-:Y:S01]  /*17e0*/  LOP3.LUT R0, RZ, R3, RZ, 0x33, !PT ;  /* 0x00000003ff007212 */ /* 0x000fe200078e33ff */
[----:B------:R-:W-:Y:S06]  /*17f0*/  BRA `(.L_x_856) ;  /* 0x0000000000147947 */ /* 0x000fec0003800000 */
.L_x_855:
[----:B------:R-:W-:Y:S01]  /*1800*/  ISETP.NE.AND P0, PT, R9, 0x1, PT ;  /* 0x000000010900780c */ /* 0x000fe20003f05270 */
[----:B------:R-:W-:-:S12]  /*1810*/  IMAD.MOV.U32 R0, RZ, RZ, R91 ;  /* 0x000000ffff007224 */ /* 0x000fd800078e005b */
[----:B------:R-:W0:Y:S02]  /*1820*/  @P0 LDC.64 R2, c[0x0][0x9e8] ;  /* 0x00027a00ff020b82 */ /* 0x000e240000000a00 */
[----:B0-----:R-:W-:-:S05]  /*1830*/  @P0 IMAD.HI.U32 R2, R91, R2, RZ ;  /* 0x000000025b020227 */ /* 0x001fca00078e00ff */
[----:B------:R-:W-:-:S07]  /*1840*/  @P0 SHF.R.U32.HI R0, RZ, R3, R2 ;  /* 0x00000003ff000219 */ /* 0x000fce0000011602 */
.L_x_856:
[----:B------:R-:W-:-:S05]  /*1850*/  IMAD R0, R0, R9, RZ ;  /* 0x0000000900007224 */ /* 0x000fca00078e02ff */
[----:B------:R-:W-:-:S13]  /*1860*/  R2UR UR5, R0 ;  /* 0x00000000000572ca */ /* 0x000fda00000e0000 */
[----:B------:R-:W-:-:S04]  /*1870*/  UISETP.LT.AND UP0, UPT, UR4, UR5, UPT ;  /* 0x000000050400728c */ /* 0x000fc8000bf01270 */
[----:B------:R-:W-:-:S12]  /*1880*/  USEL UR4, UR4, UR5, !UP0 ;  /* 0x0000000504047287 */ /* 0x000fd8000c000000 */
.L_x_854:
[----:B------:R-:W-:Y:S01]  /*1890*/  USHF.R.S32.HI UR5, URZ, 0x1f, UR4 ;  /* 0x0000001f3f057899 */ /* 0x000fe20008011404 */
[----:B------:R-:W-:Y:S02]  /*18a0*/  PLOP3.LUT P0, PT, PT, PT, PT, 0x80, 0x0 ;  /* 0x000000000000781c */ /* 0x000fe40003f0f070 */
[----:B------:R-:W-:Y:S01]  /*18b0*/  CS2R R4, SRZ ;  /* 0x0000000000047805 */ /* 0x000fe2000001ff00 */
[----:B------:R-:W-:Y:S01]  /*18c0*/  IMAD.MOV.U32 R3, RZ, RZ, RZ ;  /* 0x000000ffff037224 */ /* 0x000fe200078e00ff */
        /* <DEDUP_REMOVED lines=28> */
[----:B------:R-:W-:Y:S01]  /*1a90*/  IMAD.MOV.U32 R36, RZ, RZ, RZ ;  /* 0x000000ffff247224 */ /* 0x000fe200078e00ff */
[----:B------:R-:W-:Y:S06]  /*1aa0*/  @!P1 BRA `(.L_x_857) ;  /* 0x000000b000989947 */ /* 0x000fec0003800000 */
[----:B------:R-:W0:Y:S01]  /*1ab0*/  SHFL.IDX PT, R0, R157, RZ, 0x1f ;  /* 0x00001fff9d007589 */ /* 0x000e2200000e0000 */
[----:B------:R-:W1:Y:S01]  /*1ac0*/  S2UR UR44, SR_CgaCtaId ;  /* 0x00000000002c79c3 */ /* 0x000e620000008800 */
[----:B------:R-:W-:Y:S01]  /*1ad0*/  UMOV UR45, 0x400 ;  /* 0x00000400002d7882 */ /* 0x000fe20000000000 */
        /* <DEDUP_REMOVED lines=28> */
.L_x_858:
[----:B------:R-:W-:Y:S01]  /*1ca0*/  ULEA.HI UR4, UR46, UR46, URZ, 0x1 ;  /* 0x0000002e2e047291 */ /* 0x000fe2000f8f083f */
[----:B------:R-:W-:-:S03]  /*1cb0*/  IMAD.U32 R2, RZ, RZ, UR47 ;  /* 0x0000002fff027e24 */ /* 0x000fc6000f8e00ff */
[----:B------:R-:W-:Y:S02]  /*1cc0*/  ULOP3.LUT UR4, UR4, 0xfffffffe, URZ, 0xc0, !UPT ;  /* 0xfffffffe04047892 */ /* 0x000fe4000f8ec03f */
[----:B------:R-:W-:Y:S02]  /*1cd0*/  ISETP.NE.AND P0, PT, R2, 0x3, PT ;  /* 0x000000030200780c */ /* 0x000fe40003f05270 */
[----:B------:R-:W-:-:S06]  /*1ce0*/  UIADD3 UR4, UR46, -UR4, URZ ;  /* 0x800000042e047290 */ /* 0x000fcc000fffe03f */
[----:B------:R-:W-:-:S05]  /*1cf0*/  IMAD.U32 R0, RZ, RZ, UR4 ;  /* 0x00000004ff007e24 */ /* 0x000fca000f8e00ff */
[----:B------:R-:W-:-:S04]  /*1d00*/  SHF.L.U32 R0, R0, 0x1f, RZ ;  /* 0x0000001f00007819 */ /* 0x000fc800000006ff */
[----:B------:R-:W0:Y:S02]  /*1d10*/  SYNCS.PHASECHK.TRANS64.TRYWAIT P1, [UR45+0x19c00], R0 ;  /* 0x019c0000ff0075a7 */ /* 0x000e24000802016d */
[----:B0-----:R-:W-:Y:S05]  /*1d20*/  @!P1 BRA `(.L_x_859) ;  /* 0x0000011c00409947 */ /* 0x001fea0003800000 */
.L_x_1040:
[----:B------:R-:W-:Y:S05]  /*1d30*/  @!P0 BRA `(.L_x_860) ;  /* 0x0000000000048947 */ /* 0x000fea0003800000 */
[----:B------:R-:W-:Y:S01]  /*1d40*/  BPT.TRAP 0x1 ;  /* 0x000000040000795c */ /* 0x000fe20000300000 */
.L_x_860:
[----:B------:R-:W-:Y:S02]  /*1d50*/  IMAD.U32 R5, RZ, RZ, UR37 ;  /* 0x00000025ff057e24 */ /* 0x000fe4000f8e00ff */
[----:B0-----:R-:W-:-:S03]  /*1d60*/  IMAD.U32 R0, RZ, RZ, UR36 ;  /* 0x00000024ff007e24 */ /* 0x001fc6000f8e00ff */
[----:B------:R-:W-:Y:S02]  /*1d70*/  LEA R5, R5, UR45, 0x3 ;  /* 0x0000002d05057c11 */ /* 0x000fe4000f8e18ff */
[----:B------:R-:W-:-:S04]  /*1d80*/  SHF.L.U32 R0, R0, 0x1f, RZ ;  /* 0x0000001f00007819 */ /* 0x000fc800000006ff */
[----:B------:R0:W1:Y:S01]  /*1d90*/  SYNCS.PHASECHK.TRANS64.TRYWAIT P2, [R5+URZ+0x19c30], R0 ;  /* 0x019c3000050075a7 */ /* 0x000062000804017f */
[----:B------:R-:W-:Y:S05]  /*1da0*/  @!P0 BRA `(.L_x_861) ;  /* 0x0000000000048947 */ /* 0x000fea0003800000 */
[----:B------:R-:W-:Y:S01]  /*1db0*/  BPT.TRAP 0x1 ;  /* 0x000000040000795c */ /* 0x000fe20000300000 */
.L_x_861:
[----:B------:R-:W2:Y:S02]  /*1dc0*/  S2R R2, SR_TID.X ;  /* 0x0000000000027919 */ /* 0x000ea40000002100 */
[----:B--2---:R-:W-:Y:S01]  /*1dd0*/  LOP3.LUT P1, RZ, R2, 0x7f, RZ, 0xc0, !PT ;  /* 0x0000007f02ff7812 */ /* 0x004fe2000782c0ff */
[----:B-1----:R-:W-:-:S12]  /*1de0*/  @P2 BRA `(.L_x_862) ;  /* 0x0000000000082947 */ /* 0x002fd80003800000 */
[----:B------:R-:W1:Y:S02]  /*1df0*/  SYNCS.PHASECHK.TRANS64.TRYWAIT P2, [R5+URZ+0x19c30], R0 ;  /* 0x019c3000050075a7 */ /* 0x000e64000804017f */
[----:B-1----:R-:W-:Y:S05]  /*1e00*/  @!P2 BRA `(.L_x_863) ;  /* 0x0000011c0020a947 */ /* 0x002fea0003800000 */
.L_x_862:
[----:B------:R-:W-:Y:S05]  /*1e10*/  WARPSYNC.ALL ;  /* 0x0000000000007948 */ /* 0x000fea0003800000 */
[----:B------:R-:W-:Y:S01]  /*1e20*/  UIADD3 UR4, UR45, 0x13800, URZ ;  /* 0x000138002d047890 */ /* 0x000fe2000fffe03f */
[----:B------:R-:W-:Y:S01]  /*1e30*/  WARPGROUP.ARRIVE ;  /* 0x00000000000079c5 */ /* 0x000fe20000000000 */
[----:B------:R-:W-:Y:S01]  /*1e40*/  ULOP3.LUT UR12, UR51, 0x10000, URZ, 0xfc, !UPT ;  /* 0x00010000330c7892 */ /* 0x000fe2000f8efc3f */
[----:B------:R-:W-:Y:S01]  /*1e50*/  IMAD.MOV.U32 R3, RZ, RZ, -0x80 ;  /* 0xffffff80ff037424 */ /* 0x000fe200078e00ff */
[----:B------:R-:W-:Y:S01]  /*1e60*/  USHF.R.U32.HI UR4, URZ, 0x4, UR4 ;  /* 0x000000043f047899 */ /* 0x000fe20008011604 */
[----:B01----:R-:W-:Y:S01]  /*1e70*/  @!P1 VIADD R0, R5, 0x19c40 ;  /* 0x00019c4005009836 */ /* 0x003fe20000000000 */
[----:B------:R-:W-:Y:S01]  /*1e80*/  UMOV UR13, 0xc0000010 ;  /* 0xc0000010000d7882 */ /* 0x000fe20000000000 */
[----:B------:R-:W-:Y:S01]  /*1e90*/  UMOV UR15, 0xc0000010 ;  /* 0xc0000010000f7882 */ /* 0x000fe20000000000 */
[----:B------:R-:W-:Y:S01]  /*1ea0*/  ULOP3.LUT UR4, UR4, 0x3fff, URZ, 0xc0, !UPT ;  /* 0x00003fff04047892 */ /* 0x000fe2000f8ec03f */
[----:B------:R-:W-:Y:S01]  /*1eb0*/  IMAD R4, R88, R3, 0x80 ;  /* 0x0000008058047424 */ /* 0x000fe200078e0203 */
[----:B------:R-:W-:Y:S01]  /*1ec0*/  UMOV UR5, 0xc0000010 ;  /* 0xc000001000057882 */ /* 0x000fe20000000000 */
[----:B------:R-:W-:Y:S01]  /*1ed0*/  UMOV UR7, 0xc0000010 ;  /* 0xc000001000077882 */ /* 0x000fe20000000000 */
[----:B------:R-:W-:Y:S01]  /*1ee0*/  ULOP3.LUT UR16, UR4, 0x10000, URZ, 0xfc, !UPT ;  /* 0x0001000004107892 */ /* 0x000fe2000f8efc3f */
[----:B------:R-:W-:Y:S01]  /*1ef0*/  IMAD.IADD R2, R17, 0x1, R4 ;  /* 0x0000000111027824 */ /* 0x000fe200078e0204 */
[----:B------:R-:W-:Y:S01]  /*1f00*/  UIADD3 UR4, UR12, 0x180, URZ ;  /* 0x000001800c047890 */ /* 0x000fe2000fffe03f */
[----:B------:R-:W-:Y:S01]  /*1f10*/  @!P1 PRMT R0, RZ, 0x654, R0 ;  /* 0x00000654ff009816 */ /* 0x000fe20000000000 */
[----:B------:R-:W-:Y:S01]  /*1f20*/  UIMAD UR14, UR37, 0x300, UR16 ;  /* 0x00000300250e78a4 */ /* 0x000fe2000f8e0210 */
[----:B------:R-:W-:Y:S01]  /*1f30*/  IMAD R7, R89, 0xc0, R156 ;  /* 0x000000c059077824 */ /* 0x000fe200078e029c */
[----:B------:R-:W-:Y:S01]  /*1f40*/  UIADD3 UR8, UR12, 0x300, URZ ;  /* 0x000003000c087890 */ /* 0x000fe2000fffe03f */
[--C-:B------:R-:W-:Y:S01]  /*1f50*/  IADD3 R3, -R19, 0x1, R2.reuse ;  /* 0x0000000113037810 */ /* 0x100fe20007ffe102 */
[----:B------:R-:W-:Y:S01]  /*1f60*/  UIADD3 UR6, UR14, 0x100, URZ ;  /* 0x000001000e067890 */ /* 0x000fe2000fffe03f */
[----:B------:R-:W-:Y:S01]  /*1f70*/  IMAD R8, R16, -0x2, R2 ;  /* 0xfffffffe10087824 */ /* 0x000fe200078e0202 */
[----:B------:R-:W-:Y:S01]  /*1f80*/  UIADD3 UR10, UR14, 0x200, URZ ;  /* 0x000002000e0a7890 */ /* 0x000fe2000fffe03f */
[----:B------:R-:W-:Y:S01]  /*1f90*/  LEA R5, R88, 0xffffff80, 0x7 ;  /* 0xffffff8058057811 */ /* 0x000fe200078e38ff */
[----:B------:R-:W-:Y:S01]  /*1fa0*/  UMOV UR9, 0xc0000010 ;  /* 0xc000001000097882 */ /* 0x000fe20000000000 */
[----:B------:R-:W-:Y:S01]  /*1fb0*/  QGMMA.64x128x32.F32.E4M3.E4M3 R24, gdesc[UR12], RZ, !UPT, gsb0 ;  /* 0x01e000000c1879f3 */ /* 0x000fe2000c0008ff */
[----:B------:R-:W-:Y:S01]  /*1fc0*/  UMOV UR11, 0xc0000010 ;  /* 0xc0000010000b7882 */ /* 0x000fe20000000000 */
[----:B------:R-:W-:Y:S01]  /*1fd0*/  ULDC UR18, c[0x0][0x9dc] ;  /* 0x0002770000127ab9 */ /* 0x000fe20000000800 */
[----:B------:R-:W-:Y:S01]  /*1fe0*/  IMAD R3, R16, -0x2, R3 ;  /* 0xfffffffe10037824 */ /* 0x000fe200078e0203 */
[----:B------:R-:W-:-:S02]  /*1ff0*/  WARPGROUP.DEPBAR.LE gsb0, 0x0 ;  /* 0x00008000000079c5 */ /* 0x000fc40000010000 */
[----:B------:R-:W-:-:S06]  /*2000*/  WARPGROUP.ARRIVE ;  /* 0x00000000000079c5 */ /* 0x000fcc0000000000 */
[----:B------:R-:W-:Y:S01]  /*2010*/  QGMMA.64x128x32.F32.E4M3.E4M3 R24, gdesc[UR4], R24, gsb0 ;  /* 0x01e00000041879f3 */ /* 0x000fe20008000818 */
[----:B------:R-:W-:Y:S02]  /*2020*/  ULDC.64 UR6, c[0x0][0x9e0] ;  /* 0x0002780000067ab9 */ /* 0x000fe40000000a00 */
[----:B------:R-:W-:Y:S01]  /*2030*/  UISETP.GE.AND UP0, UPT, UR7, 0x1, UPT ;  /* 0x000000010700788c */ /* 0x000fe2000bf06270 */
[----:B------:R-:W-:-:S05]  /*2040*/  VIADD R9, R3, UR6 ;  /* 0x0000000603097c36 */ /* 0x000fca0008000000 */
[----:B------:R-:W-:Y:S01]  /*2050*/  PLOP3.LUT P2, PT, PT, PT, UP0, 0x40, 0x0 ;  /* 0x000000000000781c */ /* 0x000fe20003f4e808 */
[----:B------:R-:W-:Y:S02]  /*2060*/  WARPGROUP.DEPBAR.LE gsb0, 0x0 ;  /* 0x00008000000079c5 */ /* 0x000fe40000010000 */
[----:B------:R-:W-:-:S06]  /*2070*/  WARPGROUP.ARRIVE ;  /* 0x00000000000079c5 */ /* 0x000fcc0000000000 */
[----:B------:R-:W-:Y:S01]  /*2080*/  QGMMA.64x128x32.F32.E4M3.E4M3 R24, gdesc[UR8], R24, gsb0 ;  /* 0x01e00000081879f3 */ /* 0x000fe20008000818 */
[----:B------:R-:W-:-:S06]  /*2090*/  ULOP3.LUT UR10, URZ, UR18, URZ, 0x33, !UPT ;  /* 0x000000123f0a7292 */ /* 0x000fcc000f8e333f */
[----:B------:R-:W-:-:S04]  /*20a0*/  VIADD R10, R3, UR10 ;  /* 0x0000000a030a7c36 */ /* 0x000fc80008000000 */
[----:B------:R-:W-:Y:S01]  /*20b0*/  IMAD.IADD R2, R10, 0x1, R7 ;  /* 0x000000010a027824 */ /* 0x000fe200078e0207 */
[----:B------:R-:W-:Y:S02]  /*20c0*/  WARPGROUP.DEPBAR.LE gsb0, 0x0 ;  /* 0x00008000000079c5 */ /* 0x000fe40000010000 */
[----:B------:R0:W-:Y:S02]  /*20d0*/  @!P1 SYNCS.ARRIVE.TRANS64.RED.A1T0 RZ, [R0+URZ], RZ ;  /* 0x000000ff00ff99a7 */ /* 0x0001e4000810043f */
[----:B0-----:R-:W-:Y:S01]  /*20e0*/  VIADDMNMX R0, R7, R9, R8, PT ;  /* 0x0000000907007246 */ /* 0x001fe20003800108 */
[----:B------:R-:W-:Y:S06]  /*20f0*/  @P2 BRA `(.L_x_864) ;  /* 0x0000000000582947 */ /* 0x000fec0003800000 */
[----:B------:R-:W-:Y:S01]  /*2100*/  IADD3 R3, -R19, R17, R7 ;  /* 0x0000001113037210 */ /* 0x000fe20007ffe107 */
[----:B------:R-:W-:Y:S03]  /*2110*/  BSSY B0, `(.L_x_865) ;  /* 0x0000010000007945 */ /* 0x000fe60003800000 */
        /* <DEDUP_REMOVED lines=10> */
.L_x_866:
[----:B------:R-:W-:-:S06]  /*21c0*/  UISETP.NE.AND UP1, UPT, UR7, 0x1, UPT ;  /* 0x000000010700788c */ /* 0x000fcc000bf25270 */
[----:B------:R-:W-:-:S05]  /*21d0*/  PLOP3.LUT P2, PT, PT, PT, UP1, 0x80, 0x0 ;  /* 0x000000000000781c */ /* 0x000fca0003f4f018 */
[----:B------:R-:W-:-:S08]  /*21e0*/  @UP1 ULDC.64 UR10, c[0x0][0x9e8] ;  /* 0x00027a00000a1ab9 */ /* 0x000fd00000000a00 */
[----:B------:R-:W-:-:S05]  /*21f0*/  @P2 IMAD.HI.U32 R6, R3, UR10, RZ ;  /* 0x0000000a03062c27 */ /* 0x000fca000f8e00ff */
[----:B------:R-:W-:-:S07]  /*2200*/  @P2 SHF.R.U32.HI R3, RZ, UR11, R6 ;  /* 0x0000000bff032c19 */ /* 0x000fce0008011606 */
.L_x_867:
[----:B------:R-:W-:Y:S05]  /*2210*/  BSYNC B0 ;  /* 0x0000000000007941 */ /* 0x000fea0003800000 */
.L_x_865:
[----:B------:R-:W-:-:S04]  /*2220*/  IMAD R3, R3, UR7, -R5 ;  /* 0x0000000703037c24 */ /* 0x000fc8000f8e0a05 */
[----:B------:R-:W-:-:S05]  /*2230*/  IMAD R3, R16, -0x2, R3 ;  /* 0xfffffffe10037824 */ /* 0x000fca00078e0203 */
[----:B------:R-:W-:Y:S02]  /*2240*/  VIMNMX R2, R2, R3, !PT ;  /* 0x0000000302027248 */ /* 0x000fe40007fe0100 */
[----:B------:R-:W-:-:S07]  /*2250*/  VIADDMNMX R0, R3, UR7, R0, PT ;  /* 0x0000000703007c46 */ /* 0x000fce000b800100 */
.L_x_864:
        /* <DEDUP_REMOVED lines=180> */
[----:B------:R-:W-:Y:S01]  /*2da0*/  ISETP.GE.AND P6, PT, R4, 0x7a, PT ;  /* 0x0000007a0400780c */ /* 0x000fe20003fc6270 */
[----:B------:R-:W-:-:S12]  /*2db0*/  IMAD.IADD R4, R10, 0x1, R6 ;  /* 0x000000010a047824 */ /* 0x000fd800078e0206 */
[----:B------:R-:W-:Y:S02]  /*2dc0*/  @P6 LOP3.LUT R18, R18, 0x8000000, RZ, 0xfc, !PT ;  /* 0x0800000012126812 */ /* 0x000fe400078efcff */
[----:B------:R-:W-:-:S04]  /*2dd0*/  ISETP.GT.AND P6, PT, R2, 0x79, !P6 ;  /* 0x000000790200780c */ /* 0x000fc800077c4270 */
[----:B------:R-:W-:Y:S02]  /*2de0*/  ISETP.LT.OR P6, PT, R0, 0x7a, P6 ;  /* 0x0000007a0000780c */ /* 0x000fe400037c1670 */
[----:B------:R-:W-:Y:S02]  /*2df0*/  VIADDMNMX R0, R6, R9, R8, PT ;  /* 0x0000000906007246 */ /* 0x000fe40003800108 */
[----:B------:R-:W-:Y:S02]  /*2e00*/  FSEL R85, R85, -INF , !P6 ;  /* 0xff80000055557808 */ /* 0x000fe40007000000 */
[----:B------:R-:W-:-:S13]  /*2e10*/  PLOP3.LUT P6, PT, PT, PT, UP0, 0x40, 0x0 ;  /* 0x000000000000781c */ /* 0x000fda0003fce808 */
[----:B------:R-:W-:Y:S05]  /*2e20*/  @P6 BRA `(.L_x_868) ;  /* 0x0000000000646947 */ /* 0x000fea0003800000 */
[----:B------:R-:W-:Y:S01]  /*2e30*/  IADD3 R2, R17, 0x8, R7 ;  /* 0x0000000811027810 */ /* 0x000fe20007ffe007 */
[----:B------:R-:W-:Y:S04]  /*2e40*/  BSSY B0, `(.L_x_869) ;  /* 0x0000013000007945 */ /* 0x000fe80003800000 */
        /* <DEDUP_REMOVED lines=12> */
.L_x_870:
[----:B------:R-:W-:-:S06]  /*2f10*/  UISETP.NE.AND UP1, UPT, UR7, 0x1, UPT ;  /* 0x000000010700788c */ /* 0x000fcc000bf25270 */
[----:B------:R-:W-:-:S05]  /*2f20*/  PLOP3.LUT P6, PT, PT, PT, UP1, 0x80, 0x0 ;  /* 0x000000000000781c */ /* 0x000fca0003fcf018 */
[----:B------:R-:W-:-:S08]  /*2f30*/  @UP1 ULDC.64 UR10, c[0x0][0x9e8] ;  /* 0x00027a00000a1ab9 */ /* 0x000fd00000000a00 */
[----:B------:R-:W-:Y:S01]  /*2f40*/  @P6 IMAD.HI.U32 R8, R2, UR10, RZ ;  /* 0x0000000a02086c27 */ /* 0x000fe2000f8e00ff */
[----:B------:R-:W-:-:S13]  /*2f50*/  PLOP3.LUT P6, PT, PT, PT, UP1, 0x80, 0x0 ;  /* 0x000000000000781c */ /* 0x000fda0003fcf018 */
[----:B------:R-:W-:-:S07]  /*2f60*/  @P6 SHF.R.U32.HI R2, RZ, UR11, R8 ;  /* 0x0000000bff026c19 */ /* 0x000fce0008011608 */
.L_x_871:
[----:B------:R-:W-:Y:S05]  /*2f70*/  BSYNC B0 ;  /* 0x0000000000007941 */ /* 0x000fea0003800000 */
.L_x_869:
[----:B------:R-:W-:-:S04]  /*2f80*/  IMAD R5, R2, UR7, -R5 ;  /* 0x0000000702057c24 */ /* 0x000fc8000f8e0a05 */
[----:B------:R-:W-:-:S05]  /*2f90*/  IMAD R5, R16, -0x2, R5 ;  /* 0xfffffffe10057824 */ /* 0x000fca00078e0205 */
[----:B------:R-:W-:Y:S02]  /*2fa0*/  VIMNMX R4, R4, R5, !PT ;  /* 0x0000000504047248 */ /* 0x000fe40007fe0100 */
[----:B------:R-:W-:-:S07]  /*2fb0*/  VIADDMNMX R0, R5, UR7, R0, PT ;  /* 0x0000000705007c46 */ /* 0x000fce000b800100 */
.L_x_868:
[----:B------:R-:W-:Y:S02]  /*2fc0*/  ISETP.GT.AND P2, PT, R4, 0x1, !P2 ;  /* 0x000000010400780c */ /* 0x000fe40005744270 */
        /* <DEDUP_REMOVED lines=78> */
[----:B------:R-:W0:Y:S01]  /*34b0*/  SHFL.BFLY PT, R2, R5, 0x2, 0x1f ;  /* 0x0c401f0005027f89 */ /* 0x000e2200000e0000 */
        /* <DEDUP_REMOVED lines=13> */
[----:B0-----:R-:W-:Y:S02]  /*3590*/  FMNMX.FTZ R8, R5, R2, !PT ;  /* 0x0000000205087209 */ /* 0x001fe40007810000 */
[----:B------:R-:W-:Y:S02]  /*35a0*/  FSEL R54, R54, -INF , !P2 ;  /* 0xff80000036367808 */ /* 0x000fe40005000000 */
[----:B------:R-:W-:Y:S01]  /*35b0*/  ISETP.GT.AND P2, PT, R4, 0x39, !P6 ;  /* 0x000000390400780c */ /* 0x000fe20007744270 */
[----:B------:R-:W0:Y:S01]  /*35c0*/  SHFL.BFLY PT, R9, R8, 0x1, 0x1f ;  /* 0x0c201f0008097f89 */ /* 0x000e2200000e0000 */
        /* <DEDUP_REMOVED lines=12> */
[----:B0-----:R-:W-:Y:S01]  /*3690*/  FMNMX.FTZ R2, R8, R9, !PT ;  /* 0x0000000908027209 */ /* 0x001fe20007810000 */
[----:B------:R-:W-:Y:S01]  /*36a0*/  IMAD.U32 R9, RZ, RZ, UR40 ;  /* 0x00000028ff097e24 */ /* 0x000fe2000f8e00ff */
        /* <DEDUP_REMOVED lines=73> */
[----:B------:R-:W0:Y:S01]  /*3b40*/  MUFU.EX2 R3, R3 ;  /* 0x0000000300037308 */ /* 0x000e220000000800 */
        /* <DEDUP_REMOVED lines=17> */
[----:B0-----:R-:W-:-:S03]  /*3c60*/  FADD.FTZ R68, R3, R8 ;  /* 0x0000000803447221 */ /* 0x001fc60000010000 */
[----:B------:R-:W-:-:S03]  /*3c70*/  FMNMX.FTZ R15, R51, R28, !PT ;  /* 0x0000001c330f7209 */ /* 0x000fc60007810000 */
[----:B------:R-:W0:Y:S01]  /*3c80*/  MUFU.EX2 R10, R10 ;  /* 0x0000000a000a7308 */ /* 0x000e220000000800 */
        /* <DEDUP_REMOVED lines=8> */
[--C-:B-1----:R-:W-:Y:S01]  /*3d10*/  FFMA.FTZ R44, R65, UR40, -R24.reuse ;  /* 0x00000028412c7c23 */ /* 0x102fe20008010818 */
[----:B0-----:R-:W-:Y:S02]  /*3d20*/  F2FP.SATFINITE.E4M3.F32.PACK_AB_MERGE_C R148, R10, R5, RZ ;  /* 0x000000050a94723e */ /* 0x001fe400048070ff */
[----:B------:R-:W-:Y:S01]  /*3d30*/  FMNMX.FTZ R25, R63, R32, !PT ;  /* 0x000000203f197209 */ /* 0x000fe20007810000 */
[----:B------:R-:W-:-:S01]  /*3d40*/  FFMA.FTZ R32, R49, UR40, -R24 ;  /* 0x0000002831207c23 */ /* 0x000fc20008010818 */
[----:B------:R-:W-:Y:S01]  /*3d50*/  F2FP.SATFINITE.E4M3.F32.PACK_AB_MERGE_C R148, R8, R3, R148 ;  /* 0x000000030894723e */ /* 0x000fe20004807094 */
[----:B------:R-:W0:Y:S01]  /*3d60*/  MUFU.EX2 R14, R14 ;  /* 0x0000000e000e7308 */ /* 0x000e220000000800 */
        /* <DEDUP_REMOVED lines=8> */
[----:B-1----:R-:W-:Y:S01]  /*3df0*/  FFMA.FTZ R48, R69, UR40, -R24 ;  /* 0x0000002845307c23 */ /* 0x002fe20008010818 */
[----:B0-----:R-:W-:Y:S02]  /*3e00*/  F2FP.SATFINITE.E4M3.F32.PACK_AB_MERGE_C R150, R14, R11, RZ ;  /* 0x0000000b0e96723e */ /* 0x001fe400048070ff */
        /* <DEDUP_REMOVED lines=15> */
[----:B0-----:R-:W-:-:S01]  /*3f00*/  FFMA.FTZ R52, R73, UR40, -R24 ;  /* 0x0000002849347c23 */ /* 0x001fc20008010818 */
[----:B------:R-:W0:Y:S06]  /*3f10*/  SHFL.BFLY PT, R45, R0, 0x2, 0x1f ;  /* 0x0c401f00002d7f89 */ /* 0x000e2c00000e0000 */
[----:B------:R2:W-:Y:S01]  /*3f20*/  MUFU.EX2 R29, R56 ;  /* 0x00000038001d7308 */ /* 0x0005e20000000800 */
[----:B-1----:R-:W-:-:S07]  /*3f30*/  FFMA.FTZ R53, R80, UR40, -R24 ;  /* 0x0000002850357c23 */ /* 0x002fce0008010818 */
[----:B------:R1:W-:Y:S01]  /*3f40*/  MUFU.EX2 R33, R60 ;  /* 0x0000003c00217308 */ /* 0x0003e20000000800 */
[----:B--2---:R-:W-:-:S07]  /*3f50*/  FFMA.FTZ R56, R77, UR40, -R24 ;  /* 0x000000284d387c23 */ /* 0x004fce0008010818 */
[----:B------:R-:W-:Y:S01]  /*3f60*/  MUFU.EX2 R40, R40 ;  /* 0x0000002800287308 */ /* 0x000fe20000000800 */
[----:B-1----:R-:W-:-:S01]  /*3f70*/  FFMA.FTZ R60, R81, UR40, -R24 ;  /* 0x00000028513c7c23 */ /* 0x002fc20008010818 */
[----:B0-----:R-:W-:-:S05]  /*3f80*/  FMNMX.FTZ R57, R0, R45, !PT ;  /* 0x0000002d00397209 */ /* 0x001fca0007810000 */
[----:B------:R-:W0:Y:S01]  /*3f90*/  SHFL.BFLY PT, R0, R57, 0x1, 0x1f ;  /* 0x0c201f0039007f89 */ /* 0x000e2200000e0000 */
[----:B------:R-:W-:Y:S08]  /*3fa0*/  MUFU.EX2 R36, R36 ;  /* 0x0000002400247308 */ /* 0x000ff00000000800 */
[----:B------:R-:W-:Y:S08]  /*3fb0*/  MUFU.EX2 R41, R41 ;  /* 0x0000002900297308 */ /* 0x000ff00000000800 */
[----:B------:R-:W-:Y:S01]  /*3fc0*/  MUFU.EX2 R48, R48 ;  /* 0x0000003000307308 */ /* 0x000fe20000000800 */
[----:B0-----:R-:W-:-:S07]  /*3fd0*/  FMNMX.FTZ R0, R57, R0, !PT ;  /* 0x0000000039007209 */ /* 0x001fce0007810000 */
        /* <DEDUP_REMOVED lines=24> */
[----:B------:R-:W-:Y:S01]  /*4160*/  FADD.FTZ R59, R5, R68 ;  /* 0x00000044053b7221 */ /* 0x000fe20000010000 */
[----:B------:R-:W-:-:S01]  /*4170*/  FFMA.FTZ R46, R51, UR40, -R61 ;  /* 0x00000028332e7c23 */ /* 0x000fc2000801083d */
[--C-:B------:R-:W-:Y:S01]  /*4180*/  FFMA.FTZ R51, R58, UR40, -R61.reuse ;  /* 0x000000283a337c23 */ /* 0x100fe2000801083d */
[----:B------:R-:W-:-:S01]  /*4190*/  FFMA.FTZ R58, R62, UR40, -R61 ;  /* 0x000000283e3a7c23 */ /* 0x000fc2000801083d */
[----:B------:R-:W-:Y:S01]  /*41a0*/  FADD.FTZ R62, R10, R59 ;  /* 0x0000003b0a3e7221 */ /* 0x000fe20000010000 */
        /* <DEDUP_REMOVED lines=10> */
[----:B0-----:R-:W-:-:S01]  /*4250*/  FADD.FTZ R59, R26, R27 ;  /* 0x0000001b1a3b7221 */ /* 0x001fc20000010000 */
[----:B------:R-:W-:Y:S01]  /*4260*/  FADD.FTZ R69, R11, R68 ;  /* 0x000000440b457221 */ /* 0x000fe20000010000 */
[----:B------:R-:W-:-:S01]  /*4270*/  FFMA.FTZ R75, R75, UR40, -R61 ;  /* 0x000000284b4b7c23 */ /* 0x000fc2000801083d */
[--C-:B------:R-:W-:Y:S01]  /*4280*/  FFMA.FTZ R78, R78, UR40, -R61.reuse ;  /* 0x000000284e4e7c23 */ /* 0x100fe2000801083d */
[----:B------:R-:W-:-:S01]  /*4290*/  FFMA.FTZ R79, R79, UR40, -R61 ;  /* 0x000000284f4f7c23 */ /* 0x000fc2000801083d */
[--C-:B------:R-:W-:Y:S01]  /*42a0*/  FFMA.FTZ R82, R82, UR40, -R61.reuse ;  /* 0x0000002852527c23 */ /* 0x100fe2000801083d */
[----:B------:R-:W-:-:S01]  /*42b0*/  FFMA.FTZ R83, R83, UR40, -R61 ;  /* 0x0000002853537c23 */ /* 0x000fc2000801083d */
[----:B------:R-:W0:Y:S01]  /*42c0*/  MUFU.EX2 R31, R31 ;  /* 0x0000001f001f7308 */ /* 0x000e220000000800 */
[----:B-1----:R-:W-:-:S01]  /*42d0*/  FADD.FTZ R62, R30, R59 ;  /* 0x0000003b1e3e7221 */ /* 0x002fc20000010000 */
[----:B------:R-:W-:Y:S01]  /*42e0*/  FFMA.FTZ R59, R66, UR40, -R61 ;  /* 0x00000028423b7c23 */ /* 0x000fe2000801083d */
[----:B------:R-:W-:-:S01]  /*42f0*/  FADD.FTZ R66, R14, R69 ;  /* 0x000000450e427221 */ /* 0x000fc20000010000 */
[----:B------:R-:W-:-:S04]  /*4300*/  FFMA.FTZ R86, R86, UR40, -R61 ;  /* 0x0000002856567c23 */ /* 0x000fc8000801083d */
[----:B------:R-:W1:Y:S01]  /*4310*/  MUFU.EX2 R34, R34 ;  /* 0x0000002200227308 */ /* 0x000e620000000800 */
[----:B--2---:R-:W-:-:S01]  /*4320*/  FADD.FTZ R62, R65, R62 ;  /* 0x0000003e413e7221 */ /* 0x004fc20000010000 */
[----:B------:R-:W-:-:S04]  /*4330*/  F2FP.SATFINITE.E4M3.F32.PACK_AB_MERGE_C R30, R65, R30, RZ ;  /* 0x0000001e411e723e */ /* 0x000fc800048070ff */
[----:B------:R-:W-:Y:S02]  /*4340*/  F2FP.SATFINITE.E4M3.F32.PACK_AB_MERGE_C R149, R27, R26, R30 ;  /* 0x0000001a1b95723e */ /* 0x000fe4000480701e */
[----:B------:R-:W2:Y:S01]  /*4350*/  MUFU.EX2 R35, R35 ;  /* 0x0000002300237308 */ /* 0x000ea20000000800 */
[----:B0-----:R-:W-:-:S01]  /*4360*/  FADD.FTZ R69, R31, R62 ;  /* 0x0000003e1f457221 */ /* 0x001fc20000010000 */
[----:B------:R-:W-:Y:S01]  /*4370*/  FFMA.FTZ R62, R67, UR40, -R61 ;  /* 0x00000028433e7c23 */ /* 0x000fe2000801083d */
[----:B------:R-:W-:-:S01]  /*4380*/  FADD.FTZ R67, R13, R66 ;  /* 0x000000420d437221 */ /* 0x000fc20000010000 */
[----:B------:R-:W-:-:S03]  /*4390*/  FFMA.FTZ R61, R87, UR40, -R61 ;  /* 0x00000028573d7c23 */ /* 0x000fc6000801083d */
[----:B------:R-:W-:Y:S01]  /*43a0*/  FADD.FTZ R68, R20, R67 ;  /* 0x0000004314447221 */ /* 0x000fe20000010000 */
[----:B------:R-:W0:Y:S01]  /*43b0*/  MUFU.EX2 R64, R64 ;  /* 0x0000004000407308 */ /* 0x000e220000000800 */
[----:B-1----:R-:W-:-:S02]  /*43c0*/  FADD.FTZ R66, R34, R69 ;  /* 0x0000004522427221 */ /* 0x002fc40000010000 */
[----:B------:R-:W-:Y:S01]  /*43d0*/  FADD.FTZ R5, R15, R68 ;  /* 0x000000440f057221 */ /* 0x000fe20000010000 */
[----:B------:R-:W-:-:S03]  /*43e0*/  F2FP.SATFINITE.E4M3.F32.PACK_AB_MERGE_C R15, R28, R15, RZ ;  /* 0x0000000f1c0f723e */ /* 0x000fc600048070ff */
[----:B------:R-:W-:Y:S01]  /*43f0*/  FADD.FTZ R14, R28, R5 ;  /* 0x000000051c0e7221 */ /* 0x000fe20000010000 */
[----:B------:R-:W1:Y:S01]  /*4400*/  MUFU.EX2 R38, R38 ;  /* 0x0000002600267308 */ /* 0x000e620000000800 */
[----:B--2---:R-:W-:-:S01]  /*4410*/  FADD.FTZ R67, R35, R66 ;  /* 0x0000004223437221 */ /* 0x004fc20000010000 */
[----:B------:R-:W-:Y:S01]  /*4420*/  F2FP.SATFINITE.E4M3.F32.PACK_AB_MERGE_C R144, R20, R13, R15 ;  /* 0x0000000d1490723e */ /* 0x000fe2000480700f */
[----:B------:R-:W-:-:S05]  /*4430*/  FADD.FTZ R11, R21, R14 ;  /* 0x0000000e150b7221 */ /* 0x000fca0000010000 */
[----:B------:R-:W2:Y:S01]  /*4440*/  MUFU.EX2 R39, R39 ;  /* 0x0000002700277308 */ /* 0x000ea20000000800 */
[----:B0-----:R-:W-:-:S01]  /*4450*/  FADD.FTZ R67, R64, R67 ;  /* 0x0000004340437221 */ /* 0x001fc20000010000 */
[----:B------:R-:W-:-:S04]  /*4460*/  F2FP.SATFINITE.E4M3.F32.PACK_AB_MERGE_C R35, R64, R35, RZ ;  /* 0x000000234023723e */ /* 0x000fc800048070ff */
[----:B------:R-:W-:Y:S02]  /*4470*/  F2FP.SATFINITE.E4M3.F32.PACK_AB_MERGE_C R151, R34, R31, R35 ;  /* 0x0000001f2297723e */ /* 0x000fe40004807023 */
[----:B------:R-:W0:Y:S01]  /*4480*/  MUFU.EX2 R42, R42 ;  /* 0x0000002a002a7308 */ /* 0x000e220000000800 */
[----:B-1----:R-:W-:-:S07]  /*4490*/  FADD.FTZ R10, R38, R67 ;  /* 0x00000043260a7221 */ /* 0x002fce0000010000 */
[----:B------:R-:W1:Y:S01]  /*44a0*/  MUFU.EX2 R47, R47 ;  /* 0x0000002f002f7308 */ /* 0x000e620000000800 */
[----:B--2---:R-:W-:-:S01]  /*44b0*/  FADD.FTZ R5, R39, R10 ;  /* 0x0000000a27057221 */ /* 0x004fc20000010000 */
[----:B------:R-:W-:-:S04]  /*44c0*/  FADD.FTZ R10, R32, R11 ;  /* 0x0000000b200a7221 */ /* 0x000fc80000010000 */
[----:B------:R-:W-:Y:S01]  /*44d0*/  FADD.FTZ R3, R25, R10 ;  /* 0x0000000a19037221 */ /* 0x000fe20000010000 */
[----:B------:R-:W-:Y:S01]  /*44e0*/  F2FP.SATFINITE.E4M3.F32.PACK_AB_MERGE_C R25, R4, R25, RZ ;  /* 0x000000190419723e */ /* 0x000fe200048070ff */
[----:B------:R-:W2:Y:S01]  /*44f0*/  MUFU.EX2 R43, R43 ;  /* 0x0000002b002b7308 */ /* 0x000ea20000000800 */
[----:B0-----:R-:W-:-:S01]  /*4500*/  FADD.FTZ R8, R42, R5 ;  /* 0x000000052a087221 */ /* 0x001fc20000010000 */
[----:B------:R-:W-:Y:S01]  /*4510*/  FADD.FTZ R4, R4, R3 ;  /* 0x0000000304047221 */ /* 0x000fe20000010000 */
[----:B------:R-:W-:-:S03]  /*4520*/  F2FP.SATFINITE.E4M3.F32.PACK_AB_MERGE_C R146, R32, R21, R25 ;  /* 0x000000152092723e */ /* 0x000fc60004807019 */
[----:B------:R-:W-:Y:S02]  /*4530*/  FADD.FTZ R5, R29, R4 ;  /* 0x000000041d057221 */ /* 0x000fe40000010000 */
[----:B------:R-:W0:Y:S01]  /*4540*/  MUFU.EX2 R46, R46 ;  /* 0x0000002e002e7308 */ /* 0x000e220000000800 */
[----:B-1----:R-:W-:-:S01]  /*4550*/  FADD.FTZ R8, R47, R8 ;  /* 0x000000082f087221 */ /* 0x002fc20000010000 */
[----:B------:R-:W-:-:S04]  /*4560*/  F2FP.SATFINITE.E4M3.F32.PACK_AB_MERGE_C R42, R47, R42, RZ ;  /* 0x0000002a2f2a723e */ /* 0x000fc800048070ff */
[----:B------:R-:W-:Y:S02]  /*4570*/  F2FP.SATFINITE.E4M3.F32.PACK_AB_MERGE_C R145, R39, R38, R42 ;  /* 0x000000262791723e */ /* 0x000fe4000480702a */
[----:B------:R-:W1:Y:S01]  /*4580*/  MUFU.EX2 R50, R50 ;  /* 0x0000003200327308 */ /* 0x000e620000000800 */
[----:B--2---:R-:W-:-:S01]  /*4590*/  FADD.FTZ R3, R43, R8 ;  /* 0x000000082b037221 */ /* 0x004fc20000010000 */
[----:B------:R-:W-:Y:S01]  /*45a0*/  FADD.FTZ R8, R36, R5 ;  /* 0x0000000524087221 */ /* 0x000fe20000010000 */
[----:B------:R-:W-:-:S04]  /*45b0*/  F2FP.SATFINITE.E4M3.F32.PACK_AB_MERGE_C R5, R48, R41, RZ ;  /* 0x000000293005723e */ /* 0x000fc800048070ff */
[----:B------:R-:W-:Y:S01]  /*45c0*/  F2FP.SATFINITE.E4M3.F32.PACK_AB_MERGE_C R142, R44, R37, R5 ;  /* 0x000000252c8e723e */ /* 0x000fe20004807005 */
[----:B------:R-:W2:Y:S01]  /*45d0*/  MUFU.EX2 R55, R55 ;  /* 0x0000003700377308 */ /* 0x000ea20000000800 */
[----:B0-----:R-:W-:-:S07]  /*45e0*/  FADD.FTZ R3, R46, R3 ;  /* 0x000000032e037221 */ /* 0x001fce0000010000 */
[----:B------:R-:W0:Y:S01]  /*45f0*/  MUFU.EX2 R51, R51 ;  /* 0x0000003300337308 */ /* 0x000e220000000800 */
[----:B-1----:R-:W-:-:S01]  /*4600*/  FADD.FTZ R4, R50, R3 ;  /* 0x0000000332047221 */ /* 0x002fc20000010000 */
[----:B------:R-:W-:Y:S01]  /*4610*/  F2FP.SATFINITE.E4M3.F32.PACK_AB_MERGE_C R3, R40, R33, RZ ;  /* 0x000000212803723e */ /* 0x000fe200048070ff */
[----:B------:R-:W-:-:S03]  /*4620*/  FADD.FTZ R33, R33, R8 ;  /* 0x0000000821217221 */ /* 0x000fc60000010000 */
[----:B------:R-:W-:Y:S01]  /*4630*/  F2FP.SATFINITE.E4M3.F32.PACK_AB_MERGE_C R140, R36, R29, R3 ;  /* 0x0000001d248c723e */ /* 0x000fe20004807003 */
[----:B------:R-:W-:-:S01]  /*4640*/  FADD.FTZ R40, R40, R33 ;  /* 0x0000002128287221 */ /* 0x000fc20000010000 */
[----:B------:R-:W1:Y:S01]  /*4650*/  MUFU.EX2 R54, R54 ;  /* 0x0000003600367308 */ /* 0x000e620000000800 */
[----:B--2---:R-:W-:-:S01]  /*4660*/  FADD.FTZ R4, R55, R4 ;  /* 0x0000000437047221 */ /* 0x004fc20000010000 */
[----:B------:R-:W-:Y:S01]  /*4670*/  F2FP.SATFINITE.E4M3.F32.PACK_AB_MERGE_C R50, R55, R50, RZ ;  /* 0x000000323732723e */ /* 0x000fe200048070ff */
[----:B------:R-:W-:-:S03]  /*4680*/  FADD.FTZ R37, R37, R40 ;  /* 0x0000002825257221 */ /* 0x000fc60000010000 */
[----:B------:R-:W-:Y:S01]  /*4690*/  F2FP.SATFINITE.E4M3.F32.PACK_AB_MERGE_C R147, R46, R43, R50 ;  /* 0x0000002b2e93723e */ /* 0x000fe20004807032 */
[----:B------:R-:W-:-:S01]  /*46a0*/  FADD.FTZ R44, R44, R37 ;  /* 0x000000252c2c7221 */ /* 0x000fc20000010000 */
[----:B------:R-:W2:Y:S01]  /*46b0*/  MUFU.EX2 R58, R58 ;  /* 0x0000003a003a7308 */ /* 0x000ea20000000800 */
[----:B0-----:R-:W-:-:S02]  /*46c0*/  FADD.FTZ R3, R51, R4 ;  /* 0x0000000433037221 */ /* 0x001fc40000010000 */
[----:B------:R-:W-:-:S04]  /*46d0*/  FADD.FTZ R41, R41, R44 ;  /* 0x0000002c29297221 */ /* 0x000fc80000010000 */
[----:B------:R-:W-:Y:S01]  /*46e0*/  FADD.FTZ R48, R48, R41 ;  /* 0x0000002930307221 */ /* 0x000fe20000010000 */
[----:B------:R-:W0:Y:S01]  /*46f0*/  MUFU.EX2 R63, R63 ;  /* 0x0000003f003f7308 */ /* 0x000e220000000800 */
[----:B-1----:R-:W-:-:S07]  /*4700*/  FADD.FTZ R3, R54, R3 ;  /* 0x0000000336037221 */ /* 0x002fce0000010000 */
[----:B------:R-:W1:Y:S01]  /*4710*/  MUFU.EX2 R59, R59 ;  /* 0x0000003b003b7308 */ /* 0x000e620000000800 */
[----:B--2---:R-:W-:-:S07]  /*4720*/  FADD.FTZ R4, R58, R3 ;  /* 0x000000033a047221 */ /* 0x004fce0000010000 */
[----:B------:R-:W2:Y:S01]  /*4730*/  MUFU.EX2 R62, R62 ;  /* 0x0000003e003e7308 */ /* 0x000ea20000000800 */
[----:B0-----:R-:W-:-:S01]  /*4740*/  FADD.FTZ R4, R63, R4 ;  /* 0x000000043f047221 */ /* 0x001fc20000010000 */
[----:B------:R-:W-:-:S04]  /*4750*/  F2FP.SATFINITE.E4M3.F32.PACK_AB_MERGE_C R58, R63, R58, RZ ;  /* 0x0000003a3f3a723e */ /* 0x000fc800048070ff */
[----:B------:R-:W-:Y:S02]  /*4760*/  F2FP.SATFINITE.E4M3.F32.PACK_AB_MERGE_C R141, R54, R51, R58 ;  /* 0x00000033368d723e */ /* 0x000fe4000480703a */
[----:B------:R-:W0:Y:S01]  /*4770*/  MUFU.EX2 R70, R70 ;  /* 0x0000004600467308 */ /* 0x000e220000000800 */
[----:B-1----:R-:W-:-:S07]  /*4780*/  FADD.FTZ R3, R59, R4 ;  /* 0x000000043b037221 */ /* 0x002fce0000010000 */
[----:B------:R-:W-:Y:S01]  /*4790*/  MUFU.EX2 R49, R49 ;  /* 0x0000003100317308 */ /* 0x000fe20000000800 */
[----:B--2---:R-:W-:-:S07]  /*47a0*/  FADD.FTZ R3, R62, R3 ;  /* 0x000000033e037221 */ /* 0x004fce0000010000 */
[----:B------:R-:W1:Y:S01]  /*47b0*/  MUFU.EX2 R56, R56 ;  /* 0x0000003800387308 */ /* 0x000e620000000800 */
[----:B0-----:R-:W-:-:S07]  /*47c0*/  FADD.FTZ R4, R70, R3 ;  /* 0x0000000346047221 */ /* 0x001fce0000010000 */
[----:B------:R-:W0:Y:S08]  /*47d0*/  MUFU.EX2 R71, R71 ;  /* 0x0000004700477308 */ /* 0x000e300000000800 */
[----:B------:R-:W-:Y:S01]  /*47e0*/  MUFU.EX2 R45, R72 ;  /* 0x00000048002d7308 */ /* 0x000fe20000000800 */
[----:B-1----:R-:W-:-:S07]  /*47f0*/  F2FP.SATFINITE.E4M3.F32.PACK_AB_MERGE_C R5, R56, R49, RZ ;  /* 0x000000313805723e */ /* 0x002fce00048070ff */
[----:B------:R-:W1:Y:S01]  /*4800*/  MUFU.EX2 R52, R52 ;  /* 0x0000003400347308 */ /* 0x000e620000000800 */
[----:B0-----:R-:W-:-:S01]  /*4810*/  FADD.FTZ R3, R71, R4 ;  /* 0x0000000447037221 */ /* 0x001fc20000010000 */
[----:B------:R-:W-:-:S04]  /*4820*/  F2FP.SATFINITE.E4M3.F32.PACK_AB_MERGE_C R70, R71, R70, RZ ;  /* 0x000000464746723e */ /* 0x000fc800048070ff */
[----:B------:R-:W-:Y:S02]  /*4830*/  F2FP.SATFINITE.E4M3.F32.PACK_AB_MERGE_C R143, R62, R59, R70 ;  /* 0x0000003b3e8f723e */ /* 0x000fe40004807046 */
[----:B------:R-:W0:Y:S08]  /*4840*/  MUFU.EX2 R74, R74 ;  /* 0x0000004a004a7308 */ /* 0x000e300000000800 */
[----:B------:R-:W2:Y:S01]  /*4850*/  MUFU.EX2 R75, R75 ;  /* 0x0000004b004b7308 */ /* 0x000ea20000000800 */
[----:B-1----:R-:W-:Y:S01]  /*4860*/  F2FP.SATFINITE.E4M3.F32.PACK_AB_MERGE_C R136, R52, R45, R5 ;  /* 0x0000002d3488723e */ /* 0x002fe20004807005 */
[----:B------:R-:W-:-:S04]  /*4870*/  FADD.FTZ R45, R45, R48 ;  /* 0x000000302d2d7221 */ /* 0x000fc80000010000 */
[----:B------:R-:W-:Y:S02]  /*4880*/  FADD.FTZ R52, R52, R45 ;  /* 0x0000002d34347221 */ /* 0x000fe40000010000 */
[----:B------:R-:W1:Y:S01]  /*4890*/  MUFU.EX2 R78, R78 ;  /* 0x0000004e004e7308 */ /* 0x000e620000000800 */
[----:B0-----:R-:W-:-:S01]  /*48a0*/  FADD.FTZ R4, R74, R3 ;  /* 0x000000034a047221 */ /* 0x001fc20000010000 */
[----:B------:R-:W-:-:S04]  /*48b0*/  FADD.FTZ R49, R49, R52 ;  /* 0x0000003431317221 */ /* 0x000fc80000010000 */
[----:B------:R-:W-:Y:S02]  /*48c0*/  FADD.FTZ R56, R56, R49 ;  /* 0x0000003138387221 */ /* 0x000fe40000010000 */
[----:B------:R-:W-:Y:S01]  /*48d0*/  MUFU.EX2 R57, R57 ;  /* 0x0000003900397308 */ /* 0x000fe20000000800 */
[----:B--2---:R-:W-:-:S07]  /*48e0*/  FADD.FTZ R3, R75, R4 ;  /* 0x000000044b037221 */ /* 0x004fce0000010000 */
[----:B------:R-:W0:Y:S01]  /*48f0*/  MUFU.EX2 R24, R24 ;  /* 0x0000001800187308 */ /* 0x000e220000000800 */
[----:B-1----:R-:W-:-:S07]  /*4900*/  FADD.FTZ R4, R78, R3 ;  /* 0x000000034e047221 */ /* 0x002fce0000010000 */
[----:B------:R-:W1:Y:S08]  /*4910*/  MUFU.EX2 R79, R79 ;  /* 0x0000004f004f7308 */ /* 0x000e700000000800 */
[----:B------:R-:W-:Y:S01]  /*4920*/  MUFU.EX2 R53, R53 ;  /* 0x0000003500357308 */ /* 0x000fe20000000800 */
[----:B0-----:R-:W-:-:S07]  /*4930*/  F2FP.SATFINITE.E4M3.F32.PACK_AB_MERGE_C R3, R24, R57, RZ ;  /* 0x000000391803723e */ /* 0x001fce00048070ff */
[----:B------:R-:W0:Y:S01]  /*4940*/  MUFU.EX2 R60, R60 ;  /* 0x0000003c003c7308 */ /* 0x000e220000000800 */
[C---:B-1----:R-:W-:Y:S01]  /*4950*/  F2FP.SATFINITE.E4M3.F32.PACK_AB_MERGE_C R78, R79.reuse, R78, RZ ;  /* 0x0000004e4f4e723e */ /* 0x042fe200048070ff */
[----:B------:R-:W-:-:S03]  /*4960*/  FADD.FTZ R79, R79, R4 ;  /* 0x000000044f4f7221 */ /* 0x000fc60000010000 */
[----:B------:R-:W-:-:S03]  /*4970*/  F2FP.SATFINITE.E4M3.F32.PACK_AB_MERGE_C R137, R75, R74, R78 ;  /* 0x0000004a4b89723e */ /* 0x000fc6000480704e */
[----:B------:R-:W1:Y:S08]  /*4980*/  MUFU.EX2 R82, R82 ;  /* 0x0000005200527308 */ /* 0x000e700000000800 */
[----:B------:R-:W2:Y:S01]  /*4990*/  MUFU.EX2 R83, R83 ;  /* 0x0000005300537308 */ /* 0x000ea20000000800 */
[----:B0-----:R-:W-:Y:S01]  /*49a0*/  F2FP.SATFINITE.E4M3.F32.PACK_AB_MERGE_C R138, R60, R53, R3 ;  /* 0x000000353c8a723e */ /* 0x001fe20004807003 */
[----:B------:R-:W-:-:S04]  /*49b0*/  FADD.FTZ R53, R53, R56 ;  /* 0x0000003835357221 */ /* 0x000fc80000010000 */
[----:B------:R-:W-:Y:S02]  /*49c0*/  FADD.FTZ R60, R60, R53 ;  /* 0x000000353c3c7221 */ /* 0x000fe40000010000 */
[----:B------:R-:W0:Y:S01]  /*49d0*/  MUFU.EX2 R86, R86 ;  /* 0x0000005600567308 */ /* 0x000e220000000800 */
[----:B-1----:R-:W-:-:S01]  /*49e0*/  FADD.FTZ R4, R82, R79 ;  /* 0x0000004f52047221 */ /* 0x002fc20000010000 */
[----:B------:R-:W-:-:S04]  /*49f0*/  FADD.FTZ R5, R57, R60 ;  /* 0x0000003c39057221 */ /* 0x000fc80000010000 */
[----:B------:R-:W-:Y:S02]  /*4a00*/  FADD.FTZ R5, R24, R5 ;  /* 0x0000000518057221 */ /* 0x000fe40000010000 */
[----:B------:R-:W1:Y:S01]  /*4a10*/  MUFU.EX2 R61, R61 ;  /* 0x0000003d003d7308 */ /* 0x000e620000000800 */
[----:B--2---:R-:W-:-:S04]  /*4a20*/  FADD.FTZ R3, R83, R4 ;  /* 0x0000000453037221 */ /* 0x004fc80000010000 */
[----:B0-----:R-:W-:Y:S01]  /*4a30*/  FADD.FTZ R4, R86, R3 ;  /* 0x0000000356047221 */ /* 0x001fe20000010000 */
[----:B------:R-:W-:Y:S01]  /*4a40*/  VIADD R3, R88, 0xfffffffe ;  /* 0xfffffffe58037836 */ /* 0x000fe20000000000 */
[C---:B-1----:R-:W-:Y:S02]  /*4a50*/  F2FP.SATFINITE.E4M3.F32.PACK_AB_MERGE_C R8, R61.reuse, R86, RZ ;  /* 0x000000563d08723e */ /* 0x042fe400048070ff */
        /* <DEDUP_REMOVED lines=14> */
.L_x_873:
[----:B------:R-:W-:-:S11]  /*4b40*/  UISETP.NE.AND UP1, UPT, UR7, 0x1, UPT ;  /* 0x000000010700788c */ /* 0x000fd6000bf25270 */
[----:B------:R-:W-:Y:S02]  /*4b50*/  @UP1 ULDC.64 UR20, c[0x0][0x9e8] ;  /* 0x00027a0000141ab9 */ /* 0x000fe40000000a00 */
[----:B------:R-:W-:-:S04]  /*4b60*/  UIMAD.WIDE.U32 UR10, UR14, UR20, URZ ;  /* 0x000000140e0a72a5 */ /* 0x000fc8000f8e003f */
[----:B------:R-:W-:-:S12]  /*4b70*/  @UP1 USHF.R.U32.HI UR14, URZ, UR21, UR11 ;  /* 0x000000153f0e1299 */ /* 0x000fd8000801160b */
.L_x_874:
[----:B------:R-:W-:-:S04]  /*4b80*/  UIMAD UR7, UR14, UR7, UR7 ;  /* 0x000000070e0772a4 */ /* 0x000fc8000f8e0207 */
[----:B------:R-:W-:-:S04]  /*4b90*/  UISETP.LT.AND UP1, UPT, UR6, UR7, UPT ;  /* 0x000000070600728c */ /* 0x000fc8000bf21270 */
[----:B------:R-:W-:-:S12]  /*4ba0*/  USEL UR6, UR6, UR7, UP1 ;  /* 0x0000000706067287 */ /* 0x000fd80008800000 */
.L_x_872:
        /* <DEDUP_REMOVED lines=31> */
[----:B------:R-:W-:Y:S01]  /*4da0*/  IADD3 R8, R7, R17, -R19 ;  /* 0x0000001107087210 */ /* 0x000fe20007ffe813 */
[----:B------:R-:W-:Y:S01]  /*4db0*/  IMAD.MOV.U32 R135, RZ, RZ, RZ ;  /* 0x000000ffff877224 */ /* 0x000fe200078e00ff */
[----:B------:R-:W-:Y:S01]  /*4dc0*/  ULDC UR21, c[0x0][0x9e4] ;  /* 0x0002790000157ab9 */ /* 0x000fe20000000800 */
[----:B------:R-:W-:Y:S01]  /*4dd0*/  ULDC UR18, c[0x0][0x9dc] ;  /* 0x0002770000127ab9 */ /* 0x000fe20000000800 */
[----:B------:R-:W-:Y:S01]  /*4de0*/  LOP3.LUT R12, RZ, R8, RZ, 0x33, !PT ;  /* 0x00000008ff0c7212 */ /* 0x000fe200078e33ff */
[----:B------:R-:W-:Y:S01]  /*4df0*/  VIADD R9, R8, 0x8 ;  /* 0x0000000808097836 */ /* 0x000fe20000000000 */
[----:B------:R-:W-:-:S04]  /*4e00*/  ULDC UR22, c[0x0][0x9e0] ;  /* 0x0002780000167ab9 */ /* 0x000fc80000000800 */
[----:B------:R-:W-:-:S07]  /*4e10*/  LOP3.LUT R13, RZ, R9, RZ, 0x33, !PT ;  /* 0x00000009ff0d7212 */ /* 0x000fce00078e33ff */
.L_x_893:
[----:B------:R-:W-:-:S04]  /*4e20*/  UIADD3 UR19, UR37, 0x1, URZ ;  /* 0x0000000125137890 */ /* 0x000fc8000fffe03f */
[----:B------:R-:W-:-:S04]  /*4e30*/  UISETP.NE.AND UP1, UPT, UR19, 0x2, UPT ;  /* 0x000000021300788c */ /* 0x000fc8000bf25270 */
[----:B------:R-:W-:Y:S02]  /*4e40*/  USEL UR20, URZ, 0x1, UP1 ;  /* 0x000000013f147887 */ /* 0x000fe40008800000 */
[----:B------:R-:W-:Y:S02]  /*4e50*/  USEL UR19, UR19, URZ, UP1 ;  /* 0x0000003f13137287 */ /* 0x000fe40008800000 */
[----:B------:R-:W-:Y:S01]  /*4e60*/  ULOP3.LUT UR20, UR36, UR20, URZ, 0x3c, !UPT ;  /* 0x0000001424147292 */ /* 0x000fe2000f8e3c3f */
[----:B------:R-:W-:Y:S11]  /*4e70*/  @!P0 BRA `(.L_x_876) ;  /* 0x0000000000048947 */ /* 0x000ff60003800000 */
[----:B------:R-:W-:Y:S01]  /*4e80*/  BPT.TRAP 0x1 ;  /* 0x000000040000795c */ /* 0x000fe20000300000 */
.L_x_876:
[----:B------:R-:W-:Y:S01]  /*4e90*/  ULEA UR23, UR19, UR45, 0x3 ;  /* 0x0000002d13177291 */ /* 0x000fe2000f8e183f */
[----:B------:R-:W-:-:S05]  /*4ea0*/  IMAD.U32 R10, RZ, RZ, UR20 ;  /* 0x00000014ff0a7e24 */ /* 0x000fca000f8e00ff */
[----:B------:R-:W-:-:S04]  /*4eb0*/  SHF.L.U32 R10, R10, 0x1f, RZ ;  /* 0x0000001f0a0a7819 */ /* 0x000fc800000006ff */
[----:B------:R0:W1:Y:S01]  /*4ec0*/  SYNCS.PHASECHK.TRANS64.TRYWAIT P2, [UR23+0x19c30], R10 ;  /* 0x019c300aff0075a7 */ /* 0x0000620008040157 */
[----:B------:R-:W-:Y:S05]  /*4ed0*/  @!P0 BRA `(.L_x_877) ;  /* 0x0000000000048947 */ /* 0x000fea0003800000 */
[----:B------:R-:W-:Y:S01]  /*4ee0*/  BPT.TRAP 0x1 ;  /* 0x000000040000795c */ /* 0x000fe20000300000 */
.L_x_877:
[----:B-1----:R-:W-:Y:S05]  /*4ef0*/  @P2 BRA `(.L_x_878) ;  /* 0x0000000000082947 */ /* 0x002fea0003800000 */
[----:B------:R-:W1:Y:S02]  /*4f00*/  SYNCS.PHASECHK.TRANS64.TRYWAIT P2, [UR23+0x19c30], R10 ;  /* 0x019c300aff0075a7 */ /* 0x000e640008040157 */
[----:B-1----:R-:W-:Y:S05]  /*4f10*/  @!P2 BRA `(.L_x_879) ;  /* 0x000000e800f0a947 */ /* 0x002fea0003800000 */
.L_x_878:
        /* <DEDUP_REMOVED lines=17> */
.L_x_880:
[----:B------:R-:W-:Y:S01]  /*5030*/  ULEA UR11, UR37, UR45, 0x3 ;  /* 0x0000002d250b7291 */ /* 0x000fe2000f8e183f */
[----:B01----:R-:W-:-:S05]  /*5040*/  IMAD.U32 R10, RZ, RZ, UR36 ;  /* 0x00000024ff0a7e24 */ /* 0x003fca000f8e00ff */
[----:B------:R-:W-:-:S04]  /*5050*/  SHF.L.U32 R10, R10, 0x1f, RZ ;  /* 0x0000001f0a0a7819 */ /* 0x000fc800000006ff */
[----:B------:R0:W1:Y:S01]  /*5060*/  SYNCS.PHASECHK.TRANS64.TRYWAIT P2, [UR11+0x19c50], R10 ;  /* 0x019c500aff0075a7 */ /* 0x000062000804014b */
[----:B------:R-:W-:Y:S05]  /*5070*/  @!P0 BRA `(.L_x_881) ;  /* 0x0000000000048947 */ /* 0x000fea0003800000 */
[----:B------:R-:W-:Y:S01]  /*5080*/  BPT.TRAP 0x1 ;  /* 0x000000040000795c */ /* 0x000fe20000300000 */
.L_x_881:
[----:B-1----:R-:W-:Y:S05]  /*5090*/  @P2 BRA `(.L_x_882) ;  /* 0x0000000000082947 */ /* 0x002fea0003800000 */
[----:B------:R-:W1:Y:S02]  /*50a0*/  SYNCS.PHASECHK.TRANS64.TRYWAIT P2, [UR11+0x19c50], R10 ;  /* 0x019c500aff0075a7 */ /* 0x000e64000804014b */
[----:B-1----:R-:W-:Y:S05]  /*50b0*/  @!P2 BRA `(.L_x_883) ;  /* 0x000000e800a0a947 */ /* 0x002fea0003800000 */
.L_x_882:
[----:B------:R-:W-:Y:S01]  /*50c0*/  UIADD3 UR6, UR45, 0x3000, URZ ;  /* 0x000030002d067890 */ /* 0x000fe2000fffe03f */
[----:B------:R-:W-:Y:S01]  /*50d0*/  WARPGROUP.ARRIVE ;  /* 0x00000000000079c5 */ /* 0x000fe20000000000 */
[----:B------:R-:W-:Y:S01]  /*50e0*/  UMOV UR7, 0x40000040 ;  /* 0x4000004000077882 */ /* 0x000fe20000000000 */
[----:B------:R-:W-:Y:S01]  /*50f0*/  IMAD.SHL.U32 R14, R3, 0x80, RZ ;  /* 0x00000080030e7824 */ /* 0x000fe200078e00ff */
[----:B------:R-:W-:Y:S01]  /*5100*/  USHF.R.U32.HI UR6, URZ, 0x4, UR6 ;  /* 0x000000043f067899 */ /* 0x000fe20008011606 */
[----:B01----:R-:W-:Y:S01]  /*5110*/  IMAD.U32 R10, RZ, RZ, UR23 ;  /* 0x00000017ff0a7e24 */ /* 0x003fe2000f8e00ff */
[----:B------:R-:W-:Y:S02]  /*5120*/  PLOP3.LUT P2, PT, PT, PT, UP0, 0x40, 0x0 ;  /* 0x000000000000781c */ /* 0x000fe40003f4e808 */
[----:B------:R-:W-:Y:S01]  /*5130*/  ULOP3.LUT UR6, UR6, 0x3fff, URZ, 0xc0, !UPT ;  /* 0x00003fff06067892 */ /* 0x000fe2000f8ec03f */
[----:B------:R-:W-:Y:S01]  /*5140*/  IADD3 R20, R17, 0x1, -R14 ;  /* 0x0000000111147810 */ /* 0x000fe20007ffe80e */
[----:B------:R-:W-:-:S02]  /*5150*/  @!P1 VIADD R10, R10, 0x19c40 ;  /* 0x00019c400a0a9836 */ /* 0x000fc40000000000 */
[----:B------:R-:W-:Y:S02]  /*5160*/  ULOP3.LUT UR6, UR6, 0x10000, URZ, 0xfc, !UPT ;  /* 0x0001000006067892 */ /* 0x000fe4000f8efc3f */
[----:B------:R-:W-:Y:S01]  /*5170*/  IMAD.IADD R11, R20, 0x1, -R19 ;  /* 0x00000001140b7824 */ /* 0x000fe200078e0a13 */
[----:B------:R-:W-:Y:S01]  /*5180*/  @!P1 PRMT R10, RZ, 0x654, R10 ;  /* 0x00000654ff0a9816 */ /* 0x000fe2000000000a */
[----:B------:R-:W-:Y:S02]  /*5190*/  UIMAD UR10, UR37, 0x300, UR6 ;  /* 0x00000300250a78a4 */ /* 0x000fe4000f8e0206 */
[----:B------:R-:W-:-:S05]  /*51a0*/  IMAD R11, R16, -0x2, R11 ;  /* 0xfffffffe100b7824 */ /* 0x000fca00078e020b */
[----:B------:R-:W-:Y:S02]  /*51b0*/  UMOV UR6, UR10 ;  /* 0x0000000a00067c82 */ /* 0x000fe40008000000 */
        /* <DEDUP_REMOVED lines=20> */
[----:B------:R-:W-:Y:S01]  /*5300*/  VIADD R136, R11, UR22 ;  /* 0x000000160b887c36 */ /* 0x000fe20008000000 */
[----:B------:R0:W-:Y:S03]  /*5310*/  @!P1 SYNCS.ARRIVE.TRANS64.RED.A1T0 RZ, [R10+URZ], RZ ;  /* 0x000000ff0aff99a7 */ /* 0x0001e6000810043f */
[----:B------:R-:W-:Y:S01]  /*5320*/  IMAD.IADD R20, R7, 0x1, R136 ;  /* 0x0000000107147824 */ /* 0x000fe200078e0288 */
[----:B------:R-:W-:Y:S06]  /*5330*/  @P2 BRA `(.L_x_884) ;  /* 0x0000000000582947 */ /* 0x000fec0003800000 */
[----:B------:R-:W-:Y:S01]  /*5340*/  ISETP.GT.AND P2, PT, R8, -0x1, PT ;  /* 0xffffffff0800780c */ /* 0x000fe20003f44270 */
[----:B------:R-:W-:-:S12]  /*5350*/  BSSY B0, `(.L_x_885) ;  /* 0x0000010000007945 */ /* 0x000fd80003800000 */
[----:B------:R-:W-:Y:S05]  /*5360*/  @P2 BRA `(.L_x_886) ;  /* 0x0000000000202947 */ /* 0x000fea0003800000 */
[----:B------:R-:W-:-:S05]  /*5370*/  IMAD.U32 R139, RZ, RZ, UR21 ;  /* 0x00000015ff8b7e24 */ /* 0x000fca000f8e00ff */
[----:B------:R-:W-:-:S13]  /*5380*/  ISETP.NE.AND P2, PT, R139, 0x1, PT ;  /* 0x000000018b00780c */ /* 0x000fda0003f45270 */
[----:B0-----:R-:W0:Y:S02]  /*5390*/  @P2 LDC.64 R10, c[0x0][0x9e8] ;  /* 0x00027a00ff0a2b82 */ /* 0x001e240000000a00 */
[----:B0-----:R-:W-:-:S04]  /*53a0*/  @P2 IMAD.HI.U32 R138, R12, R10, RZ ;  /* 0x0000000a0c8a2227 */ /* 0x001fc800078e00ff */
[----:B------:R-:W-:Y:S01]  /*53b0*/  IMAD.MOV.U32 R10, RZ, RZ, R12 ;  /* 0x000000ffff0a7224 */ /* 0x000fe200078e000c */
[----:B------:R-:W-:-:S04]  /*53c0*/  @P2 SHF.R.U32.HI R10, RZ, R11, R138 ;  /* 0x0000000bff0a2219 */ /* 0x000fc8000001168a */
[----:B------:R-:W-:Y:S01]  /*53d0*/  LOP3.LUT R137, RZ, R10, RZ, 0x33, !PT ;  /* 0x0000000aff897212 */ /* 0x000fe200078e33ff */
[----:B------:R-:W-:Y:S06]  /*53e0*/  BRA `(.L_x_887) ;  /* 0x0000000000187947 */ /* 0x000fec0003800000 */
.L_x_886:
[----:B------:R-:W-:Y:S02]  /*53f0*/  IMAD.U32 R139, RZ, RZ, UR21 ;  /* 0x00000015ff8b7e24 */ /* 0x000fe4000f8e00ff */
[----:B------:R-:W-:-:S03]  /*5400*/  IMAD.MOV.U32 R137, RZ, RZ, R8 ;  /* 0x000000ffff897224 */ /* 0x000fc600078e0008 */
[----:B------:R-:W-:-:S13]  /*5410*/  ISETP.NE.AND P2, PT, R139, 0x1, PT ;  /* 0x000000018b00780c */ /* 0x000fda0003f45270 */
[----:B0-----:R-:W0:Y:S02]  /*5420*/  @P2 LDC.64 R10, c[0x0][0x9e8] ;  /* 0x00027a00ff0a2b82 */ /* 0x001e240000000a00 */
[----:B0-----:R-:W-:-:S05]  /*5430*/  @P2 IMAD.HI.U32 R10, R8, R10, RZ ;  /* 0x0000000a080a2227 */ /* 0x001fca00078e00ff */
[----:B------:R-:W-:-:S07]  /*5440*/  @P2 SHF.R.U32.HI R137, RZ, R11, R10 ;  /* 0x0000000bff892219 */ /* 0x000fce000001160a */
.L_x_887:
[----:B------:R-:W-:Y:S05]  /*5450*/  BSYNC B0 ;  /* 0x0000000000007941 */ /* 0x000fea0003800000 */
.L_x_885:
[----:B------:R-:W-:-:S04]  /*5460*/  IMAD R11, R137, R139, -R14 ;  /* 0x0000008b890b7224 */ /* 0x000fc800078e0a0e */
[----:B------:R-:W-:-:S05]  /*5470*/  IMAD R11, R16, -0x2, R11 ;  /* 0xfffffffe100b7824 */ /* 0x000fca00078e020b */
[----:B------:R-:W-:Y:S02]  /*5480*/  VIADDMNMX R20, R11, R139, R20, PT ;  /* 0x0000008b0b147246 */ /* 0x000fe40003800114 */
[----:B------:R-:W-:-:S07]  /*5490*/  VIMNMX R15, R15, R11, !PT ;  /* 0x0000000b0f0f7248 */ /* 0x000fce0007fe0100 */
.L_x_884:
[----:B------:R-:W-:Y:S01]  /*54a0*/  ISETP.GT.AND P2, PT, R3, -0x1, PT ;  /* 0xffffffff0300780c */ /* 0x000fe20003f44270 */
[----:B------:R-:W-:-:S03]  /*54b0*/  IMAD.IADD R136, R6, 0x1, R136 ;  /* 0x0000000106887824 */ /* 0x000fc600078e0288 */
[C---:B------:R-:W-:Y:S02]  /*54c0*/  ISETP.GT.AND P5, PT, R15.reuse, RZ, P2 ;  /* 0x000000ff0f00720c */ /* 0x040fe400017a4270 */
[C---:B------:R-:W-:Y:S02]  /*54d0*/  ISETP.GT.AND P4, PT, R15.reuse, 0x1, P2 ;  /* 0x000000010f00780c */ /* 0x040fe40001784270 */
[----:B------:R-:W-:Y:S02]  /*54e0*/  ISETP.LT.OR P5, PT, R20, 0x1, P5 ;  /* 0x000000011400780c */ /* 0x000fe40002fa1670 */
[C---:B------:R-:W-:Y:S02]  /*54f0*/  ISETP.GT.AND P6, PT, R15.reuse, 0x8, P2 ;  /* 0x000000080f00780c */ /* 0x040fe400017c4270 */
[----:B------:R-:W-:Y:S02]  /*5500*/  FSEL R11, R24, -INF , !P5 ;  /* 0xff800000180b7808 */ /* 0x000fe40006800000 */
[----:B------:R-:W-:-:S02]  /*5510*/  ISETP.GT.AND P5, PT, R15, 0x10, P2 ;  /* 0x000000100f00780c */ /* 0x000fc400017a4270 */
[C---:B------:R-:W-:Y:S02]  /*5520*/  ISETP.GT.AND P3, PT, R15.reuse, 0x9, P2 ;  /* 0x000000090f00780c */ /* 0x040fe40001764270 */
[C---:B------:R-:W-:Y:S02]  /*5530*/  ISETP.LT.OR P5, PT, R20.reuse, 0x11, P5 ;  /* 0x000000111400780c */ /* 0x040fe40002fa1670 */
[----:B------:R-:W-:Y:S02]  /*5540*/  ISETP.LT.OR P4, PT, R20, 0x2, P4 ;  /* 0x000000021400780c */ /* 0x000fe40002781670 */
[----:B------:R-:W-:Y:S02]  /*5550*/  FSEL R32, R32, -INF , !P5 ;  /* 0xff80000020207808 */ /* 0x000fe40006800000 */
        /* <DEDUP_REMOVED lines=9> */
[C---:B------:R-:W-:Y:S02]  /*55f0*/  ISETP.GT.AND P3, PT, R15.reuse, 0x19, P2 ;  /* 0x000000190f00780c */ /* 0x040fe40001764270 */
[----:B------:R-:W-:Y:S02]  /*5600*/  FSEL R40, R40, -INF , !P5 ;  /* 0xff80000028287808 */ /* 0x000fe40006800000 */
[----:B------:R-:W-:Y:S02]  /*5610*/  ISETP.GT.AND P5, PT, R15, 0x30, P2 ;  /* 0x000000300f00780c */ /* 0x000fe400017a4270 */
[C---:B------:R-:W-:Y:S02]  /*5620*/  ISETP.LT.OR P4, PT, R20.reuse, 0x12, P4 ;  /* 0x000000121400780c */ /* 0x040fe40002781670 */
        /* <DEDUP_REMOVED lines=57> */
[----:B------:R-:W-:Y:S02]  /*59c0*/  FSEL R80, R80, -INF , !P5 ;  /* 0xff80000050507808 */ /* 0x000fe40006800000 */
[----:B------:R-:W-:Y:S02]  /*59d0*/  PLOP3.LUT P5, PT, PT, PT, UP0, 0x40, 0x0 ;  /* 0x000000000000781c */ /* 0x000fe40003fae808 */
[C---:B------:R-:W-:Y:S02]  /*59e0*/  ISETP.LT.OR P4, PT, R20.reuse, 0x62, P4 ;  /* 0x000000621400780c */ /* 0x040fe40002781670 */
[----:B------:R-:W-:-:S02]  /*59f0*/  ISETP.LT.OR P6, PT, R20, 0x69, P6 ;  /* 0x000000691400780c */ /* 0x000fc400037c1670 */
[----:B------:R-:W-:Y:S02]  /*5a00*/  ISETP.LT.OR P3, PT, R20, 0x6a, P3 ;  /* 0x0000006a1400780c */ /* 0x000fe40001f61670 */
[----:B------:R-:W-:Y:S02]  /*5a10*/  FSEL R73, R73, -INF , !P4 ;  /* 0xff80000049497808 */ /* 0x000fe40006000000 */
[----:B------:R-:W-:Y:S02]  /*5a20*/  FSEL R76, R76, -INF , !P6 ;  /* 0xff8000004c4c7808 */ /* 0x000fe40007000000 */
[----:B------:R-:W-:Y:S02]  /*5a30*/  FSEL R77, R77, -INF , !P3 ;  /* 0xff8000004d4d7808 */ /* 0x000fe40005800000 */
[C---:B------:R-:W-:Y:S02]  /*5a40*/  ISETP.GT.AND P4, PT, R15.reuse, 0x71, P2 ;  /* 0x000000710f00780c */ /* 0x040fe40001784270 */
[----:B------:R-:W-:-:S02]  /*5a50*/  ISETP.GT.AND P6, PT, R15, 0x78, P2 ;  /* 0x000000780f00780c */ /* 0x000fc400017c4270 */
[----:B------:R-:W-:Y:S01]  /*5a60*/  ISETP.GT.AND P3, PT, R15, 0x79, P2 ;  /* 0x000000790f00780c */ /* 0x000fe20001764270 */
[----:B------:R-:W-:Y:S01]  /*5a70*/  IMAD.IADD R15, R6, 0x1, R21 ;  /* 0x00000001060f7824 */ /* 0x000fe200078e0215 */
[C---:B------:R-:W-:Y:S02]  /*5a80*/  ISETP.LT.OR P4, PT, R20.reuse, 0x72, P4 ;  /* 0x000000721400780c */ /* 0x040fe40002781670 */
[C---:B------:R-:W-:Y:S02]  /*5a90*/  ISETP.LT.OR P6, PT, R20.reuse, 0x79, P6 ;  /* 0x000000791400780c */ /* 0x040fe400037c1670 */
[----:B------:R-:W-:Y:S02]  /*5aa0*/  ISETP.LT.OR P3, PT, R20, 0x7a, P3 ;  /* 0x0000007a1400780c */ /* 0x000fe40001f61670 */
[----:B------:R-:W-:Y:S02]  /*5ab0*/  FSEL R81, R81, -INF , !P4 ;  /* 0xff80000051517808 */ /* 0x000fe40006000000 */
[----:B------:R-:W-:-:S02]  /*5ac0*/  FSEL R84, R84, -INF , !P6 ;  /* 0xff80000054547808 */ /* 0x000fc40007000000 */
[----:B------:R-:W-:Y:S01]  /*5ad0*/  FSEL R85, R85, -INF , !P3 ;  /* 0xff80000055557808 */ /* 0x000fe20005800000 */
[----:B------:R-:W-:Y:S06]  /*5ae0*/  @P5 BRA `(.L_x_888) ;  /* 0x0000000000585947 */ /* 0x000fec0003800000 */
[----:B------:R-:W-:Y:S01]  /*5af0*/  ISETP.GT.AND P3, PT, R9, -0x1, PT ;  /* 0xffffffff0900780c */ /* 0x000fe20003f64270 */
[----:B------:R-:W-:-:S12]  /*5b00*/  BSSY B0, `(.L_x_889) ;  /* 0x0000010000007945 */ /* 0x000fd80003800000 */
[----:B------:R-:W-:Y:S05]  /*5b10*/  @P3 BRA `(.L_x_890) ;  /* 0x0000000000203947 */ /* 0x000fea0003800000 */
[----:B------:R-:W-:Y:S02]  /*5b20*/  IMAD.U32 R24, RZ, RZ, UR21 ;  /* 0x00000015ff187e24 */ /* 0x000fe4000f8e00ff */
[----:B0-----:R-:W-:-:S03]  /*5b30*/  IMAD.MOV.U32 R10, RZ, RZ, R13 ;  /* 0x000000ffff0a7224 */ /* 0x001fc600078e000d */
[----:B------:R-:W-:-:S13]  /*5b40*/  ISETP.NE.AND P3, PT, R24, 0x1, PT ;  /* 0x000000011800780c */ /* 0x000fda0003f65270 */
[----:B------:R-:W0:Y:S02]  /*5b50*/  @P3 LDC.64 R20, c[0x0][0x9e8] ;  /* 0x00027a00ff143b82 */ /* 0x000e240000000a00 */
[----:B0-----:R-:W-:-:S05]  /*5b60*/  @P3 IMAD.HI.U32 R20, R13, R20, RZ ;  /* 0x000000140d143227 */ /* 0x001fca00078e00ff */
[----:B------:R-:W-:-:S04]  /*5b70*/  @P3 SHF.R.U32.HI R10, RZ, R21, R20 ;  /* 0x00000015ff0a3219 */ /* 0x000fc80000011614 */
[----:B------:R-:W-:Y:S01]  /*5b80*/  LOP3.LUT R137, RZ, R10, RZ, 0x33, !PT ;  /* 0x0000000aff897212 */ /* 0x000fe200078e33ff */
[----:B------:R-:W-:Y:S06]  /*5b90*/  BRA `(.L_x_891) ;  /* 0x0000000000187947 */ /* 0x000fec0003800000 */
.L_x_890:
[----:B------:R-:W-:Y:S02]  /*5ba0*/  IMAD.U32 R24, RZ, RZ, UR21 ;  /* 0x00000015ff187e24 */ /* 0x000fe4000f8e00ff */
[----:B------:R-:W-:-:S03]  /*5bb0*/  IMAD.MOV.U32 R137, RZ, RZ, R9 ;  /* 0x000000ffff897224 */ /* 0x000fc600078e0009 */
[----:B------:R-:W-:-:S13]  /*5bc0*/  ISETP.NE.AND P3, PT, R24, 0x1, PT ;  /* 0x000000011800780c */ /* 0x000fda0003f65270 */
[----:B------:R-:W1:Y:S02]  /*5bd0*/  @P3 LDC.64 R20, c[0x0][0x9e8] ;  /* 0x00027a00ff143b82 */ /* 0x000e640000000a00 */
[----:B-1----:R-:W-:-:S05]  /*5be0*/  @P3 IMAD.HI.U32 R20, R9, R20, RZ ;  /* 0x0000001409143227 */ /* 0x002fca00078e00ff */
[----:B------:R-:W-:-:S07]  /*5bf0*/  @P3 SHF.R.U32.HI R137, RZ, R21, R20 ;  /* 0x00000015ff893219 */ /* 0x000fce0000011614 */
.L_x_891:
[----:B------:R-:W-:Y:S05]  /*5c00*/  BSYNC B0 ;  /* 0x0000000000007941 */ /* 0x000fea0003800000 */
.L_x_889:
[----:B------:R-:W-:-:S04]  /*5c10*/  IMAD R21, R137, R24, -R14 ;  /* 0x0000001889157224 */ /* 0x000fc800078e0a0e */
[----:B------:R-:W-:-:S05]  /*5c20*/  IMAD R21, R16, -0x2, R21 ;  /* 0xfffffffe10157824 */ /* 0x000fca00078e0215 */
[----:B------:R-:W-:Y:S02]  /*5c30*/  VIADDMNMX R136, R21, R24, R136, PT ;  /* 0x0000001815887246 */ /* 0x000fe40003800188 */
[----:B------:R-:W-:-:S07]  /*5c40*/  VIMNMX R15, R15, R21, !PT ;  /* 0x000000150f0f7248 */ /* 0x000fce0007fe0100 */
.L_x_888:
[----:B0-----:R-:W-:Y:S01]  /*5c50*/  FMNMX.FTZ R10, R11, R2, !PT ;  /* 0x000000020b0a7209 */ /* 0x001fe20007810000 */
        /* <DEDUP_REMOVED lines=19> */
[C---:B------:R-:W-:Y:S02]  /*5d90*/  ISETP.GT.AND P5, PT, R15.reuse, RZ, P2 ;  /* 0x000000ff0f00720c */ /* 0x040fe400017a4270 */
        /* <DEDUP_REMOVED lines=43> */
[C---:B------:R-:W-:Y:S02]  /*6050*/  ISETP.GT.AND P3, PT, R15.reuse, 0x29, P2 ;  /* 0x000000290f00780c */ /* 0x040fe40001764270 */
[----:B------:R-:W-:Y:S01]  /*6060*/  FSEL R46, R46, -INF , !P4 ;  /* 0xff8000002e2e7808 */ /* 0x000fe20006000000 */
[----:B------:R-:W0:Y:S01]  /*6070*/  SHFL.BFLY PT, R21, R14, 0x2, 0x1f ;  /* 0x0c401f000e157f89 */ /* 0x000e2200000e0000 */
[----:B------:R-:W-:-:S04]  /*6080*/  ISETP.GT.AND P4, PT, R15, 0x30, P2 ;  /* 0x000000300f00780c */ /* 0x000fc80001784270 */
[----:B------:R-:W-:-:S04]  /*6090*/  ISETP.LT.OR P4, PT, R136, 0x31, P4 ;  /* 0x000000318800780c */ /* 0x000fc80002781670 */
[----:B------:R-:W-:Y:S02]  /*60a0*/  FSEL R50, R50, -INF , !P4 ;  /* 0xff80000032327808 */ /* 0x000fe40006000000 */
[----:B------:R-:W-:-:S04]  /*60b0*/  ISETP.GT.AND P4, PT, R15, 0x39, P2 ;  /* 0x000000390f00780c */ /* 0x000fc80001784270 */
[----:B------:R-:W-:-:S04]  /*60c0*/  ISETP.LT.OR P4, PT, R136, 0x3a, P4 ;  /* 0x0000003a8800780c */ /* 0x000fc80002781670 */
[----:B------:R-:W-:Y:S02]  /*60d0*/  FSEL R55, R55, -INF , !P4 ;  /* 0xff80000037377808 */ /* 0x000fe40006000000 */
[----:B------:R-:W-:Y:S02]  /*60e0*/  ISETP.GT.AND P4, PT, R15, 0x48, P2 ;  /* 0x000000480f00780c */ /* 0x000fe40001784270 */
[----:B0-----:R-:W-:Y:S02]  /*60f0*/  FMNMX.FTZ R21, R14, R21, !PT ;  /* 0x000000150e157209 */ /* 0x001fe40007810000 */
[----:B------:R-:W-:-:S03]  /*6100*/  ISETP.LT.OR P4, PT, R136, 0x49, P4 ;  /* 0x000000498800780c */ /* 0x000fc60002781670 */
[----:B------:R-:W0:Y:S01]  /*6110*/  SHFL.BFLY PT, R10, R21, 0x1, 0x1f ;  /* 0x0c201f00150a7f89 */ /* 0x000e2200000e0000 */
        /* <DEDUP_REMOVED lines=9> */
[----:B------:R-:W-:Y:S02]  /*61b0*/  ISETP.LT.OR P4, PT, R136, 0x6a, P4 ;  /* 0x0000006a8800780c */ /* 0x000fe40002781670 */
[C---:B------:R-:W-:Y:S01]  /*61c0*/  FSETP.NEU.FTZ.AND P6, PT, R10.reuse, -INF , PT ;  /* 0xff8000000a00780b */ /* 0x040fe20003fdd000 */
[----:B------:R-:W-:-:S01]  /*61d0*/  FFMA.FTZ R20, R10, R137, -8 ;  /* 0xc10000000a147423 */ /* 0x000fc20000010089 */
[----:B------:R-:W-:-:S02]  /*61e0*/  FSEL R79, R79, -INF , !P4 ;  /* 0xff8000004f4f7808 */ /* 0x000fc40006000000 */
[----:B------:R-:W-:Y:S02]  /*61f0*/  ISETP.GT.AND P4, PT, R15, 0x78, P2 ;  /* 0x000000780f00780c */ /* 0x000fe40001784270 */
[----:B------:R-:W-:Y:S02]  /*6200*/  FSEL R14, R20, RZ, P6 ;  /* 0x000000ff140e7208 */ /* 0x000fe40003000000 */
[----:B------:R-:W-:-:S03]  /*6210*/  ISETP.LT.OR P4, PT, R136, 0x79, P4 ;  /* 0x000000798800780c */ /* 0x000fc60002781670 */
[--C-:B------:R-:W-:Y:S01]  /*6220*/  FFMA.FTZ R24, R29, UR40, -R14.reuse ;  /* 0x000000281d187c23 */ /* 0x100fe2000801080e */
[----:B------:R-:W-:Y:S01]  /*6230*/  FSEL R29, R26, -INF , !P5 ;  /* 0xff8000001a1d7808 */ /* 0x000fe20006800000 */
        /* <DEDUP_REMOVED lines=9> */
[----:B------:R-:W-:Y:S01]  /*62d0*/  ISETP.LT.OR P5, PT, R136, 0x2a, P3 ;  /* 0x0000002a8800780c */ /* 0x000fe20001fa1670 */
        /* <DEDUP_REMOVED lines=15> */
[----:B------:R-:W-:Y:S01]  /*63d0*/  MUFU.EX2 R26, R137 ;  /* 0x00000089001a7308 */ /* 0x000fe20000000800 */
[----:B------:R-:W-:Y:S01]  /*63e0*/  ISETP.LT.OR P3, PT, R136, 0x32, P3 ;  /* 0x000000328800780c */ /* 0x000fe20001f61670 */
[--C-:B------:R-:W-:Y:S01]  /*63f0*/  FFMA.FTZ R138, R64, UR40, -R14.reuse ;  /* 0x00000028408a7c23 */ /* 0x100fe2000801080e */
[----:B------:R-:W-:Y:S01]  /*6400*/  FMNMX.FTZ R32, R38, R37, !PT ;  /* 0x0000002526207209 */ /* 0x000fe20007810000 */
[--C-:B------:R-:W-:Y:S01]  /*6410*/  FFMA.FTZ R64, R72, UR40, -R14.reuse ;  /* 0x0000002848407c23 */ /* 0x100fe2000801080e */
[----:B------:R-:W-:Y:S01]  /*6420*/  FSEL R51, R51, -INF , !P3 ;  /* 0xff80000033337808 */ /* 0x000fe20005800000 */
[----:B------:R-:W-:Y:S01]  /*6430*/  FFMA.FTZ R72, R80, UR40, -R14 ;  /* 0x0000002850487c23 */ /* 0x000fe2000801080e */
[----:B------:R-:W-:Y:S01]  /*6440*/  FMNMX.FTZ R37, R39, R32, !PT ;  /* 0x0000002027257209 */ /* 0x000fe20007810000 */
[----:B------:R-:W-:Y:S01]  /*6450*/  MUFU.EX2 R20, R20 ;  /* 0x0000001400147308 */ /* 0x000fe20000000800 */
[----:B------:R-:W-:-:S02]  /*6460*/  ISETP.LT.OR P5, PT, R136, 0x39, P5 ;  /* 0x000000398800780c */ /* 0x000fc40002fa1670 */
[----:B0-----:R-:W-:Y:S01]  /*6470*/  FMNMX.FTZ R36, R42, R37, !PT ;  /* 0x000000252a247209 */ /* 0x001fe20007810000 */
[----:B------:R-:W-:-:S01]  /*6480*/  FFMA.FTZ R37, R41, UR40, -R14 ;  /* 0x0000002829257c23 */ /* 0x000fc2000801080e */
[----:B------:R-:W-:Y:S02]  /*6490*/  ISETP.GT.AND P3, PT, R15, 0x40, P2 ;  /* 0x000000400f00780c */ /* 0x000fe40001764270 */
[----:B------:R-:W-:Y:S01]  /*64a0*/  FMNMX.FTZ R41, R43, R36, !PT ;  /* 0x000000242b297209 */ /* 0x000fe20007810000 */
[----:B------:R0:W-:Y:S01]  /*64b0*/  MUFU.EX2 R32, R40 ;  /* 0x0000002800207308 */ /* 0x0001e20000000800 */
[----:B------:R-:W-:Y:S02]  /*64c0*/  FSEL R54, R54, -INF , !P5 ;  /* 0xff80000036367808 */ /* 0x000fe40006800000 */
[----:B------:R-:W-:Y:S02]  /*64d0*/  FMNMX.FTZ R36, R46, R41, !PT ;  /* 0x000000292e247209 */ /* 0x000fe40007810000 */
[----:B------:R-:W-:-:S02]  /*64e0*/  ISETP.GT.AND P5, PT, R15, 0x41, P2 ;  /* 0x000000410f00780c */ /* 0x000fc400017a4270 */
[----:B------:R-:W-:Y:S01]  /*64f0*/  FMNMX.FTZ R41, R47, R36, !PT ;  /* 0x000000242f297209 */ /* 0x000fe20007810000 */
[----:B------:R-:W-:Y:S01]  /*6500*/  MUFU.EX2 R11, R11 ;  /* 0x0000000b000b7308 */ /* 0x000fe20000000800 */
[----:B------:R-:W-:Y:S02]  /*6510*/  ISETP.LT.OR P3, PT, R136, 0x41, P3 ;  /* 0x000000418800780c */ /* 0x000fe40001f61670 */
[----:B0-----:R-:W-:Y:S01]  /*6520*/  FMNMX.FTZ R40, R50, R41, !PT ;  /* 0x0000002932287209 */ /* 0x001fe20007810000 */
[----:B------:R-:W-:-:S01]  /*6530*/  FFMA.FTZ R41, R45, UR40, -R14 ;  /* 0x000000282d297c23 */ /* 0x000fc2000801080e */
[----:B------:R-:W-:Y:S02]  /*6540*/  ISETP.LT.OR P5, PT, R136, 0x42, P5 ;  /* 0x000000428800780c */ /* 0x000fe40002fa1670 */
[----:B------:R-:W-:Y:S01]  /*6550*/  FMNMX.FTZ R45, R51, R40, !PT ;  /* 0x00000028332d7209 */ /* 0x000fe20007810000 */
[----:B------:R0:W-:Y:S01]  /*6560*/  MUFU.EX2 R36, R44 ;  /* 0x0000002c00247308 */ /* 0x0001e20000000800 */
[----:B------:R-:W-:-:S02]  /*6570*/  FSEL R58, R58, -INF , !P3 ;  /* 0xff8000003a3a7808 */ /* 0x000fc40005800000 */
[----:B------:R-:W-:Y:S02]  /*6580*/  FMNMX.FTZ R40, R54, R45, !PT ;  /* 0x0000002d36287209 */ /* 0x000fe40007810000 */
[----:B------:R-:W-:Y:S02]  /*6590*/  ISETP.GT.AND P3, PT, R15, 0x49, P2 ;  /* 0x000000490f00780c */ /* 0x000fe40001764270 */
[----:B------:R-:W-:Y:S01]  /*65a0*/  FMNMX.FTZ R45, R55, R40, !PT ;  /* 0x00000028372d7209 */ /* 0x000fe20007810000 */
[----:B------:R-:W-:Y:S01]  /*65b0*/  MUFU.EX2 R21, R21 ;  /* 0x0000001500157308 */ /* 0x000fe20000000800 */
[----:B------:R-:W-:Y:S02]  /*65c0*/  FSEL R59, R59, -INF , !P5 ;  /* 0xff8000003b3b7808 */ /* 0x000fe40006800000 */
[----:B0-----:R-:W-:Y:S01]  /*65d0*/  FMNMX.FTZ R44, R58, R45, !PT ;  /* 0x0000002d3a2c7209 */ /* 0x001fe20007810000 */
[----:B------:R-:W-:-:S01]  /*65e0*/  FFMA.FTZ R45, R49, UR40, -R14 ;  /* 0x00000028312d7c23 */ /* 0x000fc2000801080e */
[----:B------:R-:W-:-:S02]  /*65f0*/  ISETP.GT.AND P5, PT, R15, 0x50, P2 ;  /* 0x000000500f00780c */ /* 0x000fc400017a4270 */
[C---:B------:R-:W-:Y:S01]  /*6600*/  ISETP.LT.OR P3, PT, R136.reuse, 0x4a, P3 ;  /* 0x0000004a8800780c */ /* 0x040fe20001f61670 */
[----:B------:R0:W-:Y:S01]  /*6610*/  MUFU.EX2 R40, R48 ;  /* 0x0000003000287308 */ /* 0x0001e20000000800 */
[----:B------:R-:W-:Y:S02]  /*6620*/  FMNMX.FTZ R49, R59, R44, !PT ;  /* 0x0000002c3b317209 */ /* 0x000fe40007810000 */
[----:B------:R-:W-:Y:S02]  /*6630*/  FSEL R63, R63, -INF , !P3 ;  /* 0xff8000003f3f7808 */ /* 0x000fe40005800000 */
[----:B------:R-:W-:Y:S02]  /*6640*/  ISETP.LT.OR P5, PT, R136, 0x51, P5 ;  /* 0x000000518800780c */ /* 0x000fe40002fa1670 */
[----:B------:R-:W-:Y:S01]  /*6650*/  FMNMX.FTZ R44, R62, R49, !PT ;  /* 0x000000313e2c7209 */ /* 0x000fe20007810000 */
[----:B------:R-:W-:Y:S01]  /*6660*/  MUFU.EX2 R24, R24 ;  /* 0x0000001800187308 */ /* 0x000fe20000000800 */
[----:B------:R-:W-:-:S02]  /*6670*/  ISETP.GT.AND P3, PT, R15, 0x58, P2 ;  /* 0x000000580f00780c */ /* 0x000fc40001764270 */
[----:B------:R-:W-:Y:S02]  /*6680*/  FSEL R66, R66, -INF , !P5 ;  /* 0xff80000042427808 */ /* 0x000fe40006800000 */
[----:B------:R-:W-:Y:S02]  /*6690*/  FMNMX.FTZ R49, R63, R44, !PT ;  /* 0x0000002c3f317209 */ /* 0x000fe40007810000 */
[----:B------:R-:W-:Y:S01]  /*66a0*/  ISETP.GT.AND P5, PT, R15, 0x59, P2 ;  /* 0x000000590f00780c */ /* 0x000fe200017a4270 */
[----:B------:R1:W-:Y:S01]  /*66b0*/  MUFU.EX2 R44, R52 ;  /* 0x00000034002c7308 */ /* 0x0003e20000000800 */
[----:B------:R-:W-:Y:S02]  /*66c0*/  ISETP.LT.OR P3, PT, R136, 0x59, P3 ;  /* 0x000000598800780c */ /* 0x000fe40001f61670 */
[----:B0-----:R-:W-:Y:S01]  /*66d0*/  FMNMX.FTZ R48, R66, R49, !PT ;  /* 0x0000003142307209 */ /* 0x001fe20007810000 */
[----:B------:R-:W-:-:S01]  /*66e0*/  FFMA.FTZ R49, R53, UR40, -R14 ;  /* 0x0000002835317c23 */ /* 0x000fc2000801080e */
[----:B------:R-:W-:-:S02]  /*66f0*/  ISETP.LT.OR P5, PT, R136, 0x5a, P5 ;  /* 0x0000005a8800780c */ /* 0x000fc40002fa1670 */
[----:B------:R-:W-:Y:S01]  /*6700*/  FSEL R70, R70, -INF , !P3 ;  /* 0xff80000046467808 */ /* 0x000fe20005800000 */
[----:B------:R-:W-:Y:S01]  /*6710*/  MUFU.EX2 R25, R25 ;  /* 0x0000001900197308 */ /* 0x000fe20000000800 */
[----:B------:R-:W-:Y:S02]  /*6720*/  FMNMX.FTZ R53, R67, R48, !PT ;  /* 0x0000003043357209 */ /* 0x000fe40007810000 */
[----:B------:R-:W-:Y:S02]  /*6730*/  ISETP.GT.AND P3, PT, R15, 0x61, P2 ;  /* 0x000000610f00780c */ /* 0x000fe40001764270 */
[----:B------:R-:W-:Y:S02]  /*6740*/  FSEL R71, R71, -INF , !P5 ;  /* 0xff80000047477808 */ /* 0x000fe40006800000 */
[----:B------:R-:W-:Y:S01]  /*6750*/  FMNMX.FTZ R48, R70, R53, !PT ;  /* 0x0000003546307209 */ /* 0x000fe20007810000 */
[----:B------:R-:W-:Y:S01]  /*6760*/  MUFU.EX2 R33, R33 ;  /* 0x0000002100217308 */ /* 0x000fe20000000800 */
[----:B------:R-:W-:-:S02]  /*6770*/  ISETP.GT.AND P5, PT, R15, 0x68, P2 ;  /* 0x000000680f00780c */ /* 0x000fc400017a4270 */
[C---:B------:R-:W-:Y:S02]  /*6780*/  ISETP.LT.OR P3, PT, R136.reuse, 0x62, P3 ;  /* 0x000000628800780c */ /* 0x040fe40001f61670 */
[----:B------:R-:W-:Y:S02]  /*6790*/  FMNMX.FTZ R53, R71, R48, !PT ;  /* 0x0000003047357209 */ /* 0x000fe40007810000 */
[----:B------:R-:W-:Y:S01]  /*67a0*/  FSEL R75, R75, -INF , !P3 ;  /* 0xff8000004b4b7808 */ /* 0x000fe20005800000 */
[----:B------:R0:W-:Y:S01]  /*67b0*/  MUFU.EX2 R48, R56 ;  /* 0x0000003800307308 */ /* 0x0001e20000000800 */
[----:B------:R-:W-:Y:S02]  /*67c0*/  ISETP.LT.OR P5, PT, R136, 0x69, P5 ;  /* 0x000000698800780c */ /* 0x000fe40002fa1670 */
[----:B-1----:R-:W-:Y:S02]  /*67d0*/  FMNMX.FTZ R52, R74, R53, !PT ;  /* 0x000000354a347209 */ /* 0x002fe40007810000 */
[----:B------:R-:W-:-:S02]  /*67e0*/  ISETP.GT.AND P3, PT, R15, 0x70, P2 ;  /* 0x000000700f00780c */ /* 0x000fc40001764270 */
[----:B------:R-:W-:Y:S01]  /*67f0*/  FSEL R78, R78, -INF , !P5 ;  /* 0xff8000004e4e7808 */ /* 0x000fe20006800000 */
[----:B------:R-:W-:Y:S01]  /*6800*/  MUFU.EX2 R37, R37 ;  /* 0x0000002500257308 */ /* 0x000fe20000000800 */
[----:B------:R-:W-:Y:S02]  /*6810*/  FMNMX.FTZ R53, R75, R52, !PT ;  /* 0x000000344b357209 */ /* 0x000fe40007810000 */
[----:B------:R-:W-:Y:S02]  /*6820*/  ISETP.GT.AND P5, PT, R15, 0x71, P2 ;  /* 0x000000710f00780c */ /* 0x000fe400017a4270 */
[----:B------:R-:W-:Y:S02]  /*6830*/  ISETP.LT.OR P3, PT, R136, 0x71, P3 ;  /* 0x000000718800780c */ /* 0x000fe40001f61670 */
[----:B------:R-:W-:Y:S01]  /*6840*/  FMNMX.FTZ R52, R78, R53, !PT ;  /* 0x000000354e347209 */ /* 0x000fe20007810000 */
[----:B------:R-:W-:Y:S01]  /*6850*/  MUFU.EX2 R41, R41 ;  /* 0x0000002900297308 */ /* 0x000fe20000000800 */
[----:B------:R-:W-:-:S02]  /*6860*/  ISETP.LT.OR P5, PT, R136, 0x72, P5 ;  /* 0x000000728800780c */ /* 0x000fc40002fa1670 */
[----:B------:R-:W-:Y:S02]  /*6870*/  FSEL R82, R82, -INF , !P3 ;  /* 0xff80000052527808 */ /* 0x000fe40005800000 */
[----:B------:R-:W-:Y:S02]  /*6880*/  FMNMX.FTZ R53, R79, R52, !PT ;  /* 0x000000344f357209 */ /* 0x000fe40007810000 */
[----:B------:R-:W-:Y:S01]  /*6890*/  ISETP.GT.AND P2, PT, R15, 0x79, P2 ;  /* 0x000000790f00780c */ /* 0x000fe20001744270 */
[----:B------:R1:W-:Y:S01]  /*68a0*/  MUFU.EX2 R52, R60 ;  /* 0x0000003c00347308 */ /* 0x0003e20000000800 */
[----:B------:R-:W-:Y:S02]  /*68b0*/  FSEL R83, R83, -INF , !P5 ;  /* 0xff80000053537808 */ /* 0x000fe40006800000 */
[----:B0-----:R-:W-:Y:S01]  /*68c0*/  FMNMX.FTZ R56, R82, R53, !PT ;  /* 0x0000003552387209 */ /* 0x001fe20007810000 */
[----:B------:R-:W-:-:S01]  /*68d0*/  FFMA.FTZ R53, R61, UR40, -R14 ;  /* 0x000000283d357c23 */ /* 0x000fc2000801080e */
[----:B------:R-:W-:Y:S01]  /*68e0*/  ISETP.LT.OR P2, PT, R136, 0x7a, P2 ;  /* 0x0000007a8800780c */ /* 0x000fe20001741670 */
[----:B------:R-:W-:-:S01]  /*68f0*/  FFMA.FTZ R61, R69, UR40, -R14 ;  /* 0x00000028453d7c23 */ /* 0x000fc2000801080e */
[----:B------:R-:W-:Y:S01]  /*6900*/  FSEL R86, R86, -INF , !P4 ;  /* 0xff80000056567808 */ /* 0x000fe20006000000 */
[----:B------:R0:W-:Y:S01]  /*6910*/  MUFU.EX2 R15, R57 ;  /* 0x00000039000f7308 */ /* 0x0001e20000000800 */
[----:B------:R-:W-:Y:S01]  /*6920*/  FSEL R87, R87, -INF , !P2 ;  /* 0xff80000057577808 */ /* 0x000fe20005000000 */
[--C-:B-1----:R-:W-:Y:S01]  /*6930*/  FFMA.FTZ R60, R68, UR40, -R14.reuse ;  /* 0x00000028443c7c23 */ /* 0x102fe2000801080e */
[----:B------:R-:W-:-:S01]  /*6940*/  FFMA.FTZ R68, R76, UR40, -R14 ;  /* 0x000000284c447c23 */ /* 0x000fc2000801080e */
[--C-:B------:R-:W-:Y:S01]  /*6950*/  FFMA.FTZ R69, R77, UR40, -R14.reuse ;  /* 0x000000284d457c23 */ /* 0x100fe2000801080e */
[----:B------:R-:W-:-:S01]  /*6960*/  FFMA.FTZ R76, R84, UR40, -R14 ;  /* 0x00000028544c7c23 */ /* 0x000fc2000801080e */
[----:B------:R-:W-:-:S02]  /*6970*/  FSEL R77, R10, RZ, P6 ;  /* 0x000000ff0a4d7208 */ /* 0x000fc40003000000 */
[----:B------:R-:W-:Y:S01]  /*6980*/  MUFU.EX2 R45, R45 ;  /* 0x0000002d002d7308 */ /* 0x000fe20000000800 */
[----:B0-----:R-:W-:Y:S02]  /*6990*/  FMNMX.FTZ R57, R83, R56, !PT ;  /* 0x0000003853397209 */ /* 0x001fe40007810000 */
[----:B------:R-:W-:Y:S02]  /*69a0*/  FADD.FTZ R77, -R77, R2 ;  /* 0x000000024d4d7221 */ /* 0x000fe40000010100 */
[----:B------:R-:W-:Y:S01]  /*69b0*/  FMNMX.FTZ R56, R86, R57, !PT ;  /* 0x0000003956387209 */ /* 0x000fe20007810000 */
[--C-:B------:R-:W-:Y:S01]  /*69c0*/  FFMA.FTZ R57, R65, UR40, -R14.reuse ;  /* 0x0000002841397c23 */ /* 0x100fe2000801080e */
[----:B------:R-:W-:-:S01]  /*69d0*/  FFMA.FTZ R65, R73, UR40, -R14 ;  /* 0x0000002849417c23 */ /* 0x000fc2000801080e */
[--C-:B------:R-:W-:Y:S01]  /*69e0*/  FFMA.FTZ R73, R81, UR40, -R14.reuse ;  /* 0x0000002851497c23 */ /* 0x100fe2000801080e */
[----:B------:R-:W-:Y:S01]  /*69f0*/  FMNMX.FTZ R136, R87, R56, !PT ;  /* 0x0000003857887209 */ /* 0x000fe20007810000 */
[----:B------:R-:W-:Y:S01]  /*6a00*/  FFMA.FTZ R81, R85, UR40, -R14 ;  /* 0x0000002855517c23 */ /* 0x000fe2000801080e */
[----:B------:R-:W-:-:S02]  /*6a10*/  IMAD.U32 R85, RZ, RZ, UR40 ;  /* 0x00000028ff557e24 */ /* 0x000fc4000f8e00ff */
[----:B------:R-:W-:Y:S01]  /*6a20*/  FMUL.FTZ R77, R77, UR40 ;  /* 0x000000284d4d7c20 */ /* 0x000fe20008410000 */
[----:B------:R-:W-:Y:S01]  /*6a30*/  MUFU.EX2 R49, R49 ;  /* 0x0000003100317308 */ /* 0x000fe20000000800 */
[----:B------:R-:W0:Y:S07]  /*6a40*/  SHFL.BFLY PT, R137, R136, 0x2, 0x1f ;  /* 0x0c401f0088897f89 */ /* 0x000e2e00000e0000 */
[----:B------:R-:W1:Y:S08]  /*6a50*/  MUFU.EX2 R77, R77 ;  /* 0x0000004d004d7308 */ /* 0x000e700000000800 */
[----:B------:R-:W-:Y:S08]  /*6a60*/  MUFU.EX2 R53, R53 ;  /* 0x0000003500357308 */ /* 0x000ff00000000800 */
[----:B------:R-:W-:Y:S01]  /*6a70*/  MUFU.EX2 R56, R138 ;  /* 0x0000008a00387308 */ /* 0x000fe20000000800 */
[----:B0-----:R-:W-:-:S05]  /*6a80*/  FMNMX.FTZ R137, R136, R137, !PT ;  /* 0x0000008988897209 */ /* 0x001fca0007810000 */
[----:B------:R-:W0:Y:S02]  /*6a90*/  SHFL.BFLY PT, R136, R137, 0x1, 0x1f ;  /* 0x0c201f0089887f89 */ /* 0x000e2400000e0000 */
[----:B------:R-:W-:Y:S08]  /*6aa0*/  MUFU.EX2 R57, R57 ;  /* 0x0000003900397308 */ /* 0x000ff00000000800 */
[----:B------:R-:W-:Y:S08]  /*6ab0*/  MUFU.EX2 R60, R60 ;  /* 0x0000003c003c7308 */ /* 0x000ff00000000800 */
[----:B------:R-:W-:Y:S01]  /*6ac0*/  MUFU.EX2 R61, R61 ;  /* 0x0000003d003d7308 */ /* 0x000fe20000000800 */
[----:B0-----:R-:W-:-:S07]  /*6ad0*/  FMNMX.FTZ R14, R137, R136, !PT ;  /* 0x00000088890e7209 */ /* 0x001fce0007810000 */
[----:B------:R-:W-:Y:S01]  /*6ae0*/  MUFU.EX2 R64, R64 ;  /* 0x0000004000407308 */ /* 0x000fe20000000800 */
[C---:B------:R-:W-:Y:S01]  /*6af0*/  FSETP.NEU.FTZ.AND P2, PT, R14.reuse, -INF , PT ;  /* 0xff8000000e00780b */ /* 0x040fe20003f5d000 */
[----:B------:R-:W-:-:S05]  /*6b00*/  FFMA.FTZ R2, R14, R85, -8 ;  /* 0xc10000000e027423 */ /* 0x000fca0000010055 */
        /* <DEDUP_REMOVED lines=17> */
[----:B------:R-:W-:Y:S01]  /*6c20*/  MUFU.EX2 R80, R80 ;  /* 0x0000005000507308 */ /* 0x000fe20000000800 */
[----:B------:R-:W-:-:S01]  /*6c30*/  FFMA.FTZ R84, R54, UR40, -R2 ;  /* 0x0000002836547c23 */ /* 0x000fc20008010802 */
[----:B------:R-:W-:Y:S01]  /*6c40*/  FFMA.FTZ R54, R55, UR40, -R2 ;  /* 0x0000002837367c23 */ /* 0x000fe20008010802 */
[----:B------:R-:W-:-:S01]  /*6c50*/  FADD.FTZ R0, -R51, R0 ;  /* 0x0000000033007221 */ /* 0x000fc20000010100 */
[--C-:B------:R-:W-:Y:S01]  /*6c60*/  FFMA.FTZ R55, R58, UR40, -R2.reuse ;  /* 0x000000283a377c23 */ /* 0x100fe20008010802 */
[----:B------:R-:W-:-:S01]  /*6c70*/  FFMA.FTZ R58, R59, UR40, -R2 ;  /* 0x000000283b3a7c23 */ /* 0x000fc20008010802 */
[----:B------:R-:W-:Y:S01]  /*6c80*/  FFMA.FTZ R59, R62, UR40, -R2 ;  /* 0x000000283e3b7c23 */ /* 0x000fe20008010802 */
[----:B------:R-:W-:Y:S01]  /*6c90*/  FMUL.FTZ R0, R0, UR40 ;  /* 0x0000002800007c20 */ /* 0x000fe20008410000 */
[----:B------:R-:W-:Y:S01]  /*6ca0*/  MUFU.EX2 R29, R29 ;  /* 0x0000001d001d7308 */ /* 0x000fe20000000800 */
[----:B-1----:R-:W-:-:S07]  /*6cb0*/  FFMA.FTZ R62, R77, R5, R20 ;  /* 0x000000054d3e7223 */ /* 0x002fce0000010014 */
[----:B------:R-:W0:Y:S08]  /*6cc0*/  MUFU.EX2 R0, R0 ;  /* 0x0000000000007308 */ /* 0x000e300000000800 */
[----:B------:R-:W1:Y:S08]  /*6cd0*/  MUFU.EX2 R27, R27 ;  /* 0x0000001b001b7308 */ /* 0x000e700000000800 */
[----:B------:R-:W2:Y:S01]  /*6ce0*/  MUFU.EX2 R30, R30 ;  /* 0x0000001e001e7308 */ /* 0x000ea20000000800 */
[----:B0-----:R-:W-:-:S01]  /*6cf0*/  FFMA.FTZ R5, R0, R4, R29 ;  /* 0x0000000400057223 */ /* 0x001fc2000001001d */
[----:B------:R-:W-:Y:S01]  /*6d00*/  FADD.FTZ R4, R11, R62 ;  /* 0x0000003e0b047221 */ /* 0x000fe20000010000 */
[----:B------:R-:W-:-:S05]  /*6d10*/  FFMA.FTZ R62, R63, UR40, -R2 ;  /* 0x000000283f3e7c23 */ /* 0x000fca0008010802 */
[----:B------:R-:W0:Y:S08]  /*6d20*/  MUFU.EX2 R31, R31 ;  /* 0x0000001f001f7308 */ /* 0x000e300000000800 */
[----:B------:R-:W3:Y:S08]  /*6d30*/  MUFU.EX2 R34, R34 ;  /* 0x0000002200227308 */ /* 0x000ef00000000800 */
[----:B------:R4:W-:Y:S08]  /*6d40*/  MUFU.EX2 R51, R84 ;  /* 0x0000005400337308 */ /* 0x0009f00000000800 */
[----:B------:R-:W5:Y:S01]  /*6d50*/  MUFU.EX2 R35, R35 ;  /* 0x0000002300237308 */ /* 0x000f620000000800 */
[----:B----4-:R-:W-:-:S01]  /*6d60*/  FADD.FTZ R84, R80, R5 ;  /* 0x0000000550547221 */ /* 0x010fc20000010000 */
[----:B------:R-:W-:-:S03]  /*6d70*/  FADD.FTZ R5, R21, R4 ;  /* 0x0000000415057221 */ /* 0x000fc60000010000 */
[----:B-1----:R-:W-:Y:S01]  /*6d80*/  FADD.FTZ R63, R27, R84 ;  /* 0x000000541b3f7221 */ /* 0x002fe20000010000 */
[----:B------:R-:W-:-:S02]  /*6d90*/  FADD.FTZ R4, R24, R5 ;  /* 0x0000000518047221 */ /* 0x000fc40000010000 */
[----:B------:R-:W1:Y:S01]  /*6da0*/  MUFU.EX2 R38, R38 ;  /* 0x0000002600267308 */ /* 0x000e620000000800 */
[----:B--2---:R-:W-:-:S01]  /*6db0*/  FADD.FTZ R84, R30, R63 ;  /* 0x0000003f1e547221 */ /* 0x004fc20000010000 */
[----:B------:R-:W-:Y:S01]  /*6dc0*/  FADD.FTZ R5, R25, R4 ;  /* 0x0000000419057221 */ /* 0x000fe20000010000 */
[----:B------:R-:W-:-:S01]  /*6dd0*/  FFMA.FTZ R63, R66, UR40, -R2 ;  /* 0x00000028423f7c23 */ /* 0x000fc20008010802 */
[----:B------:R-:W-:Y:S01]  /*6de0*/  FFMA.FTZ R66, R67, UR40, -R2 ;  /* 0x0000002843427c23 */ /* 0x000fe20008010802 */
[----:B0-----:R-:W-:-:S01]  /*6df0*/  FADD.FTZ R85, R31, R84 ;  /* 0x000000541f557221 */ /* 0x001fc20000010000 */
[----:B------:R-:W-:Y:S01]  /*6e00*/  FADD.FTZ R5, R26, R5 ;  /* 0x000000051a057221 */ /* 0x000fe20000010000 */
[----:B------:R-:W-:-:S01]  /*6e10*/  FFMA.FTZ R67, R70, UR40, -R2 ;  /* 0x0000002846437c23 */ /* 0x000fc20008010802 */
[----:B------:R-:W0:Y:S01]  /*6e20*/  MUFU.EX2 R39, R39 ;  /* 0x0000002700277308 */ /* 0x000e220000000800 */
[----:B---3--:R-:W-:-:S01]  /*6e30*/  FADD.FTZ R4, R34, R85 ;  /* 0x0000005522047221 */ /* 0x008fc20000010000 */
[----:B------:R-:W-:-:S03]  /*6e40*/  FADD.FTZ R84, R28, R5 ;  /* 0x000000051c547221 */ /* 0x000fc60000010000 */
[----:B-----5:R-:W-:Y:S01]  /*6e50*/  FADD.FTZ R5, R35, R4 ;  /* 0x0000000423057221 */ /* 0x020fe20000010000 */
[----:B------:R-:W-:-:S02]  /*6e60*/  FADD.FTZ R85, R33, R84 ;  /* 0x0000005421557221 */ /* 0x000fc40000010000 */
[----:B------:R-:W2:Y:S01]  /*6e70*/  MUFU.EX2 R42, R42 ;  /* 0x0000002a002a7308 */ /* 0x000ea20000000800 */
[----:B-1----:R-:W-:-:S01]  /*6e80*/  FADD.FTZ R4, R38, R5 ;  /* 0x0000000526047221 */ /* 0x002fc20000010000 */
[----:B------:R-:W-:-:S04]  /*6e90*/  FADD.FTZ R70, R32, R85 ;  /* 0x0000005520467221 */ /* 0x000fc80000010000 */
[----:B------:R-:W-:Y:S01]  /*6ea0*/  FADD.FTZ R85, R37, R70 ;  /* 0x0000004625557221 */ /* 0x000fe20000010000 */
[----:B------:R-:W-:-:S01]  /*6eb0*/  FFMA.FTZ R70, R71, UR40, -R2 ;  /* 0x0000002847467c23 */ /* 0x000fc20008010802 */
[----:B------:R-:W1:Y:S01]  /*6ec0*/  MUFU.EX2 R43, R43 ;  /* 0x0000002b002b7308 */ /* 0x000e620000000800 */
[----:B0-----:R-:W-:-:S01]  /*6ed0*/  FADD.FTZ R5, R39, R4 ;  /* 0x0000000427057221 */ /* 0x001fc20000010000 */
[----:B------:R-:W-:Y:S01]  /*6ee0*/  FADD.FTZ R84, R36, R85 ;  /* 0x0000005524547221 */ /* 0x000fe20000010000 */
[----:B------:R-:W-:-:S03]  /*6ef0*/  FFMA.FTZ R71, R74, UR40, -R2 ;  /* 0x000000284a477c23 */ /* 0x000fc60008010802 */
[----:B------:R-:W-:Y:S02]  /*6f00*/  FADD.FTZ R85, R41, R84 ;  /* 0x0000005429557221 */ /* 0x000fe40000010000 */
[----:B------:R-:W0:Y:S01]  /*6f10*/  MUFU.EX2 R46, R46 ;  /* 0x0000002e002e7308 */ /* 0x000e220000000800 */
[----:B--2---:R-:W-:-:S01]  /*6f20*/  FADD.FTZ R4, R42, R5 ;  /* 0x000000052a047221 */ /* 0x004fc20000010000 */
[----:B------:R-:W-:-:S04]  /*6f30*/  FADD.FTZ R74, R40, R85 ;  /* 0x00000055284a7221 */ /* 0x000fc80000010000 */
[----:B------:R-:W-:Y:S01]  /*6f40*/  FADD.FTZ R85, R45, R74 ;  /* 0x0000004a2d557221 */ /* 0x000fe20000010000 */
[----:B------:R-:W-:-:S01]  /*6f50*/  FFMA.FTZ R74, R75, UR40, -R2 ;  /* 0x000000284b4a7c23 */ /* 0x000fc20008010802 */
[----:B------:R-:W2:Y:S01]  /*6f60*/  MUFU.EX2 R47, R47 ;  /* 0x0000002f002f7308 */ /* 0x000ea20000000800 */
[----:B-1----:R-:W-:-:S01]  /*6f70*/  FADD.FTZ R5, R43, R4 ;  /* 0x000000042b057221 */ /* 0x002fc20000010000 */
[----:B------:R-:W-:Y:S01]  /*6f80*/  FADD.FTZ R84, R44, R85 ;  /* 0x000000552c547221 */ /* 0x000fe20000010000 */
[----:B------:R-:W-:-:S03]  /*6f90*/  FFMA.FTZ R75, R78, UR40, -R2 ;  /* 0x000000284e4b7c23 */ /* 0x000fc60008010802 */
[----:B------:R-:W-:Y:S02]  /*6fa0*/  FADD.FTZ R85, R49, R84 ;  /* 0x0000005431557221 */ /* 0x000fe40000010000 */
[----:B------:R-:W1:Y:S01]  /*6fb0*/  MUFU.EX2 R50, R50 ;  /* 0x0000003200327308 */ /* 0x000e620000000800 */
[----:B0-----:R-:W-:-:S01]  /*6fc0*/  FADD.FTZ R4, R46, R5 ;  /* 0x000000052e047221 */ /* 0x001fc20000010000 */
[----:B------:R-:W-:-:S04]  /*6fd0*/  FADD.FTZ R78, R48, R85 ;  /* 0x00000055304e7221 */ /* 0x000fc80000010000 */
[----:B------:R-:W-:Y:S01]  /*6fe0*/  FADD.FTZ R85, R15, R78 ;  /* 0x0000004e0f557221 */ /* 0x000fe20000010000 */
[----:B------:R-:W-:-:S01]  /*6ff0*/  FFMA.FTZ R78, R79, UR40, -R2 ;  /* 0x000000284f4e7c23 */ /* 0x000fc20008010802 */
[----:B------:R-:W0:Y:S01]  /*7000*/  MUFU.EX2 R54, R54 ;  /* 0x0000003600367308 */ /* 0x000e220000000800 */
[----:B--2---:R-:W-:-:S01]  /*7010*/  FADD.FTZ R5, R47, R4 ;  /* 0x000000042f057221 */ /* 0x004fc20000010000 */
[----:B------:R-:W-:Y:S01]  /*7020*/  FADD.FTZ R84, R52, R85 ;  /* 0x0000005534547221 */ /* 0x000fe20000010000 */
[----:B------:R-:W-:-:S03]  /*7030*/  FFMA.FTZ R79, R82, UR40, -R2 ;  /* 0x00000028524f7c23 */ /* 0x000fc60008010802 */
[----:B------:R-:W-:Y:S02]  /*7040*/  FADD.FTZ R85, R53, R84 ;  /* 0x0000005435557221 */ /* 0x000fe40000010000 */
[----:B------:R-:W2:Y:S01]  /*7050*/  MUFU.EX2 R55, R55 ;  /* 0x0000003700377308 */ /* 0x000ea20000000800 */
[----:B-1----:R-:W-:-:S01]  /*7060*/  FADD.FTZ R4, R50, R5 ;  /* 0x0000000532047221 */ /* 0x002fc20000010000 */
[----:B------:R-:W-:-:S03]  /*7070*/  FADD.FTZ R82, R56, R85 ;  /* 0x0000005538527221 */ /* 0x000fc60000010000 */
[----:B------:R-:W-:Y:S01]  /*7080*/  FADD.FTZ R5, R51, R4 ;  /* 0x0000000433057221 */ /* 0x000fe20000010000 */
[----:B------:R-:W-:-:S01]  /*7090*/  FADD.FTZ R85, R57, R82 ;  /* 0x0000005239557221 */ /* 0x000fc20000010000 */
[----:B------:R-:W-:Y:S01]  /*70a0*/  FFMA.FTZ R82, R83, UR40, -R2 ;  /* 0x0000002853527c23 */ /* 0x000fe20008010802 */
[----:B------:R-:W1:Y:S01]  /*70b0*/  MUFU.EX2 R58, R58 ;  /* 0x0000003a003a7308 */ /* 0x000e620000000800 */
[----:B0-----:R-:W-:-:S01]  /*70c0*/  FADD.FTZ R4, R54, R5 ;  /* 0x0000000536047221 */ /* 0x001fc20000010000 */
[----:B------:R-:W-:Y:S01]  /*70d0*/  FADD.FTZ R84, R60, R85 ;  /* 0x000000553c547221 */ /* 0x000fe20000010000 */
[----:B------:R-:W-:-:S01]  /*70e0*/  FFMA.FTZ R83, R86, UR40, -R2 ;  /* 0x0000002856537c23 */ /* 0x000fc20008010802 */
[----:B------:R-:W-:Y:S02]  /*70f0*/  FFMA.FTZ R2, R87, UR40, -R2 ;  /* 0x0000002857027c23 */ /* 0x000fe40008010802 */
[----:B------:R-:W-:-:S02]  /*7100*/  FADD.FTZ R85, R61, R84 ;  /* 0x000000543d557221 */ /* 0x000fc40000010000 */
[----:B------:R-:W0:Y:S01]  /*7110*/  MUFU.EX2 R59, R59 ;  /* 0x0000003b003b7308 */ /* 0x000e220000000800 */
[----:B--2---:R-:W-:-:S01]  /*7120*/  FADD.FTZ R5, R55, R4 ;  /* 0x0000000437057221 */ /* 0x004fc20000010000 */
[----:B------:R-:W-:-:S04]  /*7130*/  FADD.FTZ R84, R64, R85 ;  /* 0x0000005540547221 */ /* 0x000fc80000010000 */
[----:B------:R-:W-:Y:S02]  /*7140*/  FADD.FTZ R85, R65, R84 ;  /* 0x0000005441557221 */ /* 0x000fe40000010000 */
        /* <DEDUP_REMOVED lines=42> */
.L_x_892:
        /* <DEDUP_REMOVED lines=94> */
.L_x_875:
[----:B------:R-:W0:Y:S01]  /*79d0*/  LDC R10, c[0x0][0x9e4] ;  /* 0x00027900ff0a7b82 */ /* 0x000e220000000800 */
[----:B------:R-:W-:-:S05]  /*79e0*/  VIADD R8, R23, -UR18 ;  /* 0x8000001217087c36 */ /* 0x000fca0008000000 */
[----:B------:R-:W-:Y:S02]  /*79f0*/  R2UR UR6, R8 ;  /* 0x00000000080672ca */ /* 0x000fe400000e0000 */
[----:B0-----:R-:W-:-:S13]  /*7a00*/  ISETP.GE.AND P5, PT, R10, 0x1, PT ;  /* 0x000000010a00780c */ /* 0x001fda0003fa6270 */
[----:B------:R-:W-:Y:S05]  /*7a10*/  @!P5 BRA `(.L_x_894) ;  /* 0x000000000044d947 */ /* 0x000fea0003800000 */
        /* <DEDUP_REMOVED lines=9> */
.L_x_895:
[----:B------:R-:W-:-:S13]  /*7ab0*/  ISETP.NE.AND P2, PT, R10, 0x1, PT ;  /* 0x000000010a00780c */ /* 0x000fda0003f45270 */
[----:B------:R-:W0:Y:S02]  /*7ac0*/  @P2 LDC.64 R8, c[0x0][0x9e8] ;  /* 0x00027a00ff082b82 */ /* 0x000e240000000a00 */
[----:B0-----:R-:W-:-:S05]  /*7ad0*/  @P2 IMAD.HI.U32 R8, R23, R8, RZ ;  /* 0x0000000817082227 */ /* 0x001fca00078e00ff */
[----:B------:R-:W-:-:S07]  /*7ae0*/  @P2 SHF.R.U32.HI R23, RZ, R9, R8 ;  /* 0x00000009ff172219 */ /* 0x000fce0000011608 */
.L_x_896:
[----:B------:R-:W-:-:S05]  /*7af0*/  IMAD R23, R23, R10, RZ ;  /* 0x0000000a17177224 */ /* 0x000fca00078e02ff */
[----:B------:R-:W-:-:S13]  /*7b00*/  R2UR UR7, R23 ;  /* 0x00000000170772ca */ /* 0x000fda00000e0000 */
[----:B------:R-:W-:-:S04]  /*7b10*/  UISETP.LT.AND UP0, UPT, UR6, UR7, UPT ;  /* 0x000000070600728c */ /* 0x000fc8000bf01270 */
[----:B------:R-:W-:-:S12]  /*7b20*/  USEL UR6, UR6, UR7, !UP0 ;  /* 0x0000000706067287 */ /* 0x000fd8000c000000 */
.L_x_894:
        /* <DEDUP_REMOVED lines=12> */
.L_x_907:
[----:B------:R-:W-:-:S04]  /*7bf0*/  UIADD3 UR37, UR19, 0x1, URZ ;  /* 0x0000000113257890 */ /* 0x000fc8000fffe03f */
[----:B------:R-:W-:-:S04]  /*7c00*/  UISETP.NE.AND UP0, UPT, UR37, 0x2, UPT ;  /* 0x000000022500788c */ /* 0x000fc8000bf05270 */
[----:B------:R-:W-:Y:S02]  /*7c10*/  USEL UR36, URZ, 0x1, UP0 ;  /* 0x000000013f247887 */ /* 0x000fe40008000000 */
[----:B------:R-:W-:Y:S02]  /*7c20*/  USEL UR37, UR37, URZ, UP0 ;  /* 0x0000003f25257287 */ /* 0x000fe40008000000 */
[----:B------:R-:W-:Y:S01]  /*7c30*/  ULOP3.LUT UR36, UR18, UR36, URZ, 0x3c, !UPT ;  /* 0x0000002412247292 */ /* 0x000fe2000f8e3c3f */
[----:B------:R-:W-:Y:S11]  /*7c40*/  @!P0 BRA `(.L_x_898) ;  /* 0x0000000000048947 */ /* 0x000ff60003800000 */
[----:B------:R-:W-:Y:S01]  /*7c50*/  BPT.TRAP 0x1 ;  /* 0x000000040000795c */ /* 0x000fe20000300000 */
.L_x_898:
[----:B------:R-:W-:Y:S01]  /*7c60*/  ULEA UR6, UR37, UR45, 0x3 ;  /* 0x0000002d25067291 */ /* 0x000fe2000f8e183f */
[----:B------:R-:W-:-:S05]  /*7c70*/  IMAD.U32 R0, RZ, RZ, UR36 ;  /* 0x00000024ff007e24 */ /* 0x000fca000f8e00ff */
[----:B------:R-:W-:-:S04]  /*7c80*/  SHF.L.U32 R0, R0, 0x1f, RZ ;  /* 0x0000001f00007819 */ /* 0x000fc800000006ff */
[----:B------:R0:W1:Y:S01]  /*7c90*/  SYNCS.PHASECHK.TRANS64.TRYWAIT P2, [UR6+0x19c30], R0 ;  /* 0x019c3000ff0075a7 */ /* 0x0000620008040146 */
[----:B------:R-:W-:Y:S05]  /*7ca0*/  @!P0 BRA `(.L_x_899) ;  /* 0x0000000000048947 */ /* 0x000fea0003800000 */
[----:B------:R-:W-:Y:S01]  /*7cb0*/  BPT.TRAP 0x1 ;  /* 0x000000040000795c */ /* 0x000fe20000300000 */
.L_x_899:
[----:B-1----:R-:W-:Y:S05]  /*7cc0*/  @P2 BRA `(.L_x_900) ;  /* 0x0000000000082947 */ /* 0x002fea0003800000 */
[----:B------:R-:W1:Y:S02]  /*7cd0*/  SYNCS.PHASECHK.TRANS64.TRYWAIT P2, [UR6+0x19c30], R0 ;  /* 0x019c3000ff0075a7 */ /* 0x000e640008040146 */
[----:B-1----:R-:W-:Y:S05]  /*7ce0*/  @!P2 BRA `(.L_x_901) ;  /* 0x000000bc00aca947 */ /* 0x002fea0003800000 */
.L_x_900:
        /* <DEDUP_REMOVED lines=17> */
.L_x_902:
[----:B------:R-:W-:Y:S01]  /*7e00*/  ULEA UR11, UR19, UR45, 0x3 ;  /* 0x0000002d130b7291 */ /* 0x000fe2000f8e183f */
[----:B01----:R-:W-:-:S05]  /*7e10*/  IMAD.U32 R0, RZ, RZ, UR18 ;  /* 0x00000012ff007e24 */ /* 0x003fca000f8e00ff */
[----:B------:R-:W-:-:S04]  /*7e20*/  SHF.L.U32 R0, R0, 0x1f, RZ ;  /* 0x0000001f00007819 */ /* 0x000fc800000006ff */
[----:B------:R0:W1:Y:S01]  /*7e30*/  SYNCS.PHASECHK.TRANS64.TRYWAIT P2, [UR11+0x19c50], R0 ;  /* 0x019c5000ff0075a7 */ /* 0x000062000804014b */
[----:B------:R-:W-:Y:S05]  /*7e40*/  @!P0 BRA `(.L_x_903) ;  /* 0x0000000000048947 */ /* 0x000fea0003800000 */
[----:B------:R-:W-:Y:S01]  /*7e50*/  BPT.TRAP 0x1 ;  /* 0x000000040000795c */ /* 0x000fe20000300000 */
.L_x_903:
[----:B-1----:R-:W-:Y:S05]  /*7e60*/  @P2 BRA `(.L_x_904) ;  /* 0x0000000000082947 */ /* 0x002fea0003800000 */
[----:B------:R-:W1:Y:S02]  /*7e70*/  SYNCS.PHASECHK.TRANS64.TRYWAIT P2, [UR11+0x19c50], R0 ;  /* 0x019c5000ff0075a7 */ /* 0x000e64000804014b */
[----:B-1----:R-:W-:Y:S05]  /*7e80*/  @!P2 BRA `(.L_x_905) ;  /* 0x000000bc005ca947 */ /* 0x002fea0003800000 */
.L_x_904:
[----:B------:R-:W-:Y:S01]  /*7e90*/  UIADD3 UR6, UR45, 0x3000, URZ ;  /* 0x000030002d067890 */ /* 0x000fe2000fffe03f */
[----:B------:R-:W-:Y:S01]  /*7ea0*/  WARPGROUP.ARRIVE ;  /* 0x00000000000079c5 */ /* 0x000fe20000000000 */
[----:B------:R-:W-:Y:S01]  /*7eb0*/  UMOV UR7, 0x40000040 ;  /* 0x4000004000077882 */ /* 0x000fe20000000000 */
[----:B01----:R-:W-:Y:S01]  /*7ec0*/  FMNMX.FTZ R0, R24, R9, !PT ;  /* 0x0000000918007209 */ /* 0x003fe20007810000 */
[----:B------:R-:W-:Y:S01]  /*7ed0*/  USHF.R.U32.HI UR6, URZ, 0x4, UR6 ;  /* 0x000000043f067899 */ /* 0x000fe20008011606 */
[----:B------:R-:W-:Y:S01]  /*7ee0*/  FMNMX.FTZ R2, R26, R11, !PT ;  /* 0x0000000b1a027209 */ /* 0x000fe20007810000 */
[----:B------:R-:W-:Y:S01]  /*7ef0*/  IMAD.U32 R21, RZ, RZ, UR40 ;  /* 0x00000028ff157e24 */ /* 0x000fe2000f8e00ff */
        /* <DEDUP_REMOVED lines=68> */
[----:B------:R-:W-:-:S03]  /*8340*/  FMNMX.FTZ R10, R87, R2, !PT ;  /* 0x00000002570a7209 */ /* 0x000fc60007810000 */
[----:B------:R-:W0:Y:S01]  /*8350*/  SHFL.BFLY PT, R13, R8, 0x2, 0x1f ;  /* 0x0c401f00080d7f89 */ /* 0x000e2200000e0000 */
[----:B------:R-:W-:Y:S02]  /*8360*/  WARPGROUP.DEPBAR.LE gsb0, 0x0 ;  /* 0x00008000000079c5 */ /* 0x000fe40000010000 */
[----:B------:R-:W-:Y:S01]  /*8370*/  WARPGROUP.ARRIVE ;  /* 0x00000000000079c5 */ /* 0x000fe20000000000 */
[----:B------:R-:W1:Y:S05]  /*8380*/  SHFL.BFLY PT, R15, R10, 0x2, 0x1f ;  /* 0x0c401f000a0f7f89 */ /* 0x000e6a00000e0000 */
[----:B------:R-:W-:Y:S01]  /*8390*/  QGMMA.64x96x32.F32.E4M3.E4M3 R88, R144, gdesc[UR4], R88, gsb0 ;  /* 0x0160000490587df3 */ /* 0x000fe20008000858 */
[----:B------:R-:W-:Y:S01]  /*83a0*/  UIADD3 UR6, UR10, 0x4, URZ ;  /* 0x000000040a067890 */ /* 0x000fe2000fffe03f */
[----:B------:R-:W-:Y:S01]  /*83b0*/  UMOV UR7, 0x40000040 ;  /* 0x4000004000077882 */ /* 0x000fe20000000000 */
[----:B0-----:R-:W-:-:S02]  /*83c0*/  FMNMX.FTZ R13, R8, R13, !PT ;  /* 0x0000000d080d7209 */ /* 0x001fc40007810000 */
[----:B-1----:R-:W-:-:S03]  /*83d0*/  FMNMX.FTZ R15, R10, R15, !PT ;  /* 0x0000000f0a0f7209 */ /* 0x002fc60007810000 */
[----:B------:R-:W0:Y:S04]  /*83e0*/  SHFL.BFLY PT, R2, R13, 0x1, 0x1f ;  /* 0x0c201f000d027f89 */ /* 0x000e2800000e0000 */
[----:B------:R-:W1:Y:S01]  /*83f0*/  SHFL.BFLY PT, R0, R15, 0x1, 0x1f ;  /* 0x0c201f000f007f89 */ /* 0x000e6200000e0000 */
[----:B0-----:R-:W-:Y:S02]  /*8400*/  FMNMX.FTZ R2, R13, R2, !PT ;  /* 0x000000020d027209 */ /* 0x001fe40007810000 */
[----:B-1----:R-:W-:-:S03]  /*8410*/  FMNMX.FTZ R0, R15, R0, !PT ;  /* 0x000000000f007209 */ /* 0x002fc60007810000 */
[C---:B------:R-:W-:Y:S01]  /*8420*/  FADD.FTZ R9, -R2.reuse, R9 ;  /* 0x0000000902097221 */ /* 0x040fe20000010100 */
[----:B------:R-:W-:-:S03]  /*8430*/  FFMA.FTZ R10, R2, R21, -8 ;  /* 0xc1000000020a7423 */ /* 0x000fc60000010015 */
[----:B------:R-:W-:Y:S01]  /*8440*/  FMUL.FTZ R8, R9, UR40 ;  /* 0x0000002809087c20 */ /* 0x000fe20008410000 */
[----:B------:R-:W-:-:S01]  /*8450*/  FADD.FTZ R9, -R0, R11 ;  /* 0x0000000b00097221 */ /* 0x000fc20000010100 */
[--C-:B------:R-:W-:Y:S01]  /*8460*/  FFMA.FTZ R11, R24, UR40, -R10.reuse ;  /* 0x00000028180b7c23 */ /* 0x100fe2000801080a */
[----:B------:R-:W-:-:S01]  /*8470*/  FFMA.FTZ R24, R37, UR40, -R10 ;  /* 0x0000002825187c23 */ /* 0x000fc2000801080a */
[--C-:B------:R-:W-:Y:S01]  /*8480*/  FFMA.FTZ R37, R56, UR40, -R10.reuse ;  /* 0x0000002838257c23 */ /* 0x100fe2000801080a */
[----:B------:R-:W-:-:S01]  /*8490*/  FFMA.FTZ R56, R69, UR40, -R10 ;  /* 0x0000002845387c23 */ /* 0x000fc2000801080a */
[----:B------:R-:W-:Y:S02]  /*84a0*/  IMAD.U32 R69, RZ, RZ, UR40 ;  /* 0x00000028ff457e24 */ /* 0x000fe4000f8e00ff */
[----:B------:R-:W-:Y:S01]  /*84b0*/  FMUL.FTZ R9, R9, UR40 ;  /* 0x0000002809097c20 */ /* 0x000fe20008410000 */
[----:B------:R-:W-:Y:S01]  /*84c0*/  FFMA.FTZ R12, R25, UR40, -R10 ;  /* 0x00000028190c7c23 */ /* 0x000fe2000801080a */
        /* <DEDUP_REMOVED lines=8> */
[----:B------:R-:W0:Y:S01]  /*8550*/  MUFU.EX2 R11, R11 ;  /* 0x0000000b000b7308 */ /* 0x000e220000000800 */
[----:B------:R-:W-:-:S01]  /*8560*/  FFMA.FTZ R31, R31, UR40, -R69 ;  /* 0x000000281f1f7c23 */ /* 0x000fc20008010845 */
[----:B------:R-:W-:Y:S01]  /*8570*/  FFMA.FTZ R34, R34, UR40, -R69 ;  /* 0x0000002822227c23 */ /* 0x000fe20008010845 */
[----:B------:R-:W-:-:S01]  /*8580*/  FFMA.FTZ R20, R33, UR40, -R10 ;  /* 0x0000002821147c23 */ /* 0x000fc2000801080a */
[----:B------:R-:W-:Y:S01]  /*8590*/  FFMA.FTZ R35, R35, UR40, -R69 ;  /* 0x0000002823237c23 */ /* 0x000fe20008010845 */
        /* <DEDUP_REMOVED lines=11> */
[----:B------:R-:W1:Y:S01]  /*8650*/  MUFU.EX2 R26, R26 ;  /* 0x0000001a001a7308 */ /* 0x000e620000000800 */
[----:B0-----:R-:W-:-:S01]  /*8660*/  FFMA.FTZ R5, R8, R5, R11 ;  /* 0x0000000508057223 */ /* 0x001fc2000001000b */
        /* <DEDUP_REMOVED lines=8> */
[----:B------:R-:W-:Y:S01]  /*86f0*/  FFMA.FTZ R36, R49, UR40, -R10 ;  /* 0x0000002831247c23 */ /* 0x000fe2000801080a */
        /* <DEDUP_REMOVED lines=9> */
[--C-:B------:R-:W-:Y:S01]  /*8790*/  FFMA.FTZ R59, R59, UR40, -R69.reuse ;  /* 0x000000283b3b7c23 */ /* 0x100fe20008010845 */
[----:B------:R-:W-:-:S01]  /*87a0*/  FFMA.FTZ R62, R62, UR40, -R69 ;  /* 0x000000283e3e7c23 */ /* 0x000fc20008010845 */
[----:B------:R-:W-:Y:S01]  /*87b0*/  FFMA.FTZ R48, R61, UR40, -R10 ;  /* 0x000000283d307c23 */ /* 0x000fe2000801080a */
[----:B------:R-:W-:-:S01]  /*87c0*/  FFMA.FTZ R63, R63, UR40, -R69 ;  /* 0x000000283f3f7c23 */ /* 0x000fc20008010845 */
[----:B------:R-:W-:-:S02]  /*87d0*/  WARPGROUP.DEPBAR.LE gsb0, 0x0 ;  /* 0x00008000000079c5 */ /* 0x000fc40000010000 */
[----:B------:R-:W-:Y:S01]  /*87e0*/  WARPGROUP.ARRIVE ;  /* 0x00000000000079c5 */ /* 0x000fe20000000000 */
[----:B------:R-:W1:Y:S01]  /*87f0*/  MUFU.EX2 R13, R13 ;  /* 0x0000000d000d7308 */ /* 0x000e620000000800 */
[----:B0-----:R-:W-:-:S01]  /*8800*/  FADD.FTZ R72, R12, R5 ;  /* 0x000000050c487221 */ /* 0x001fc20000010000 */
[----:B------:R-:W-:Y:S01]  /*8810*/  FFMA.FTZ R45, R64, UR40, -R10 ;  /* 0x00000028402d7c23 */ /* 0x000fe2000801080a */
[----:B------:R-:W-:-:S01]  /*8820*/  FFMA.FTZ R66, R66, UR40, -R69 ;  /* 0x0000002842427c23 */ /* 0x000fc20008010845 */
[----:B------:R-:W-:Y:S01]  /*8830*/  FFMA.FTZ R52, R65, UR40, -R10 ;  /* 0x0000002841347c23 */ /* 0x000fe2000801080a */
[----:B------:R-:W-:Y:S01]  /*8840*/  QGMMA.64x96x32.F32.E4M3.E4M3 R88, R140, gdesc[UR4], R88, gsb0 ;  /* 0x016000048c587df3 */ /* 0x000fe20008000858 */
[----:B--2---:R-:W-:-:S01]  /*8850*/  FADD.FTZ R5, R27, R4 ;  /* 0x000000041b057221 */ /* 0x004fc20000010000 */
[----:B------:R-:W-:Y:S01]  /*8860*/  UIADD3 UR6, UR10, 0x6, URZ ;  /* 0x000000060a067890 */ /* 0x000fe2000fffe03f */
[----:B------:R-:W0:Y:S01]  /*8870*/  MUFU.EX2 R30, R30 ;  /* 0x0000001e001e7308 */ /* 0x000e220000000800 */
[----:B------:R-:W-:Y:S01]  /*8880*/  UMOV UR7, 0x40000040 ;  /* 0x4000004000077882 */ /* 0x000fe20000000000 */
[----:B------:R-:W-:Y:S01]  /*8890*/  FFMA.FTZ R67, R67, UR40, -R69 ;  /* 0x0000002843437c23 */ /* 0x000fe20008010845 */
[----:B------:R-:W-:-:S01]  /*88a0*/  FFMA.FTZ R49, R68, UR40, -R10 ;  /* 0x0000002844317c23 */ /* 0x000fc2000801080a */
[--C-:B------:R-:W-:Y:S01]  /*88b0*/  FFMA.FTZ R70, R70, UR40, -R69.reuse ;  /* 0x0000002846467c23 */ /* 0x100fe20008010845 */
[----:B------:R-:W-:-:S01]  /*88c0*/  FFMA.FTZ R71, R71, UR40, -R69 ;  /* 0x0000002847477c23 */ /* 0x000fc20008010845 */
[--C-:B------:R-:W-:Y:S01]  /*88d0*/  FFMA.FTZ R64, R77, UR40, -R10.reuse ;  /* 0x000000284d407c23 */ /* 0x100fe2000801080a */
[----:B------:R-:W-:-:S01]  /*88e0*/  FFMA.FTZ R61, R80, UR40, -R10 ;  /* 0x00000028503d7c23 */ /* 0x000fc2000801080a */
[----:B------:R-:W2:Y:S01]  /*88f0*/  MUFU.EX2 R14, R14 ;  /* 0x0000000e000e7308 */ /* 0x000ea20000000800 */
[----:B-1----:R-:W-:-:S01]  /*8900*/  FADD.FTZ R73, R13, R72 ;  /* 0x000000480d497221 */ /* 0x002fc20000010000 */
[--C-:B------:R-:W-:Y:S01]  /*8910*/  FFMA.FTZ R68, R81, UR40, -R10.reuse ;  /* 0x0000002851447c23 */ /* 0x100fe2000801080a */
[----:B------:R-:W-:-:S01]  /*8920*/  FFMA.FTZ R65, R84, UR40, -R10 ;  /* 0x0000002854417c23 */ /* 0x000fc2000801080a */
[----:B------:R-:W-:-:S04]  /*8930*/  FFMA.FTZ R10, R85, UR40, -R10 ;  /* 0x00000028550a7c23 */ /* 0x000fc8000801080a */
        /* <DEDUP_REMOVED lines=59> */
[----:B-1----:R-:W-:-:S01]  /*8cf0*/  FADD.FTZ R5, R55, R4 ;  /* 0x0000000437057221 */ /* 0x002fc20000010000 */
[----:B------:R-:W-:-:S06]  /*8d00*/  WARPGROUP.DEPBAR.LE gsb0, 0x0 ;  /* 0x00008000000079c5 */ /* 0x000fcc0000010000 */
[----:B------:R-:W1:Y:S01]  /*8d10*/  MUFU.EX2 R44, R44 ;  /* 0x0000002c002c7308 */ /* 0x000e620000000800 */
[----:B0-----:R-:W-:-:S07]  /*8d20*/  FADD.FTZ R75, R37, R76 ;  /* 0x0000004c254b7221 */ /* 0x001fce0000010000 */
        /* <DEDUP_REMOVED lines=8> */
[----:B--2---:R-:W-:-:S01]  /*8db0*/  FADD.FTZ R77, R41, R76 ;  /* 0x0000004c294d7221 */ /* 0x004fc20000010000 */
[----:B------:R-:W-:-:S06]  /*8dc0*/  FFMA.FTZ R76, R82, UR40, -R69 ;  /* 0x00000028524c7c23 */ /* 0x000fcc0008010845 */
        /* <DEDUP_REMOVED lines=16> */
[----:B0-----:R-:W-:-:S01]  /*8ed0*/  FADD.FTZ R79, R49, R78 ;  /* 0x0000004e314f7221 */ /* 0x001fc20000010000 */
[----:B------:R-:W-:-:S06]  /*8ee0*/  IMAD.U32 R78, RZ, RZ, UR37 ;  /* 0x00000025ff4e7e24 */ /* 0x000fcc000f8e00ff */
[----:B------:R-:W0:Y:S01]  /*8ef0*/  MUFU.EX2 R71, R71 ;  /* 0x0000004700477308 */ /* 0x000e220000000800 */
[----:B--2---:R-:W-:-:S07]  /*8f00*/  FADD.FTZ R4, R70, R5 ;  /* 0x0000000546047221 */ /* 0x004fce0000010000 */
[----:B------:R-:W2:Y:S01]  /*8f10*/  MUFU.EX2 R53, R53 ;  /* 0x0000003500357308 */ /* 0x000ea20000000800 */
[----:B-1----:R-:W-:-:S07]  /*8f20*/  FADD.FTZ R80, R56, R79 ;  /* 0x0000004f38507221 */ /* 0x002fce0000010000 */
[----:B------:R-:W1:Y:S01]  /*8f30*/  MUFU.EX2 R72, R72 ;  /* 0x0000004800487308 */ /* 0x000e620000000800 */
[----:B0-----:R-:W-:-:S01]  /*8f40*/  FADD.FTZ R5, R71, R4 ;  /* 0x0000000447057221 */ /* 0x001fc20000010000 */
[----:B------:R-:W-:Y:S01]  /*8f50*/  @!P1 LEA R4, R78, UR45, 0x3 ;  /* 0x0000002d4e049c11 */ /* 0x000fe2000f8e18ff */
[----:B------:R-:W-:-:S01]  /*8f60*/  FFMA.FTZ R78, R86, UR40, -R69 ;  /* 0x00000028564e7c23 */ /* 0x000fc20008010845 */
[----:B------:R-:W-:-:S03]  /*8f70*/  FFMA.FTZ R69, R87, UR40, -R69 ;  /* 0x0000002857457c23 */ /* 0x000fc60008010845 */
[----:B------:R-:W-:Y:S01]  /*8f80*/  @!P1 VIADD R4, R4, 0x19c40 ;  /* 0x00019c4004049836 */ /* 0x000fe20000000000 */
[----:B------:R-:W0:Y:S01]  /*8f90*/  MUFU.EX2 R60, R60 ;  /* 0x0000003c003c7308 */ /* 0x000e220000000800 */
[----:B--2---:R-:W-:-:S03]  /*8fa0*/  FADD.FTZ R79, R53, R80 ;  /* 0x00000050354f7221 */ /* 0x004fc60000010000 */
[----:B------:R-:W-:-:S04]  /*8fb0*/  @!P1 PRMT R4, RZ, 0x654, R4 ;  /* 0x00000654ff049816 */ /* 0x000fc80000000004 */
[----:B------:R-:W2:Y:S01]  /*8fc0*/  MUFU.EX2 R73, R73 ;  /* 0x0000004900497308 */ /* 0x000ea20000000800 */
[----:B-1----:R-:W-:-:S01]  /*8fd0*/  FADD.FTZ R80, R72, R5 ;  /* 0x0000000548507221 */ /* 0x002fc20000010000 */
[----:B------:R1:W-:Y:S06]  /*8fe0*/  @!P1 SYNCS.ARRIVE.TRANS64.RED.A1T0 RZ, [R4+URZ], RZ ;  /* 0x000000ff04ff99a7 */ /* 0x0003ec000810043f */
[----:B------:R-:W3:Y:S01]  /*8ff0*/  MUFU.EX2 R57, R57 ;  /* 0x0000003900397308 */ /* 0x000ee20000000800 */
[----:B0-----:R-:W-:-:S07]  /*9000*/  FADD.FTZ R82, R60, R79 ;  /* 0x0000004f3c527221 */ /* 0x001fce0000010000 */
[----:B------:R-:W0:Y:S01]  /*9010*/  MUFU.EX2 R74, R74 ;  /* 0x0000004a004a7308 */ /* 0x000e220000000800 */
[----:B--2---:R-:W-:-:S07]  /*9020*/  FADD.FTZ R5, R73, R80 ;  /* 0x0000005049057221 */ /* 0x004fce0000010000 */
[----:B------:R-:W1:Y:S01]  /*9030*/  MUFU.EX2 R64, R64 ;  /* 0x0000004000407308 */ /* 0x000e620000000800 */
[----:B---3--:R-:W-:-:S07]  /*9040*/  FADD.FTZ R79, R57, R82 ;  /* 0x00000052394f7221 */ /* 0x008fce0000010000 */
        /* <DEDUP_REMOVED lines=18> */
[----:B0-----:R-:W-:-:S03]  /*9170*/  FADD.FTZ R5, R10, R79 ;  /* 0x0000004f0a057221 */ /* 0x001fc60000010000 */
[----:B-1----:R-:W-:Y:S01]  /*9180*/  FADD.FTZ R4, R69, R4 ;  /* 0x0000000445047221 */ /* 0x002fe20000010000 */
[----:B------:R-:W-:Y:S06]  /*9190*/  @!P0 BRA `(.L_x_906) ;  /* 0x0000000000048947 */ /* 0x000fec0003800000 */
[----:B------:R-:W-:Y:S01]  /*91a0*/  BPT.TRAP 0x1 ;  /* 0x000000040000795c */ /* 0x000fe20000300000 */
.L_x_906:
        /* <DEDUP_REMOVED lines=90> */
.L_x_897:
[----:B------:R-:W-:-:S13]  /*9750*/  ISETP.GE.AND P2, PT, R3, UR42, PT ;  /* 0x0000002a03007c0c */ /* 0x000fda000bf46270 */
[----:B------:R-:W-:Y:S05]  /*9760*/  @!P2 BRA `(.L_x_908) ;  /* 0x0000002c0008a947 */ /* 0x000fea0003800000 */
[----:B------:R-:W-:Y:S01]  /*9770*/  IMAD.IADD R11, R17, 0x1, -R19 ;  /* 0x00000001110b7824 */ /* 0x000fe200078e0a13 */
[----:B------:R-:W-:Y:S01]  /*9780*/  UMOV UR17, UR36 ;  /* 0x0000002400117c82 */ /* 0x000fe20008000000 */
[----:B------:R-:W-:Y:S01]  /*9790*/  IMAD.MOV.U32 R8, RZ, RZ, R0 ;  /* 0x000000ffff087224 */ /* 0x000fe200078e0000 */
[----:B------:R-:W-:Y:S01]  /*97a0*/  UMOV UR18, UR37 ;  /* 0x0000002500127c82 */ /* 0x000fe20008000000 */
[C---:B------:R-:W-:Y:S01]  /*97b0*/  IMAD.IADD R10, R11.reuse, 0x1, R7 ;  /* 0x000000010b0a7824 */ /* 0x040fe200078e0207 */
[----:B------:R-:W-:Y:S01]  /*97c0*/  ULDC UR19, c[0x0][0x9e4] ;  /* 0x0002790000137ab9 */ /* 0x000fe20000000800 */
[----:B------:R-:W-:Y:S01]  /*97d0*/  IMAD.IADD R11, R11, 0x1, R6 ;  /* 0x000000010b0b7824 */ /* 0x000fe200078e0206 */
[----:B------:R-:W-:Y:S01]  /*97e0*/  ULDC UR20, c[0x0][0x9dc] ;  /* 0x0002770000147ab9 */ /* 0x000fe20000000800 */
[----:B------:R-:W-:Y:S01]  /*97f0*/  IMAD.MOV.U32 R9, RZ, RZ, R2 ;  /* 0x000000ffff097224 */ /* 0x000fe200078e0002 */
[----:B------:R-:W-:Y:S01]  /*9800*/  LOP3.LUT R12, RZ, R10, RZ, 0x33, !PT ;  /* 0x0000000aff0c7212 */ /* 0x000fe200078e33ff */
[----:B------:R-:W-:Y:S01]  /*9810*/  ULDC UR21, c[0x0][0x9e0] ;  /* 0x0002780000157ab9 */ /* 0x000fe20000000800 */
[----:B------:R-:W-:-:S07]  /*9820*/  LOP3.LUT R13, RZ, R11, RZ, 0x33, !PT ;  /* 0x0000000bff0d7212 */ /* 0x000fce00078e33ff */
.L_x_926:
[----:B------:R-:W-:-:S04]  /*9830*/  UISETP.NE.AND UP0, UPT, UR18, 0x1, UPT ;  /* 0x000000011200788c */ /* 0x000fc8000bf05270 */
[----:B------:R-:W-:-:S04]  /*9840*/  USEL UR36, URZ, 0x1, UP0 ;  /* 0x000000013f247887 */ /* 0x000fc80008000000 */
[----:B------:R-:W-:Y:S01]  /*9850*/  ULOP3.LUT UR36, UR17, UR36, URZ, 0x3c, !UPT ;  /* 0x0000002411247292 */ /* 0x000fe2000f8e3c3f */
[----:B------:R-:W-:Y:S11]  /*9860*/  @!P0 BRA `(.L_x_909) ;  /* 0x0000000000048947 */ /* 0x000ff60003800000 */
[----:B------:R-:W-:Y:S01]  /*9870*/  BPT.TRAP 0x1 ;  /* 0x000000040000795c */ /* 0x000fe20000300000 */
.L_x_909:
[----:B------:R-:W-:Y:S01]  /*9880*/  UIADD3 UR37, UR18, 0x1, URZ ;  /* 0x0000000112257890 */ /* 0x000fe2000fffe03f */
[----:B------:R-:W-:-:S03]  /*9890*/  IMAD.U32 R0, RZ, RZ, UR36 ;  /* 0x00000024ff007e24 */ /* 0x000fc6000f8e00ff */
[----:B------:R-:W-:Y:S02]  /*98a0*/  UISETP.NE.AND UP0, UPT, UR37, 0x2, UPT ;  /* 0x000000022500788c */ /* 0x000fe4000bf05270 */
[----:B------:R-:W-:Y:S02]  /*98b0*/  SHF.L.U32 R0, R0, 0x1f, RZ ;  /* 0x0000001f00007819 */ /* 0x000fe400000006ff */
[----:B------:R-:W-:-:S04]  /*98c0*/  USEL UR37, UR37, URZ, UP0 ;  /* 0x0000003f25257287 */ /* 0x000fc80008000000 */
[----:B------:R-:W-:-:S09]  /*98d0*/  ULEA UR22, UR37, UR45, 0x3 ;  /* 0x0000002d25167291 */ /* 0x000fd2000f8e183f */
[----:B------:R0:W1:Y:S01]  /*98e0*/  SYNCS.PHASECHK.TRANS64.TRYWAIT P2, [UR22+0x19c30], R0 ;  /* 0x019c3000ff0075a7 */ /* 0x0000620008040156 */
[----:B------:R-:W-:Y:S05]  /*98f0*/  @!P0 BRA `(.L_x_910) ;  /* 0x0000000000048947 */ /* 0x000fea0003800000 */
[----:B------:R-:W-:Y:S01]  /*9900*/  BPT.TRAP 0x1 ;  /* 0x000000040000795c */ /* 0x000fe20000300000 */
.L_x_910:
[----:B-1----:R-:W-:Y:S05]  /*9910*/  @P2 BRA `(.L_x_911) ;  /* 0x0000000000082947 */ /* 0x002fea0003800000 */
[----:B------:R-:W1:Y:S02]  /*9920*/  SYNCS.PHASECHK.TRANS64.TRYWAIT P2, [UR22+0x19c30], R0 ;  /* 0x019c3000ff0075a7 */ /* 0x000e640008040156 */
[----:B-1----:R-:W-:Y:S05]  /*9930*/  @!P2 BRA `(.L_x_912) ;  /* 0x000000a000c8a947 */ /* 0x002fea0003800000 */
.L_x_911:
        /* <DEDUP_REMOVED lines=17> */
.L_x_913:
[----:B------:R-:W-:Y:S01]  /*9a50*/  ULEA UR11, UR18, UR45, 0x3 ;  /* 0x0000002d120b7291 */ /* 0x000fe2000f8e183f */
[----:B01----:R-:W-:-:S05]  /*9a60*/  IMAD.U32 R0, RZ, RZ, UR17 ;  /* 0x00000011ff007e24 */ /* 0x003fca000f8e00ff */
[----:B------:R-:W-:-:S04]  /*9a70*/  SHF.L.U32 R0, R0, 0x1f, RZ ;  /* 0x0000001f00007819 */ /* 0x000fc800000006ff */
[----:B------:R0:W1:Y:S01]  /*9a80*/  SYNCS.PHASECHK.TRANS64.TRYWAIT P2, [UR11+0x19c50], R0 ;  /* 0x019c5000ff0075a7 */ /* 0x000062000804014b */
[----:B------:R-:W-:Y:S05]  /*9a90*/  @!P0 BRA `(.L_x_914) ;  /* 0x0000000000048947 */ /* 0x000fea0003800000 */
[----:B------:R-:W-:Y:S01]  /*9aa0*/  BPT.TRAP 0x1 ;  /* 0x000000040000795c */ /* 0x000fe20000300000 */
.L_x_914:
[----:B-1----:R-:W-:Y:S05]  /*9ab0*/  @P2 BRA `(.L_x_915) ;  /* 0x0000000000082947 */ /* 0x002fea0003800000 */
[----:B------:R-:W1:Y:S02]  /*9ac0*/  SYNCS.PHASECHK.TRANS64.TRYWAIT P2, [UR11+0x19c50], R0 ;  /* 0x019c5000ff0075a7 */ /* 0x000e64000804014b */
[----:B-1----:R-:W-:Y:S05]  /*9ad0*/  @!P2 BRA `(.L_x_916) ;  /* 0x000000a00078a947 */ /* 0x002fea0003800000 */
.L_x_915:
[----:B------:R-:W-:Y:S01]  /*9ae0*/  UIADD3 UR6, UR45, 0x3000, URZ ;  /* 0x000030002d067890 */ /* 0x000fe2000fffe03f */
[----:B------:R-:W-:Y:S01]  /*9af0*/  WARPGROUP.ARRIVE ;  /* 0x00000000000079c5 */ /* 0x000fe20000000000 */
[----:B------:R-:W-:Y:S01]  /*9b00*/  UMOV UR7, 0x40000040 ;  /* 0x4000004000077882 */ /* 0x000fe20000000000 */
[----:B01----:R-:W-:Y:S01]  /*9b10*/  IMAD.SHL.U32 R0, R3, 0x80, RZ ;  /* 0x0000008003007824 */ /* 0x003fe200078e00ff */
[----:B------:R-:W-:Y:S01]  /*9b20*/  USHF.R.U32.HI UR6, URZ, 0x4, UR6 ;  /* 0x000000043f067899 */ /* 0x000fe20008011606 */
[----:B------:R-:W-:-:S03]  /*9b30*/  IMAD.U32 R2, RZ, RZ, UR22 ;  /* 0x00000016ff027e24 */ /* 0x000fc6000f8e00ff */
[----:B------:R-:W-:Y:S01]  /*9b40*/  ULOP3.LUT UR6, UR6, 0x3fff, URZ, 0xc0, !UPT ;  /* 0x00003fff06067892 */ /* 0x000fe2000f8ec03f */
[----:B------:R-:W-:Y:S01]  /*9b50*/  IADD3 R14, R17, 0x1, -R0 ;  /* 0x00000001110e7810 */ /* 0x000fe20007ffe800 */
[----:B------:R-:W-:Y:S02]  /*9b60*/  @!P1 VIADD R2, R2, 0x19c40 ;  /* 0x00019c4002029836 */ /* 0x000fe40000000000 */
[----:B------:R-:W-:Y:S02]  /*9b70*/  ULOP3.LUT UR6, UR6, 0x10000, URZ, 0xfc, !UPT ;  /* 0x0001000006067892 */ /* 0x000fe4000f8efc3f */
[----:B------:R-:W-:Y:S01]  /*9b80*/  IMAD.IADD R15, R14, 0x1, -R19 ;  /* 0x000000010e0f7824 */ /* 0x000fe200078e0a13 */
[----:B------:R-:W-:Y:S01]  /*9b90*/  @!P1 PRMT R2, RZ, 0x654, R2 ;  /* 0x00000654ff029816 */ /* 0x000fe20000000002 */
[----:B------:R-:W-:Y:S02]  /*9ba0*/  UIMAD UR10, UR18, 0x300, UR6 ;  /* 0x00000300120a78a4 */ /* 0x000fe4000f8e0206 */
[----:B------:R-:W-:-:S04]  /*9bb0*/  IMAD R15, R16, -0x2, R15 ;  /* 0xfffffffe100f7824 */ /* 0x000fc800078e020f */
[----:B------:R-:W-:Y:S01]  /*9bc0*/  VIADD R23, R15, UR21 ;  /* 0x000000150f177c36 */ /* 0x000fe20008000000 */
[----:B------:R-:W-:Y:S02]  /*9bd0*/  UMOV UR6, UR10 ;  /* 0x0000000a00067c82 */ /* 0x000fe40008000000 */
[----:B------:R-:W-:Y:S01]  /*9be0*/  QGMMA.64x96x32.F32.E4M3.E4M3 R88, R148, gdesc[UR4], R88, gsb0 ;  /* 0x0160000494587df3 */ /* 0x000fe20008000858 */
[----:B------:R-:W-:Y:S01]  /*9bf0*/  UIADD3 UR6, UR10, 0x2, URZ ;  /* 0x000000020a067890 */ /* 0x000fe2000fffe03f */
[----:B------:R-:W-:Y:S01]  /*9c00*/  IMAD.IADD R20, R7, 0x1, R23 ;  /* 0x0000000107147824 */ /* 0x000fe200078e0217 */
        /* <DEDUP_REMOVED lines=15> */
[----:B------:R-:W-:Y:S01]  /*9d00*/  VIADD R21, R15, UR6 ;  /* 0x000000060f157c36 */ /* 0x000fe20008000000 */
[----:B------:R-:W-:Y:S02]  /*9d10*/  WARPGROUP.DEPBAR.LE gsb0, 0x0 ;  /* 0x00008000000079c5 */ /* 0x000fe40000010000 */
[----:B------:R0:W-:Y:S02]  /*9d20*/  @!P1 SYNCS.ARRIVE.TRANS64.RED.A1T0 RZ, [R2+URZ], RZ ;  /* 0x000000ff02ff99a7 */ /* 0x0001e4000810043f */
[----:B0-----:R-:W-:Y:S01]  /*9d30*/  IMAD.IADD R2, R7, 0x1, R21 ;  /* 0x0000000107027824 */ /* 0x001fe200078e0215 */
[----:B------:R-:W-:Y:S06]  /*9d40*/  @!P5 BRA `(.L_x_917) ;  /* 0x000000000058d947 */ /* 0x000fec0003800000 */
[----:B------:R-:W-:Y:S01]  /*9d50*/  ISETP.GT.AND P2, PT, R10, -0x1, PT ;  /* 0xffffffff0a00780c */ /* 0x000fe20003f44270 */
[----:B------:R-:W-:-:S12]  /*9d60*/  BSSY B0, `(.L_x_918) ;  /* 0x0000010000007945 */ /* 0x000fd80003800000 */
[----:B------:R-:W-:Y:S05]  /*9d70*/  @P2 BRA `(.L_x_919) ;  /* 0x0000000000202947 */ /* 0x000fea0003800000 */
[----:B------:R-:W-:-:S05]  /*9d80*/  IMAD.U32 R138, RZ, RZ, UR19 ;  /* 0x00000013ff8a7e24 */ /* 0x000fca000f8e00ff */
[----:B------:R-:W-:-:S13]  /*9d90*/  ISETP.NE.AND P2, PT, R138, 0x1, PT ;  /* 0x000000018a00780c */ /* 0x000fda0003f45270 */
[----:B------:R-:W0:Y:S02]  /*9da0*/  @P2 LDC.64 R14, c[0x0][0x9e8] ;  /* 0x00027a00ff0e2b82 */ /* 0x000e240000000a00 */
[----:B0-----:R-:W-:-:S04]  /*9db0*/  @P2 IMAD.HI.U32 R136, R12, R14, RZ ;  /* 0x0000000e0c882227 */ /* 0x001fc800078e00ff */
[----:B------:R-:W-:Y:S01]  /*9dc0*/  IMAD.MOV.U32 R14, RZ, RZ, R12 ;  /* 0x000000ffff0e7224 */ /* 0x000fe200078e000c */
[----:B------:R-:W-:-:S04]  /*9dd0*/  @P2 SHF.R.U32.HI R14, RZ, R15, R136 ;  /* 0x0000000fff0e2219 */ /* 0x000fc80000011688 */
[----:B------:R-:W-:Y:S01]  /*9de0*/  LOP3.LUT R137, RZ, R14, RZ, 0x33, !PT ;  /* 0x0000000eff897212 */ /* 0x000fe200078e33ff */
[----:B------:R-:W-:Y:S06]  /*9df0*/  BRA `(.L_x_920) ;  /* 0x0000000000187947 */ /* 0x000fec0003800000 */
.L_x_919:
[----:B------:R-:W-:Y:S02]  /*9e00*/  IMAD.U32 R138, RZ, RZ, UR19 ;  /* 0x00000013ff8a7e24 */ /* 0x000fe4000f8e00ff */
[----:B------:R-:W-:-:S03]  /*9e10*/  IMAD.MOV.U32 R137, RZ, RZ, R10 ;  /* 0x000000ffff897224 */ /* 0x000fc600078e000a */
[----:B------:R-:W-:-:S13]  /*9e20*/  ISETP.NE.AND P2, PT, R138, 0x1, PT ;  /* 0x000000018a00780c */ /* 0x000fda0003f45270 */
[----:B------:R-:W0:Y:S02]  /*9e30*/  @P2 LDC.64 R14, c[0x0][0x9e8] ;  /* 0x00027a00ff0e2b82 */ /* 0x000e240000000a00 */
[----:B0-----:R-:W-:-:S05]  /*9e40*/  @P2 IMAD.HI.U32 R14, R10, R14, RZ ;  /* 0x0000000e0a0e2227 */ /* 0x001fca00078e00ff */
[----:B------:R-:W-:-:S07]  /*9e50*/  @P2 SHF.R.U32.HI R137, RZ, R15, R14 ;  /* 0x0000000fff892219 */ /* 0x000fce000001160e */
.L_x_920:
[----:B------:R-:W-:Y:S05]  /*9e60*/  BSYNC B0 ;  /* 0x0000000000007941 */ /* 0x000fea0003800000 */
.L_x_918:
[----:B------:R-:W-:-:S04]  /*9e70*/  IMAD R15, R137, R138, -R0 ;  /* 0x0000008a890f7224 */ /* 0x000fc800078e0a00 */
[----:B------:R-:W-:-:S05]  /*9e80*/  IMAD R15, R16, -0x2, R15 ;  /* 0xfffffffe100f7824 */ /* 0x000fca00078e020f */
[----:B------:R-:W-:Y:S02]  /*9e90*/  VIADDMNMX R20, R15, R138, R20, PT ;  /* 0x0000008a0f147246 */ /* 0x000fe40003800114 */
[----:B------:R-:W-:-:S07]  /*9ea0*/  VIMNMX R2, R2, R15, !PT ;  /* 0x0000000f02027248 */ /* 0x000fce0007fe0100 */
.L_x_917:
        /* <DEDUP_REMOVED lines=100> */
[----:B------:R-:W-:Y:S01]  /*a4f0*/  ISETP.GT.AND P3, PT, R11, -0x1, PT ;  /* 0xffffffff0b00780c */ /* 0x000fe20003f64270 */
[----:B------:R-:W-:-:S12]  /*a500*/  BSSY B0, `(.L_x_922) ;  /* 0x0000010000007945 */ /* 0x000fd80003800000 */
[----:B------:R-:W-:Y:S05]  /*a510*/  @P3 BRA `(.L_x_923) ;  /* 0x0000000000203947 */ /* 0x000fea0003800000 */
[----:B------:R-:W-:Y:S02]  /*a520*/  IMAD.U32 R20, RZ, RZ, UR19 ;  /* 0x00000013ff147e24 */ /* 0x000fe4000f8e00ff */
[----:B------:R-:W-:-:S03]  /*a530*/  IMAD.MOV.U32 R2, RZ, RZ, R13 ;  /* 0x000000ffff027224 */ /* 0x000fc600078e000d */
[----:B------:R-:W-:-:S13]  /*a540*/  ISETP.NE.AND P3, PT, R20, 0x1, PT ;  /* 0x000000011400780c */ /* 0x000fda0003f65270 */
[----:B------:R-:W0:Y:S02]  /*a550*/  @P3 LDC.64 R14, c[0x0][0x9e8] ;  /* 0x00027a00ff0e3b82 */ /* 0x000e240000000a00 */
[----:B0-----:R-:W-:-:S05]  /*a560*/  @P3 IMAD.HI.U32 R14, R13, R14, RZ ;  /* 0x0000000e0d0e3227 */ /* 0x001fca00078e00ff */
[----:B------:R-:W-:-:S04]  /*a570*/  @P3 SHF.R.U32.HI R2, RZ, R15, R14 ;  /* 0x0000000fff023219 */ /* 0x000fc8000001160e */
[----:B------:R-:W-:Y:S01]  /*a580*/  LOP3.LUT R137, RZ, R2, RZ, 0x33, !PT ;  /* 0x00000002ff897212 */ /* 0x000fe200078e33ff */
[----:B------:R-:W-:Y:S06]  /*a590*/  BRA `(.L_x_924) ;  /* 0x0000000000187947 */ /* 0x000fec0003800000 */
.L_x_923:
[----:B------:R-:W-:Y:S02]  /*a5a0*/  IMAD.U32 R20, RZ, RZ, UR19 ;  /* 0x00000013ff147e24 */ /* 0x000fe4000f8e00ff */
[----:B------:R-:W-:-:S03]  /*a5b0*/  IMAD.MOV.U32 R137, RZ, RZ, R11 ;  /* 0x000000ffff897224 */ /* 0x000fc600078e000b */
[----:B------:R-:W-:-:S13]  /*a5c0*/  ISETP.NE.AND P3, PT, R20, 0x1, PT ;  /* 0x000000011400780c */ /* 0x000fda0003f65270 */
[----:B------:R-:W0:Y:S02]  /*a5d0*/  @P3 LDC.64 R14, c[0x0][0x9e8] ;  /* 0x00027a00ff0e3b82 */ /* 0x000e240000000a00 */
[----:B0-----:R-:W-:-:S05]  /*a5e0*/  @P3 IMAD.HI.U32 R14, R11, R14, RZ ;  /* 0x0000000e0b0e3227 */ /* 0x001fca00078e00ff */
[----:B------:R-:W-:-:S07]  /*a5f0*/  @P3 SHF.R.U32.HI R137, RZ, R15, R14 ;  /* 0x0000000fff893219 */ /* 0x000fce000001160e */
.L_x_924:
[----:B------:R-:W-:Y:S05]  /*a600*/  BSYNC B0 ;  /* 0x0000000000007941 */ /* 0x000fea0003800000 */
.L_x_922:
[----:B------:R-:W-:-:S04]  /*a610*/  IMAD R15, R137, R20, -R0 ;  /* 0x00000014890f7224 */ /* 0x000fc800078e0a00 */
[----:B------:R-:W-:-:S05]  /*a620*/  IMAD R0, R16, -0x2, R15 ;  /* 0xfffffffe10007824 */ /* 0x000fca00078e020f */
[----:B------:R-:W-:Y:S02]  /*a630*/  VIADDMNMX R23, R0, R20, R23, PT ;  /* 0x0000001400177246 */ /* 0x000fe40003800117 */
[----:B------:R-:W-:-:S07]  /*a640*/  VIMNMX R21, R21, R0, !PT ;  /* 0x0000000015157248 */ /* 0x000fce0007fe0100 */
.L_x_921:
        /* <DEDUP_REMOVED lines=20> */
[----:B------:R-:W-:Y:S02]  /*a790*/  ISETP.GT.AND P4, PT, R21, 0x1, P2 ;  /* 0x000000011500780c */ /* 0x000fe40001784270 */
[----:B------:R-:W-:Y:S02]  /*a7a0*/  FMNMX.FTZ R0, R44, R15, !PT ;  /* 0x0000000f2c007209 */ /* 0x000fe40007810000 */
[----:B------:R-:W-:Y:S02]  /*a7b0*/  FSEL R39, R39, -INF , !P3 ;  /* 0xff80000027277808 */ /* 0x000fe40005800000 */
        /* <DEDUP_REMOVED lines=11> */
[----:B------:R-:W-:Y:S02]  /*a870*/  FSEL R27, R27, -INF , !P4 ;  /* 0xff8000001b1b7808 */ /* 0x000fe40006000000 */
[----:B------:R-:W-:Y:S02]  /*a880*/  FMNMX.FTZ R15, R57, R0, !PT ;  /* 0x00000000390f7209 */ /* 0x000fe40007810000 */
[----:B------:R-:W-:-:S02]  /*a890*/  ISETP.GT.AND P4, PT, R21, 0x10, P2 ;  /* 0x000000101500780c */ /* 0x000fc40001784270 */
[----:B------:R-:W-:Y:S02]  /*a8a0*/  FMNMX.FTZ R0, R60, R15, !PT ;  /* 0x0000000f3c007209 */ /* 0x000fe40007810000 */
[----:B------:R-:W-:Y:S02]  /*a8b0*/  FSEL R43, R43, -INF , !P3 ;  /* 0xff8000002b2b7808 */ /* 0x000fe40005800000 */
[----:B------:R-:W-:Y:S02]  /*a8c0*/  FMNMX.FTZ R15, R61, R0, !PT ;  /* 0x000000003d0f7209 */ /* 0x000fe40007810000 */
[----:B------:R-:W-:Y:S02]  /*a8d0*/  ISETP.GT.AND P3, PT, R21, RZ, P2 ;  /* 0x000000ff1500720c */ /* 0x000fe40001764270 */
        /* <DEDUP_REMOVED lines=24> */
[----:B------:R-:W-:Y:S01]  /*aa60*/  ISETP.GT.AND P4, PT, R21, 0x29, P2 ;  /* 0x000000291500780c */ /* 0x000fe20001784270 */
[----:B------:R-:W0:Y:S03]  /*aa70*/  SHFL.BFLY PT, R15, R0, 0x2, 0x1f ;  /* 0x0c401f00000f7f89 */ /* 0x000e2600000e0000 */
[----:B------:R-:W-:-:S04]  /*aa80*/  ISETP.LT.OR P4, PT, R23, 0x2a, P4 ;  /* 0x0000002a1700780c */ /* 0x000fc80002781670 */
[----:B------:R-:W-:Y:S02]  /*aa90*/  FSEL R47, R47, -INF , !P4 ;  /* 0xff8000002f2f7808 */ /* 0x000fe40006000000 */
[----:B------:R-:W-:-:S04]  /*aaa0*/  ISETP.GT.AND P4, PT, R21, 0x31, P2 ;  /* 0x000000311500780c */ /* 0x000fc80001784270 */
[----:B------:R-:W-:-:S04]  /*aab0*/  ISETP.LT.OR P4, PT, R23, 0x32, P4 ;  /* 0x000000321700780c */ /* 0x000fc80002781670 */
[----:B------:R-:W-:Y:S02]  /*aac0*/  FSEL R51, R51, -INF , !P4 ;  /* 0xff80000033337808 */ /* 0x000fe40006000000 */
[----:B------:R-:W-:-:S04]  /*aad0*/  ISETP.GT.AND P4, PT, R21, 0x39, P2 ;  /* 0x000000391500780c */ /* 0x000fc80001784270 */
[----:B------:R-:W-:Y:S02]  /*aae0*/  ISETP.LT.OR P4, PT, R23, 0x3a, P4 ;  /* 0x0000003a1700780c */ /* 0x000fe40002781670 */
[----:B0-----:R-:W-:Y:S02]  /*aaf0*/  FMNMX.FTZ R15, R0, R15, !PT ;  /* 0x0000000f000f7209 */ /* 0x001fe40007810000 */
        /* <DEDUP_REMOVED lines=12> */
[C---:B------:R-:W-:Y:S01]  /*abc0*/  FSETP.NEU.FTZ.AND P6, PT, R2.reuse, -INF , PT ;  /* 0xff8000000200780b */ /* 0x040fe20003fdd000 */
[----:B------:R-:W-:-:S01]  /*abd0*/  FFMA.FTZ R0, R2, R137, -8 ;  /* 0xc100000002007423 */ /* 0x000fc20000010089 */
[----:B------:R-:W-:-:S04]  /*abe0*/  ISETP.GT.AND P4, PT, R21, 0x59, P2 ;  /* 0x000000591500780c */ /* 0x000fc80001784270 */
[----:B------:R-:W-:Y:S02]  /*abf0*/  FSEL R0, R0, RZ, P6 ;  /* 0x000000ff00007208 */ /* 0x000fe40003000000 */
[----:B------:R-:W-:-:S03]  /*ac00*/  ISETP.LT.OR P4, PT, R23, 0x5a, P4 ;  /* 0x0000005a1700780c */ /* 0x000fc60002781670 */
[--C-:B------:R-:W-:Y:S01]  /*ac10*/  FFMA.FTZ R15, R25, UR40, -R0.reuse ;  /* 0x00000028190f7c23 */ /* 0x100fe20008010800 */
[----:B------:R-:W-:-:S01]  /*ac20*/  FFMA.FTZ R25, R29, UR40, -R0 ;  /* 0x000000281d197c23 */ /* 0x000fc20008010800 */
[----:B------:R-:W-:Y:S01]  /*ac30*/  FSEL R29, R26, -INF , !P3 ;  /* 0xff8000001a1d7808 */ /* 0x000fe20005800000 */
        /* <DEDUP_REMOVED lines=9> */
[----:B------:R-:W-:Y:S01]  /*acd0*/  FSEL R50, R50, -INF , !P3 ;  /* 0xff80000032327808 */ /* 0x000fe20005800000 */
        /* <DEDUP_REMOVED lines=8> */
[----:B------:R0:W-:Y:S01]  /*ad60*/  MUFU.EX2 R26, R36 ;  /* 0x00000024001a7308 */ /* 0x0001e20000000800 */
[----:B------:R-:W-:Y:S01]  /*ad70*/  FMNMX.FTZ R28, R34, R137, !PT ;  /* 0x00000089221c7209 */ /* 0x000fe20007810000 */
[--C-:B------:R-:W-:Y:S01]  /*ad80*/  FFMA.FTZ R61, R61, UR40, -R0.reuse ;  /* 0x000000283d3d7c23 */ /* 0x100fe20008010800 */
        /* <DEDUP_REMOVED lines=8> */
[----:B------:R-:W-:Y:S01]  /*ae10*/  ISETP.LT.OR P3, PT, R23, 0x41, P3 ;  /* 0x000000411700780c */ /* 0x000fe20001f61670 */
[--C-:B------:R-:W-:Y:S01]  /*ae20*/  FFMA.FTZ R49, R49, UR40, -R0.reuse ;  /* 0x0000002831317c23 */ /* 0x100fe20008010800 */
[----:B------:R-:W-:Y:S01]  /*ae30*/  FMNMX.FTZ R137, R39, R28, !PT ;  /* 0x0000001c27897209 */ /* 0x000fe20007810000 */
[--C-:B------:R-:W-:Y:S01]  /*ae40*/  FFMA.FTZ R53, R53, UR40, -R0.reuse ;  /* 0x0000002835357c23 */ /* 0x100fe20008010800 */
[----:B------:R-:W-:Y:S01]  /*ae50*/  FSEL R58, R58, -INF , !P3 ;  /* 0xff8000003a3a7808 */ /* 0x000fe20005800000 */
[----:B------:R1:W-:Y:S01]  /*ae60*/  MUFU.EX2 R28, R40 ;  /* 0x00000028001c7308 */ /* 0x0003e20000000800 */
[----:B------:R-:W-:Y:S01]  /*ae70*/  FMNMX.FTZ R32, R42, R137, !PT ;  /* 0x000000892a207209 */ /* 0x000fe20007810000 */
[----:B------:R-:W-:Y:S01]  /*ae80*/  FFMA.FTZ R57, R57, UR40, -R0 ;  /* 0x0000002839397c23 */ /* 0x000fe20008010800 */
[----:B------:R-:W-:-:S02]  /*ae90*/  ISETP.GT.AND P3, PT, R21, 0x48, P2 ;  /* 0x000000481500780c */ /* 0x000fc40001764270 */
[----:B------:R-:W-:Y:S02]  /*aea0*/  FMNMX.FTZ R137, R43, R32, !PT ;  /* 0x000000202b897209 */ /* 0x000fe40007810000 */
[----:B------:R-:W-:Y:S01]  /*aeb0*/  ISETP.LT.OR P3, PT, R23, 0x49, P3 ;  /* 0x000000491700780c */ /* 0x000fe20001f61670 */
[----:B------:R-:W-:Y:S01]  /*aec0*/  MUFU.EX2 R14, R14 ;  /* 0x0000000e000e7308 */ /* 0x000fe20000000800 */
[----:B------:R-:W-:Y:S02]  /*aed0*/  FMNMX.FTZ R32, R46, R137, !PT ;  /* 0x000000892e207209 */ /* 0x000fe40007810000 */
[----:B------:R-:W-:Y:S02]  /*aee0*/  FSEL R62, R62, -INF , !P3 ;  /* 0xff8000003e3e7808 */ /* 0x000fe40005800000 */
[----:B------:R-:W-:Y:S02]  /*aef0*/  FMNMX.FTZ R137, R47, R32, !PT ;  /* 0x000000202f897209 */ /* 0x000fe40007810000 */
[----:B------:R-:W-:Y:S01]  /*af00*/  ISETP.GT.AND P3, PT, R21, 0x50, P2 ;  /* 0x000000501500780c */ /* 0x000fe20001764270 */
[----:B------:R2:W-:Y:S01]  /*af10*/  MUFU.EX2 R32, R44 ;  /* 0x0000002c00207308 */ /* 0x0005e20000000800 */
[----:B0-----:R-:W-:-:S02]  /*af20*/  FMNMX.FTZ R36, R50, R137, !PT ;  /* 0x0000008932247209 */ /* 0x001fc40007810000 */
[----:B------:R-:W-:Y:S02]  /*af30*/  ISETP.LT.OR P3, PT, R23, 0x51, P3 ;  /* 0x000000511700780c */ /* 0x000fe40001f61670 */
[----:B------:R-:W-:Y:S02]  /*af40*/  FMNMX.FTZ R137, R51, R36, !PT ;  /* 0x0000002433897209 */ /* 0x000fe40007810000 */
[----:B------:R-:W-:Y:S01]  /*af50*/  FSEL R66, R66, -INF , !P3 ;  /* 0xff80000042427808 */ /* 0x000fe20005800000 */
[----:B------:R-:W-:Y:S01]  /*af60*/  MUFU.EX2 R15, R15 ;  /* 0x0000000f000f7308 */ /* 0x000fe20000000800 */
[----:B------:R-:W-:Y:S02]  /*af70*/  FMNMX.FTZ R36, R54, R137, !PT ;  /* 0x0000008936247209 */ /* 0x000fe40007810000 */
[----:B------:R-:W-:Y:S02]  /*af80*/  ISETP.GT.AND P3, PT, R21, 0x58, P2 ;  /* 0x000000581500780c */ /* 0x000fe40001764270 */
[----:B------:R-:W-:-:S02]  /*af90*/  FMNMX.FTZ R137, R55, R36, !PT ;  /* 0x0000002437897209 */ /* 0x000fc40007810000 */
[----:B------:R-:W-:Y:S01]  /*afa0*/  ISETP.LT.OR P3, PT, R23, 0x59, P3 ;  /* 0x000000591700780c */ /* 0x000fe20001f61670 */
[----:B------:R0:W-:Y:S01]  /*afb0*/  MUFU.EX2 R36, R48 ;  /* 0x0000003000247308 */ /* 0x0001e20000000800 */
[----:B-1----:R-:W-:Y:S02]  /*afc0*/  FMNMX.FTZ R40, R58, R137, !PT ;  /* 0x000000893a287209 */ /* 0x002fe40007810000 */
[----:B------:R-:W-:Y:S02]  /*afd0*/  FSEL R70, R70, -INF , !P3 ;  /* 0xff80000046467808 */ /* 0x000fe40005800000 */
[----:B------:R-:W-:Y:S02]  /*afe0*/  FMNMX.FTZ R137, R59, R40, !PT ;  /* 0x000000283b897209 */ /* 0x000fe40007810000 */
[----:B------:R-:W-:Y:S01]  /*aff0*/  ISETP.GT.AND P3, PT, R21, 0x60, P2 ;  /* 0x000000601500780c */ /* 0x000fe20001764270 */
[----:B------:R-:W-:Y:S01]  /*b000*/  MUFU.EX2 R20, R20 ;  /* 0x0000001400147308 */ /* 0x000fe20000000800 */
[----:B------:R-:W-:-:S02]  /*b010*/  FMNMX.FTZ R40, R62, R137, !PT ;  /* 0x000000893e287209 */ /* 0x000fc40007810000 */
[----:B------:R-:W-:Y:S02]  /*b020*/  ISETP.LT.OR P3, PT, R23, 0x61, P3 ;  /* 0x000000611700780c */ /* 0x000fe40001f61670 */
[----:B------:R-:W-:Y:S02]  /*b030*/  FMNMX.FTZ R137, R63, R40, !PT ;  /* 0x000000283f897209 */ /* 0x000fe40007810000 */
[----:B------:R-:W-:Y:S01]  /*b040*/  FSEL R71, R71, -INF , !P4 ;  /* 0xff80000047477808 */ /* 0x000fe20006000000 */
[----:B------:R-:W-:Y:S01]  /*b050*/  MUFU.EX2 R40, R52 ;  /* 0x0000003400287308 */ /* 0x000fe20000000800 */
[----:B--2---:R-:W-:Y:S02]  /*b060*/  FMNMX.FTZ R44, R66, R137, !PT ;  /* 0x00000089422c7209 */ /* 0x004fe40007810000 */
[----:B------:R-:W-:Y:S02]  /*b070*/  ISETP.GT.AND P4, PT, R21, 0x61, P2 ;  /* 0x000000611500780c */ /* 0x000fe40001784270 */
[----:B------:R-:W-:-:S02]  /*b080*/  FMNMX.FTZ R137, R67, R44, !PT ;  /* 0x0000002c43897209 */ /* 0x000fc40007810000 */
        /* <DEDUP_REMOVED lines=9> */
[C---:B------:R-:W-:Y:S02]  /*b120*/  ISETP.GT.AND P4, PT, R21.reuse, 0x69, P2 ;  /* 0x000000691500780c */ /* 0x040fe40001784270 */
[----:B0-----:R-:W-:Y:S01]  /*b130*/  FMNMX.FTZ R48, R74, R137, !PT ;  /* 0x000000894a307209 */ /* 0x001fe20007810000 */
[----:B------:R0:W-:Y:S01]  /*b140*/  MUFU.EX2 R44, R56 ;  /* 0x00000038002c7308 */ /* 0x0001e20000000800 */
[----:B------:R-:W-:Y:S02]  /*b150*/  FSEL R78, R78, -INF , !P3 ;  /* 0xff8000004e4e7808 */ /* 0x000fe40005800000 */
[----:B------:R-:W-:Y:S02]  /*b160*/  ISETP.GT.AND P3, PT, R21, 0x70, P2 ;  /* 0x000000701500780c */ /* 0x000fe40001764270 */
[----:B------:R-:W-:-:S02]  /*b170*/  ISETP.LT.OR P4, PT, R23, 0x6a, P4 ;  /* 0x0000006a1700780c */ /* 0x000fc40002781670 */
[----:B------:R-:W-:Y:S01]  /*b180*/  FMNMX.FTZ R137, R75, R48, !PT ;  /* 0x000000304b897209 */ /* 0x000fe20007810000 */
[----:B------:R-:W-:Y:S01]  /*b190*/  MUFU.EX2 R33, R33 ;  /* 0x0000002100217308 */ /* 0x000fe20000000800 */
[----:B------:R-:W-:Y:S01]  /*b1a0*/  ISETP.LT.OR P3, PT, R23, 0x71, P3 ;  /* 0x000000711700780c */ /* 0x000fe20001f61670 */
[--C-:B0-----:R-:W-:Y:S01]  /*b1b0*/  FFMA.FTZ R56, R68, UR40, -R0.reuse ;  /* 0x0000002844387c23 */ /* 0x101fe20008010800 */
[----:B------:R-:W-:Y:S01]  /*b1c0*/  FSEL R79, R79, -INF , !P4 ;  /* 0xff8000004f4f7808 */ /* 0x000fe20006000000 */
[--C-:B------:R-:W-:Y:S01]  /*b1d0*/  FFMA.FTZ R68, R69, UR40, -R0.reuse ;  /* 0x0000002845447c23 */ /* 0x100fe20008010800 */
[----:B------:R-:W-:Y:S01]  /*b1e0*/  ISETP.GT.AND P4, PT, R21, 0x71, P2 ;  /* 0x000000711500780c */ /* 0x000fe20001784270 */
[--C-:B------:R-:W-:Y:S01]  /*b1f0*/  FFMA.FTZ R69, R77, UR40, -R0.reuse ;  /* 0x000000284d457c23 */ /* 0x100fe20008010800 */
[----:B------:R-:W-:Y:S01]  /*b200*/  FMNMX.FTZ R48, R78, R137, !PT ;  /* 0x000000894e307209 */ /* 0x000fe20007810000 */
[----:B------:R-:W-:Y:S01]  /*b210*/  FFMA.FTZ R77, R85, UR40, -R0 ;  /* 0x00000028554d7c23 */ /* 0x000fe20008010800 */
[----:B------:R-:W-:Y:S01]  /*b220*/  FSEL R82, R82, -INF , !P3 ;  /* 0xff80000052527808 */ /* 0x000fe20005800000 */
[----:B------:R-:W-:Y:S01]  /*b230*/  MUFU.EX2 R37, R37 ;  /* 0x0000002500257308 */ /* 0x000fe20000000800 */
[----:B------:R-:W-:-:S02]  /*b240*/  ISETP.GT.AND P3, PT, R21, 0x78, P2 ;  /* 0x000000781500780c */ /* 0x000fc40001764270 */
[----:B------:R-:W-:Y:S02]  /*b250*/  ISETP.LT.OR P4, PT, R23, 0x72, P4 ;  /* 0x000000721700780c */ /* 0x000fe40002781670 */
[----:B------:R-:W-:Y:S02]  /*b260*/  FMNMX.FTZ R137, R79, R48, !PT ;  /* 0x000000304f897209 */ /* 0x000fe40007810000 */
[----:B------:R-:W-:Y:S01]  /*b270*/  ISETP.GT.AND P2, PT, R21, 0x79, P2 ;  /* 0x000000791500780c */ /* 0x000fe20001744270 */
[----:B------:R-:W-:-:S01]  /*b280*/  FFMA.FTZ R21, R60, UR40, -R0 ;  /* 0x000000283c157c23 */ /* 0x000fc20008010800 */
[----:B------:R-:W-:Y:S01]  /*b290*/  ISETP.LT.OR P3, PT, R23, 0x79, P3 ;  /* 0x000000791700780c */ /* 0x000fe20001f61670 */
[----:B------:R-:W-:-:S01]  /*b2a0*/  FFMA.FTZ R60, R72, UR40, -R0 ;  /* 0x00000028483c7c23 */ /* 0x000fc20008010800 */
[----:B------:R-:W-:Y:S01]  /*b2b0*/  FSEL R83, R83, -INF , !P4 ;  /* 0xff80000053537808 */ /* 0x000fe20006000000 */
[----:B------:R-:W-:-:S01]  /*b2c0*/  FFMA.FTZ R72, R84, UR40, -R0 ;  /* 0x0000002854487c23 */ /* 0x000fc20008010800 */
[----:B------:R-:W-:Y:S01]  /*b2d0*/  FMNMX.FTZ R48, R82, R137, !PT ;  /* 0x0000008952307209 */ /* 0x000fe20007810000 */
[----:B------:R-:W-:Y:S01]  /*b2e0*/  MUFU.EX2 R41, R41 ;  /* 0x0000002900297308 */ /* 0x000fe20000000800 */
[----:B------:R-:W-:-:S02]  /*b2f0*/  ISETP.LT.OR P2, PT, R23, 0x7a, P2 ;  /* 0x0000007a1700780c */ /* 0x000fc40001741670 */
[----:B------:R-:W-:Y:S02]  /*b300*/  FSEL R86, R86, -INF , !P3 ;  /* 0xff80000056567808 */ /* 0x000fe40005800000 */
[----:B------:R-:W-:Y:S02]  /*b310*/  FMNMX.FTZ R23, R83, R48, !PT ;  /* 0x0000003053177209 */ /* 0x000fe40007810000 */
[----:B------:R-:W-:Y:S01]  /*b320*/  FSEL R87, R87, -INF , !P2 ;  /* 0xff80000057577808 */ /* 0x000fe20005000000 */
[----:B------:R-:W-:Y:S01]  /*b330*/  MUFU.EX2 R48, R61 ;  /* 0x0000003d00307308 */ /* 0x000fe20000000800 */
[----:B------:R-:W-:Y:S01]  /*b340*/  FMNMX.FTZ R52, R86, R23, !PT ;  /* 0x0000001756347209 */ /* 0x000fe20007810000 */
[----:B------:R-:W-:-:S03]  /*b350*/  FFMA.FTZ R23, R64, UR40, -R0 ;  /* 0x0000002840177c23 */ /* 0x000fc60008010800 */
[----:B------:R-:W-:Y:S01]  /*b360*/  FMNMX.FTZ R64, R87, R52, !PT ;  /* 0x0000003457407209 */ /* 0x000fe20007810000 */
[----:B------:R-:W-:-:S01]  /*b370*/  FFMA.FTZ R52, R65, UR40, -R0 ;  /* 0x0000002841347c23 */ /* 0x000fc20008010800 */
[--C-:B------:R-:W-:Y:S01]  /*b380*/  FFMA.FTZ R65, R73, UR40, -R0.reuse ;  /* 0x0000002849417c23 */ /* 0x100fe20008010800 */
[----:B------:R0:W-:Y:S01]  /*b390*/  MUFU.EX2 R61, R68 ;  /* 0x00000044003d7308 */ /* 0x0001e20000000800 */
[----:B------:R-:W-:-:S01]  /*b3a0*/  FFMA.FTZ R73, R81, UR40, -R0 ;  /* 0x0000002851497c23 */ /* 0x000fc20008010800 */
[----:B------:R-:W1:Y:S01]  /*b3b0*/  SHFL.BFLY PT, R137, R64, 0x2, 0x1f ;  /* 0x0c401f0040897f89 */ /* 0x000e6200000e0000 */
[----:B------:R-:W-:-:S05]  /*b3c0*/  IMAD.U32 R81, RZ, RZ, UR40 ;  /* 0x00000028ff517e24 */ /* 0x000fca000f8e00ff */
[----:B------:R-:W-:Y:S01]  /*b3d0*/  MUFU.EX2 R45, R45 ;  /* 0x0000002d002d7308 */ /* 0x000fe20000000800 */
[----:B0-----:R-:W-:-:S01]  /*b3e0*/  FFMA.FTZ R68, R80, UR40, -R0 ;  /* 0x0000002850447c23 */ /* 0x001fc20008010800 */
[----:B------:R-:W-:-:S05]  /*b3f0*/  FSEL R80, R2, RZ, P6 ;  /* 0x000000ff02507208 */ /* 0x000fca0003000000 */
[----:B------:R-:W-:Y:S01]  /*b400*/  FADD.FTZ R80, -R80, R9 ;  /* 0x0000000950507221 */ /* 0x000fe20000010100 */
[----:B------:R-:W-:Y:S03]  /*b410*/  MUFU.EX2 R49, R49 ;  /* 0x0000003100317308 */ /* 0x000fe60000000800 */
[----:B------:R-:W-:-:S05]  /*b420*/  FMUL.FTZ R9, R80, UR40 ;  /* 0x0000002850097c20 */ /* 0x000fca0008410000 */
[----:B------:R-:W-:Y:S01]  /*b430*/  MUFU.EX2 R53, R53 ;  /* 0x0000003500357308 */ /* 0x000fe20000000800 */
[----:B-1----:R-:W-:Y:S01]  /*b440*/  FMNMX.FTZ R137, R64, R137, !PT ;  /* 0x0000008940897209 */ /* 0x002fe20007810000 */
[----:B------:R-:W-:-:S04]  /*b450*/  FFMA.FTZ R64, R76, UR40, -R0 ;  /* 0x000000284c407c23 */ /* 0x000fc80008010800 */
[----:B------:R-:W0:Y:S02]  /*b460*/  SHFL.BFLY PT, R76, R137, 0x1, 0x1f ;  /* 0x0c201f00894c7f89 */ /* 0x000e2400000e0000 */
[----:B------:R-:W1:Y:S08]  /*b470*/  MUFU.EX2 R9, R9 ;  /* 0x0000000900097308 */ /* 0x000e700000000800 */
[----:B------:R-:W-:Y:S08]  /*b480*/  MUFU.EX2 R57, R57 ;  /* 0x0000003900397308 */ /* 0x000ff00000000800 */
[----:B------:R-:W-:Y:S01]  /*b490*/  MUFU.EX2 R21, R21 ;  /* 0x0000001500157308 */ /* 0x000fe20000000800 */
[----:B0-----:R-:W-:-:S07]  /*b4a0*/  FMNMX.FTZ R0, R137, R76, !PT ;  /* 0x0000004c89007209 */ /* 0x001fce0007810000 */
        /* <DEDUP_REMOVED lines=29> */
[----:B-1----:R-:W-:-:S04]  /*b680*/  FFMA.FTZ R62, R9, R5, R14 ;  /* 0x00000005093e7223 */ /* 0x002fc8000001000e */
[----:B------:R-:W0:Y:S08]  /*b690*/  MUFU.EX2 R54, R54 ;  /* 0x0000003600367308 */ /* 0x000e300000000800 */
[----:B------:R-:W1:Y:S08]  /*b6a0*/  MUFU.EX2 R27, R27 ;  /* 0x0000001b001b7308 */ /* 0x000e700000000800 */
[----:B------:R-:W2:Y:S01]  /*b6b0*/  MUFU.EX2 R30, R30 ;  /* 0x0000001e001e7308 */ /* 0x000ea20000000800 */
[----:B0-----:R-:W-:-:S04]  /*b6c0*/  FFMA.FTZ R5, R54, R4, R29 ;  /* 0x0000000436057223 */ /* 0x001fc8000001001d */
[----:B------:R-:W-:-:S03]  /*b6d0*/  FADD.FTZ R4, R80, R5 ;  /* 0x0000000550047221 */ /* 0x000fc60000010000 */
[----:B------:R-:W0:Y:S01]  /*b6e0*/  MUFU.EX2 R31, R31 ;  /* 0x0000001f001f7308 */ /* 0x000e220000000800 */
[----:B-1----:R-:W-:-:S07]  /*b6f0*/  FADD.FTZ R5, R27, R4 ;  /* 0x000000041b057221 */ /* 0x002fce0000010000 */
[----:B------:R1:W-:Y:S01]  /*b700*/  MUFU.EX2 R8, R81 ;  /* 0x0000005100087308 */ /* 0x0003e20000000800 */
[----:B--2---:R-:W-:-:S07]  /*b710*/  FADD.FTZ R4, R30, R5 ;  /* 0x000000051e047221 */ /* 0x004fce0000010000 */
[----:B------:R-:W2:Y:S01]  /*b720*/  MUFU.EX2 R34, R34 ;  /* 0x0000002200227308 */ /* 0x000ea20000000800 */
[----:B-1----:R-:W-:-:S01]  /*b730*/  FADD.FTZ R81, R15, R62 ;  /* 0x0000003e0f517221 */ /* 0x002fc20000010000 */
[--C-:B------:R-:W-:Y:S01]  /*b740*/  FFMA.FTZ R62, R63, UR40, -R76.reuse ;  /* 0x000000283f3e7c23 */ /* 0x100fe2000801084c */
[----:B------:R-:W-:-:S01]  /*b750*/  FFMA.FTZ R63, R66, UR40, -R76 ;  /* 0x00000028423f7c23 */ /* 0x000fc2000801084c */
[----:B0-----:R-:W-:Y:S01]  /*b760*/  FADD.FTZ R5, R31, R4 ;  /* 0x000000041f057221 */ /* 0x001fe20000010000 */
[----:B------:R-:W-:-:S03]  /*b770*/  FADD.FTZ R84, R20, R81 ;  /* 0x0000005114547221 */ /* 0x000fc60000010000 */
[----:B------:R-:W0:Y:S01]  /*b780*/  MUFU.EX2 R35, R35 ;  /* 0x0000002300237308 */ /* 0x000e220000000800 */
[----:B------:R-:W-:-:S04]  /*b790*/  FADD.FTZ R81, R25, R84 ;  /* 0x0000005419517221 */ /* 0x000fc80000010000 */
[----:B------:R-:W-:-:S03]  /*b7a0*/  FADD.FTZ R66, R24, R81 ;  /* 0x0000005118427221 */ /* 0x000fc60000010000 */
[----:B------:R-:W1:Y:S01]  /*b7b0*/  MUFU.EX2 R38, R38 ;  /* 0x0000002600267308 */ /* 0x000e620000000800 */
[----:B------:R-:W-:-:S01]  /*b7c0*/  FADD.FTZ R81, R33, R66 ;  /* 0x0000004221517221 */ /* 0x000fc20000010000 */
[----:B--2---:R-:W-:Y:S01]  /*b7d0*/  FADD.FTZ R4, R34, R5 ;  /* 0x0000000522047221 */ /* 0x004fe20000010000 */
[----:B------:R-:W-:-:S01]  /*b7e0*/  FFMA.FTZ R66, R67, UR40, -R76 ;  /* 0x0000002843427c23 */ /* 0x000fc2000801084c */
[----:B------:R-:W-:Y:S01]  /*b7f0*/  FFMA.FTZ R67, R70, UR40, -R76 ;  /* 0x0000002846437c23 */ /* 0x000fe2000801084c */
[----:B------:R-:W-:-:S03]  /*b800*/  FADD.FTZ R84, R26, R81 ;  /* 0x000000511a547221 */ /* 0x000fc60000010000 */
[----:B------:R-:W2:Y:S01]  /*b810*/  MUFU.EX2 R39, R39 ;  /* 0x0000002700277308 */ /* 0x000ea20000000800 */
[----:B0-----:R-:W-:-:S01]  /*b820*/  FADD.FTZ R5, R35, R4 ;  /* 0x0000000423057221 */ /* 0x001fc20000010000 */
[----:B------:R-:W-:-:S04]  /*b830*/  FADD.FTZ R81, R37, R84 ;  /* 0x0000005425517221 */ /* 0x000fc80000010000 */
[----:B------:R-:W-:Y:S02]  /*b840*/  FADD.FTZ R70, R28, R81 ;  /* 0x000000511c467221 */ /* 0x000fe40000010000 */
[----:B------:R-:W0:Y:S01]  /*b850*/  MUFU.EX2 R42, R42 ;  /* 0x0000002a002a7308 */ /* 0x000e220000000800 */
[----:B-1----:R-:W-:-:S01]  /*b860*/  FADD.FTZ R4, R38, R5 ;  /* 0x0000000526047221 */ /* 0x002fc20000010000 */
[----:B------:R-:W-:Y:S01]  /*b870*/  FADD.FTZ R81, R41, R70 ;  /* 0x0000004629517221 */ /* 0x000fe20000010000 */
[----:B------:R-:W-:-:S01]  /*b880*/  FFMA.FTZ R70, R71, UR40, -R76 ;  /* 0x0000002847467c23 */ /* 0x000fc2000801084c */
[----:B------:R-:W-:Y:S02]  /*b890*/  FFMA.FTZ R71, R74, UR40, -R76 ;  /* 0x000000284a477c23 */ /* 0x000fe4000801084c */
[----:B------:R-:W-:-:S02]  /*b8a0*/  FADD.FTZ R84, R32, R81 ;  /* 0x0000005120547221 */ /* 0x000fc40000010000 */
[----:B------:R-:W1:Y:S01]  /*b8b0*/  MUFU.EX2 R43, R43 ;  /* 0x0000002b002b7308 */ /* 0x000e620000000800 */
[----:B--2---:R-:W-:-:S01]  /*b8c0*/  FADD.FTZ R5, R39, R4 ;  /* 0x0000000427057221 */ /* 0x004fc20000010000 */
[----:B------:R-:W-:-:S04]  /*b8d0*/  FADD.FTZ R81, R45, R84 ;  /* 0x000000542d517221 */ /* 0x000fc80000010000 */
[----:B------:R-:W-:Y:S02]  /*b8e0*/  FADD.FTZ R74, R36, R81 ;  /* 0x00000051244a7221 */ /* 0x000fe40000010000 */
[----:B------:R-:W2:Y:S01]  /*b8f0*/  MUFU.EX2 R46, R46 ;  /* 0x0000002e002e7308 */ /* 0x000ea20000000800 */
[----:B0-----:R-:W-:-:S01]  /*b900*/  FADD.FTZ R4, R42, R5 ;  /* 0x000000052a047221 */ /* 0x001fc20000010000 */
[----:B------:R-:W-:Y:S01]  /*b910*/  FADD.FTZ R81, R49, R74 ;  /* 0x0000004a31517221 */ /* 0x000fe20000010000 */
[----:B------:R-:W-:-:S01]  /*b920*/  FFMA.FTZ R74, R75, UR40, -R76 ;  /* 0x000000284b4a7c23 */ /* 0x000fc2000801084c */
[--C-:B------:R-:W-:Y:S01]  /*b930*/  FFMA.FTZ R75, R78, UR40, -R76.reuse ;  /* 0x000000284e4b7c23 */ /* 0x100fe2000801084c */
[----:B------:R-:W-:-:S03]  /*b940*/  FFMA.FTZ R78, R79, UR40, -R76 ;  /* 0x000000284f4e7c23 */ /* 0x000fc6000801084c */
[----:B------:R-:W0:Y:S01]  /*b950*/  MUFU.EX2 R47, R47 ;  /* 0x0000002f002f7308 */ /* 0x000e220000000800 */
[----:B-1----:R-:W-:-:S07]  /*b960*/  FADD.FTZ R5, R43, R4 ;  /* 0x000000042b057221 */ /* 0x002fce0000010000 */
[----:B------:R-:W1:Y:S01]  /*b970*/  MUFU.EX2 R50, R50 ;  /* 0x0000003200327308 */ /* 0x000e620000000800 */
[----:B--2---:R-:W-:-:S07]  /*b980*/  FADD.FTZ R4, R46, R5 ;  /* 0x000000052e047221 */ /* 0x004fce0000010000 */
[----:B------:R-:W2:Y:S01]  /*b990*/  MUFU.EX2 R51, R51 ;  /* 0x0000003300337308 */ /* 0x000ea20000000800 */
[----:B0-----:R-:W-:-:S01]  /*b9a0*/  FADD.FTZ R5, R47, R4 ;  /* 0x000000042f057221 */ /* 0x001fc20000010000 */
[----:B------:R-:W-:-:S06]  /*b9b0*/  FADD.FTZ R4, R40, R81 ;  /* 0x0000005128047221 */ /* 0x000fcc0000010000 */
[----:B------:R-:W0:Y:S01]  /*b9c0*/  MUFU.EX2 R55, R55 ;  /* 0x0000003700377308 */ /* 0x000e220000000800 */
        /* <DEDUP_REMOVED lines=8> */
[----:B0-----:R-:W-:-:S07]  /*ba50*/  FADD.FTZ R5, R55, R84 ;  /* 0x0000005437057221 */ /* 0x001fce0000010000 */
[----:B------:R-:W0:Y:S01]  /*ba60*/  MUFU.EX2 R62, R62 ;  /* 0x0000003e003e7308 */ /* 0x000e220000000800 */
        /* <DEDUP_REMOVED lines=8> */
[----:B0-----:R-:W-:-:S01]  /*baf0*/  FADD.FTZ R84, R62, R79 ;  /* 0x0000004f3e547221 */ /* 0x001fc20000010000 */
[--C-:B------:R-:W-:Y:S01]  /*bb00*/  FFMA.FTZ R79, R82, UR40, -R76.reuse ;  /* 0x00000028524f7c23 */ /* 0x100fe2000801084c */
[----:B------:R-:W-:-:S05]  /*bb10*/  FFMA.FTZ R82, R83, UR40, -R76 ;  /* 0x0000002853527c23 */ /* 0x000fca000801084c */
[----:B------:R-:W0:Y:S01]  /*bb20*/  MUFU.EX2 R56, R56 ;  /* 0x0000003800387308 */ /* 0x000e220000000800 */
[----:B-1----:R-:W-:-:S07]  /*bb30*/  FADD.FTZ R81, R63, R84 ;  /* 0x000000543f517221 */ /* 0x002fce0000010000 */
[----:B------:R-:W1:Y:S01]  /*bb40*/  MUFU.EX2 R67, R67 ;  /* 0x0000004300437308 */ /* 0x000e620000000800 */
[----:B--2---:R-:W-:-:S01]  /*bb50*/  FADD.FTZ R4, R66, R81 ;  /* 0x0000005142047221 */ /* 0x004fc20000010000 */
[--C-:B------:R-:W-:Y:S01]  /*bb60*/  FFMA.FTZ R81, R86, UR40, -R76.reuse ;  /* 0x0000002856517c23 */ /* 0x100fe2000801084c */
[----:B------:R-:W-:-:S05]  /*bb70*/  FFMA.FTZ R76, R87, UR40, -R76 ;  /* 0x00000028574c7c23 */ /* 0x000fca000801084c */
[----:B------:R-:W2:Y:S01]  /*bb80*/  MUFU.EX2 R70, R70 ;  /* 0x0000004600467308 */ /* 0x000ea20000000800 */
[----:B0-----:R-:W-:-:S04]  /*bb90*/  FADD.FTZ R84, R56, R5 ;  /* 0x0000000538547221 */ /* 0x001fc80000010000 */
[----:B------:R-:W-:-:S03]  /*bba0*/  FADD.FTZ R83, R61, R84 ;  /* 0x000000543d537221 */ /* 0x000fc60000010000 */
        /* <DEDUP_REMOVED lines=31> */
[----:B-1----:R-:W-:-:S01]  /*bda0*/  FADD.FTZ R83, R81, R4 ;  /* 0x0000000451537221 */ /* 0x002fc20000010000 */
[----:B--2---:R-:W-:-:S03]  /*bdb0*/  FADD.FTZ R5, R77, R84 ;  /* 0x000000544d057221 */ /* 0x004fc60000010000 */
[----:B0-----:R-:W-:Y:S01]  /*bdc0*/  FADD.FTZ R4, R76, R83 ;  /* 0x000000534c047221 */ /* 0x001fe20000010000 */
[----:B------:R-:W-:Y:S06]  /*bdd0*/  @!P0 BRA `(.L_x_925) ;  /* 0x0000000000048947 */ /* 0x000fec0003800000 */
[----:B------:R-:W-:Y:S01]  /*bde0*/  BPT.TRAP 0x1 ;  /* 0x000000040000795c */ /* 0x000fe20000300000 */
.L_x_925:
        /* <DEDUP_REMOVED lines=90> */
.L_x_908:
[----:B------:R-:W-:Y:S06]  /*c390*/  BAR.ARV 0x8, 0x1a0 ;  /* 0x0206800000007b1d */ /* 0x000fec0000002000 */
[----:B------:R-:W-:Y:S05]  /*c3a0*/  @!P0 BRA `(.L_x_927) ;  /* 0x0000000000048947 */ /* 0x000fea0003800000 */
[----:B------:R-:W-:Y:S01]  /*c3b0*/  BPT.TRAP 0x1 ;  /* 0x000000040000795c */ /* 0x000fe20000300000 */
.L_x_927:
[----:B------:R-:W-:Y:S01]  /*c3c0*/  ULEA UR14, UR37, UR45, 0x3 ;  /* 0x0000002d250e7291 */ /* 0x000fe2000f8e183f */
[----:B------:R-:W-:-:S05]  /*c3d0*/  IMAD.U32 R3, RZ, RZ, UR36 ;  /* 0x00000024ff037e24 */ /* 0x000fca000f8e00ff */
[----:B------:R-:W-:-:S04]  /*c3e0*/  SHF.L.U32 R3, R3, 0x1f, RZ ;  /* 0x0000001f03037819 */ /* 0x000fc800000006ff */
[----:B------:R0:W1:Y:S01]  /*c3f0*/  SYNCS.PHASECHK.TRANS64.TRYWAIT P1, [UR14+0x19c50], R3 ;  /* 0x019c5003ff0075a7 */ /* 0x000062000802014e */
[----:B------:R-:W-:Y:S05]  /*c400*/  @!P0 BRA `(.L_x_928) ;  /* 0x0000000000048947 */ /* 0x000fea0003800000 */
[----:B------:R-:W-:Y:S01]  /*c410*/  BPT.TRAP 0x1 ;  /* 0x000000040000795c */ /* 0x000fe20000300000 */
.L_x_928:
[----:B-1----:R-:W-:Y:S05]  /*c420*/  @P1 BRA `(.L_x_929) ;  /* 0x0000000000081947 */ /* 0x002fea0003800000 */
[----:B------:R-:W1:Y:S02]  /*c430*/  SYNCS.PHASECHK.TRANS64.TRYWAIT P1, [UR14+0x19c50], R3 ;  /* 0x019c5003ff0075a7 */ /* 0x000e64000802014e */
[----:B-1----:R-:W-:Y:S05]  /*c440*/  @!P1 BRA `(.L_x_930) ;  /* 0x0000007800349947 */ /* 0x002fea0003800000 */
.L_x_929:
        /* <DEDUP_REMOVED lines=14> */
[----:B------:R-:W-:Y:S02]  /*c530*/  @UP0 UIMAD.WIDE.U32 UR6, UR50, UR10, URZ ;  /* 0x0000000a320602a5 */ /* 0x000fe4000f8e003f */
[----:B------:R-:W-:Y:S02]  /*c540*/  UIMAD UR10, UR37, 0x300, UR45 ;  /* 0x00000300250a78a4 */ /* 0x000fe4000f8e022d */
[----:B------:R-:W-:Y:S01]  /*c550*/  @UP0 UIMAD UR9, UR50, UR11, UR9 ;  /* 0x0000000b320902a4 */ /* 0x000fe2000f8e0209 */
[----:B------:R-:W-:-:S02]  /*c560*/  @UP0 ULDC.64 UR12, c[0x0][0x9d0] ;  /* 0x00027400000c0ab9 */ /* 0x000fc40000000a00 */
[----:B------:R-:W-:Y:S01]  /*c570*/  UMOV UR11, 0x40000040 ;  /* 0x40000040000b7882 */ /* 0x000fe20000000000 */
[----:B------:R-:W-:Y:S02]  /*c580*/  @UP0 UIMAD UR8, UR8, UR12, URZ ;  /* 0x0000000c080802a4 */ /* 0x000fe4000f8e023f */
[----:B------:R-:W-:-:S07]  /*c590*/  @UP0 UIADD3 UR7, UR7, UR9, URZ ;  /* 0x0000000907070290 */ /* 0x000fce000fffe03f */
[----:B------:R-:W-:Y:S01]  /*c5a0*/  QGMMA.64x96x32.F32.E4M3.E4M3 R88, R148, gdesc[UR8], R88, gsb0 ;  /* 0x0160000894587df3 */ /* 0x000fe20008000858 */
[----:B------:R-:W-:Y:S02]  /*c5b0*/  @UP0 UIMAD UR8, UR41, UR13, UR8 ;  /* 0x0000000d290802a4 */ /* 0x000fe4000f8e0208 */
[----:B------:R-:W-:-:S04]  /*c5c0*/  @UP0 UIMAD.WIDE.U32 UR6, UR41, UR12, UR6 ;  /* 0x0000000c290602a5 */ /* 0x000fc8000f8e0006 */
[----:B------:R-:W-:Y:S02]  /*c5d0*/  @UP0 UIADD3 UR7, UR7, UR8, URZ ;  /* 0x0000000807070290 */ /* 0x000fe4000fffe03f */
[----:B------:R-:W-:-:S04]  /*c5e0*/  @UP0 ULEA UR4, UP1, UR6, UR4, 0x2 ;  /* 0x0000000406040291 */ /* 0x000fc8000f82103f */
[----:B------:R-:W-:Y:S02]  /*c5f0*/  @UP0 ULEA.HI.X UR5, UR6, UR5, UR7, 0x2, UP1 ;  /* 0x0000000506050291 */ /* 0x000fe400088f1407 */
[----:B-1----:R-:W-:-:S04]  /*c600*/  IMAD.U32 R6, RZ, RZ, UR4 ;  /* 0x00000004ff067e24 */ /* 0x002fc8000f8e00ff */
[----:B------:R-:W-:-:S05]  /*c610*/  IMAD.U32 R7, RZ, RZ, UR5 ;  /* 0x00000005ff077e24 */ /* 0x000fca000f8e00ff */
[----:B------:R1:W2:Y:S01]  /*c620*/  @P1 LDG.E R8, desc[UR48][R6.64] ;  /* 0x0000003006081981 */ /* 0x0002a2000c1e1900 */
        /* <DEDUP_REMOVED lines=9> */
[----:B------:R-:W3:Y:S01]  /*c6c0*/  SHFL.BFLY PT, R10, R5, 0x2, 0x1f ;  /* 0x0c401f00050a7f89 */ /* 0x000ee200000e0000 */
[----:B------:R-:W-:-:S03]  /*c6d0*/  UIADD3 UR10, UR10, 0x6, URZ ;  /* 0x000000060a0a7890 */ /* 0x000fc6000fffe03f */
[----:B------:R-:W4:Y:S01]  /*c6e0*/  SHFL.BFLY PT, R9, R4, 0x2, 0x1f ;  /* 0x0c401f0004097f89 */ /* 0x000f2200000e0000 */
[----:B------:R-:W-:Y:S01]  /*c6f0*/  UMOV UR11, 0x40000040 ;  /* 0x40000040000b7882 */ /* 0x000fe20000000000 */
[----:B------:R-:W-:Y:S02]  /*c700*/  WARPGROUP.DEPBAR.LE gsb0, 0x0 ;  /* 0x00008000000079c5 */ /* 0x000fe40000010000 */
[----:B------:R-:W-:-:S06]  /*c710*/  WARPGROUP.ARRIVE ;  /* 0x00000000000079c5 */ /* 0x000fcc0000000000 */
[----:B------:R-:W-:Y:S01]  /*c720*/  QGMMA.64x96x32.F32.E4M3.E4M3 R88, R140, gdesc[UR4], R88, gsb0 ;  /* 0x016000048c587df3 */ /* 0x000fe20008000858 */
[----:B---3--:R-:W-:-:S01]  /*c730*/  FADD.FTZ R10, R10, R5 ;  /* 0x000000050a0a7221 */ /* 0x008fc20000010000 */
[----:B----4-:R-:W-:-:S04]  /*c740*/  FADD.FTZ R9, R9, R4 ;  /* 0x0000000409097221 */ /* 0x010fc80000010000 */
[----:B0-----:R-:W0:Y:S04]  /*c750*/  SHFL.BFLY PT, R3, R10, 0x1, 0x1f ;  /* 0x0c201f000a037f89 */ /* 0x001e2800000e0000 */
[----:B-1----:R-:W1:Y:S01]  /*c760*/  SHFL.BFLY PT, R6, R9, 0x1, 0x1f ;  /* 0x0c201f0009067f89 */ /* 0x002e6200000e0000 */
[----:B------:R-:W-:Y:S02]  /*c770*/  IMAD.MOV.U32 R5, RZ, RZ, RZ ;  /* 0x000000ffff057224 */ /* 0x000fe400078e00ff */
[----:B0-----:R-:W-:Y:S01]  /*c780*/  FADD.FTZ R7, R10, R3 ;  /* 0x000000030a077221 */ /* 0x001fe20000010000 */
[----:B-1----:R-:W-:-:S04]  /*c790*/  FADD.FTZ R12, R9, R6 ;  /* 0x00000006090c7221 */ /* 0x002fc80000010000 */
        /* <DEDUP_REMOVED lines=11> */
[----:B------:R-:W0:Y:S08]  /*c850*/  @P3 MUFU.LG2 R10, R10 ;  /* 0x0000000a000a3308 */ /* 0x000e300000000c00 */
[----:B------:R0:W1:Y:S08]  /*c860*/  @P2 MUFU.LG2 R6, R11 ;  /* 0x0000000b00062308 */ /* 0x0000700000000c00 */
[----:B------:R-:W3:Y:S01]  /*c870*/  @P1 MUFU.RCP R9, R12 ;  /* 0x0000000c00091308 */ /* 0x000ee20000001000 */
[----:B------:R-:W-:-:S02]  /*c880*/  IMAD.U32 R14, RZ, RZ, UR40 ;  /* 0x00000028ff0e7e24 */ /* 0x000fc4000f8e00ff */
[----:B------:R-:W-:Y:S02]  /*c890*/  IMAD.U32 R13, RZ, RZ, UR40 ;  /* 0x00000028ff0d7e24 */ /* 0x000fe4000f8e00ff */
[----:B0-----:R-:W-:Y:S01]  /*c8a0*/  @P3 FMUL.FTZ R11, R10, 0.69314718246459960938 ;  /* 0x3f3172180a0b3820 */ /* 0x001fe20000410000 */
[----:B------:R-:W-:Y:S01]  /*c8b0*/  @P3 FMUL.FTZ R14, R14, 0.69314718246459960938 ;  /* 0x3f3172180e0e3820 */ /* 0x000fe20000410000 */
[----:B------:R-:W-:Y:S01]  /*c8c0*/  @P2 FMUL.FTZ R7, R13, 0.69314718246459960938 ;  /* 0x3f3172180d072820 */ /* 0x000fe20000410000 */
[----:B-1----:R-:W-:Y:S01]  /*c8d0*/  @P2 FMUL.FTZ R6, R6, 0.69314718246459960938 ;  /* 0x3f31721806062820 */ /* 0x002fe20000410000 */
[----:B------:R-:W-:Y:S02]  /*c8e0*/  IMAD.MOV.U32 R4, RZ, RZ, -0x800000 ;  /* 0xff800000ff047424 */ /* 0x000fe400078e00ff */
[----:B------:R-:W-:Y:S01]  /*c8f0*/  @P3 FFMA.FTZ R4, R14, R0, R11 ;  /* 0x000000000e043223 */ /* 0x000fe2000001000b */
[----:B------:R-:W-:Y:S02]  /*c900*/  IMAD.MOV.U32 R3, RZ, RZ, -0x800000 ;  /* 0xff800000ff037424 */ /* 0x000fe400078e00ff */
[----:B------:R-:W-:Y:S01]  /*c910*/  @P2 FFMA.FTZ R3, R7, R2, R6 ;  /* 0x0000000207032223 */ /* 0x000fe20000010006 */
[-C--:B--2---:R-:W-:Y:S01]  /*c920*/  FMUL.FTZ R5, R5, R8.reuse ;  /* 0x0000000805057220 */ /* 0x084fe20000410000 */
[----:B---3--:R-:W-:Y:S01]  /*c930*/  FMUL.FTZ R0, R9, R8 ;  /* 0x0000000809007220 */ /* 0x008fe20000410000 */
[----:B------:R-:W-:-:S02]  /*c940*/  WARPGROUP.DEPBAR.LE gsb0, 0x0 ;  /* 0x00008000000079c5 */ /* 0x000fc40000010000 */
[----:B------:R-:W-:Y:S05]  /*c950*/  @!P0 BRA `(.L_x_931) ;  /* 0x0000000000048947 */ /* 0x000fea0003800000 */
[----:B------:R-:W-:Y:S01]  /*c960*/  BPT.TRAP 0x1 ;  /* 0x000000040000795c */ /* 0x000fe20000300000 */
.L_x_931:
        /* <DEDUP_REMOVED lines=58> */
.L_x_857:
[----:B------:R-:W0:Y:S01]  /*cd10*/  S2R R7, SR_CgaCtaId ;  /* 0x0000000000077919 */ /* 0x000e220000008800 */
[----:B------:R-:W-:Y:S01]  /*cd20*/  MOV R0, 0x400 ;  /* 0x0000040000007802 */ /* 0x000fe20000000f00 */
[----:B------:R-:W-:Y:S01]  /*cd30*/  BSSY B0, `(.L_x_932) ;  /* 0x00001cc000007945 */ /* 0x000fe20003800000 */
[----:B------:R-:W-:Y:S02]  /*cd40*/  BAR.SYNC.DEFER_BLOCKING 0x5, 0x200 ;  /* 0x0148000000007b1d */ /* 0x000fe40000010000 */
[----:B0-----:R-:W-:-:S05]  /*cd50*/  LEA R0, R7, R0, 0x18 ;  /* 0x0000000007007211 */ /* 0x001fca00078ec0ff */
[----:B------:R-:W0:Y:S02]  /*cd60*/  LDS.128 R88, [R0+0x19cd0] ;  /* 0x019cd00000587984 */ /* 0x000e240000000c00 */
[----:B0-----:R-:W-:Y:S02]  /*cd70*/  R2UR UR41, R90 ;  /* 0x000000005a2972ca */ /* 0x001fe400000e0000 */
[----:B------:R-:W-:Y:S01]  /*cd80*/  R2UR UR50, R91 ;  /* 0x000000005b3272ca */ /* 0x000fe200000e0000 */
[----:B------:R-:W-:Y:S06]  /*cd90*/  BAR.ARV 0x4, 0x200 ;  /* 0x0108000000007b1d */ /* 0x000fec0000002000 */
[----:B------:R-:W-:Y:S08]  /*cda0*/  @P0 BRA `(.L_x_933) ;  /* 0x00000014000c0947 */ /* 0x000ff00003800000 */
[----:B------:R-:W0:Y:S01]  /*cdb0*/  S2R R17, SR_TID.X ;  /* 0x0000000000117919 */ /* 0x000e220000002100 */
[----:B------:R-:W-:Y:S01]  /*cdc0*/  ULDC.64 UR4, c[0x4][0x38] ;  /* 0x01000e0000047ab9 */ /* 0x000fe20000000a00 */
[----:B------:R-:W2:Y:S01]  /*cdd0*/  LDL R41, [R1] ;  /* 0x0000000001297983 */ /* 0x000ea20000100800 */
[----:B0-----:R-:W-:-:S05]  /*cde0*/  IMAD.SHL.U32 R2, R17, 0x4, RZ ;  /* 0x0000000411027824 */ /* 0x001fca00078e00ff */
[----:B------:R-:W-:-:S04]  /*cdf0*/  LOP3.LUT R2, R2, 0xc, RZ, 0xc0, !PT ;  /* 0x0000000c02027812 */ /* 0x000fc800078ec0ff */
[----:B------:R-:W-:-:S05]  /*ce00*/  IADD3 R6, P0, R2, UR4, RZ ;  /* 0x0000000402067c10 */ /* 0x000fca000ff1e0ff */
[----:B------:R-:W-:Y:S01]  /*ce10*/  IMAD.X R7, RZ, RZ, UR5, P0 ;  /* 0x00000005ff077e24 */ /* 0x000fe200080e06ff */
[----:B------:R-:W0:Y:S01]  /*ce20*/  S2R R39, SR_SWINHI ;  /* 0x0000000000277919 */ /* 0x000e220000002f00 */
[----:B------:R-:W-:Y:S01]  /*ce30*/  F2FP.BF16.F32.PACK_AB R35, R92, R35 ;  /* 0x000000235c23723e */ /* 0x000fe200000010ff */
[----:B------:R-:W-:Y:S02]  /*ce40*/  ULDC.64 UR4, c[0x0][0xbd8] ;  /* 0x0002f60000047ab9 */ /* 0x000fe40000000a00 */
[----:B------:R1:W3:Y:S01]  /*ce50*/  LDG.E.CONSTANT R2, desc[UR48][R6.64] ;  /* 0x0000003006027981 */ /* 0x0002e2000c1e9900 */
[----:B------:R-:W-:Y:S01]  /*ce60*/  F2FP.BF16.F32.PACK_AB R36, R93, R36 ;  /* 0x000000245d24723e */ /* 0x000fe200000010ff */
[----:B------:R-:W-:Y:S01]  /*ce70*/  UISETP.NE.U32.AND UP0, UPT, UR4, URZ, UPT ;  /* 0x0000003f0400728c */ /* 0x000fe2000bf05070 */
[----:B------:R-:W-:Y:S02]  /*ce80*/  F2FP.BF16.F32.PACK_AB R9, R132, R9 ;  /* 0x000000098409723e */ /* 0x000fe400000010ff */
[----:B------:R-:W-:Y:S01]  /*ce90*/  F2FP.BF16.F32.PACK_AB R10, R133, R10 ;  /* 0x0000000a850a723e */ /* 0x000fe200000010ff */
[----:B------:R-:W-:Y:S01]  /*cea0*/  UISETP.NE.AND.EX UP0, UPT, UR5, URZ, UPT, UP0 ;  /* 0x0000003f0500728c */ /* 0x000fe2000bf05300 */
[----:B------:R-:W-:-:S02]  /*ceb0*/  F2FP.BF16.F32.PACK_AB R38, R135, R8 ;  /* 0x000000088726723e */ /* 0x000fc400000010ff */
[----:B------:R-:W-:Y:S01]  /*cec0*/  F2FP.BF16.F32.PACK_AB R5, R134, R5 ;  /* 0x000000058605723e */ /* 0x000fe200000010ff */
[----:B------:R-:W-:Y:S01]  /*ced0*/  ULDC.64 UR4, c[0x0][0xbd8] ;  /* 0x0002f60000047ab9 */ /* 0x000fe20000000a00 */
[----:B-1----:R-:W-:Y:S01]  /*cee0*/  LOP3.LUT P0, R6, R17, 0x3, RZ, 0xc0, !PT ;  /* 0x0000000311067812 */ /* 0x002fe2000780c0ff */
[----:B------:R-:W-:Y:S01]  /*cef0*/  UIMAD.WIDE UR4, UR39, 0x4, UR4 ;  /* 0x00000004270478a5 */ /* 0x000fe2000f8e0204 */
[----:B------:R-:W-:Y:S02]  /*cf00*/  F2FP.BF16.F32.PACK_AB R11, R126, R11 ;  /* 0x0000000b7e0b723e */ /* 0x000fe400000010ff */
[----:B------:R-:W-:Y:S02]  /*cf10*/  ISETP.EQ.OR P0, PT, R6, 0x3, !P0 ;  /* 0x000000030600780c */ /* 0x000fe40004702670 */
[----:B------:R-:W-:Y:S02]  /*cf20*/  F2FP.BF16.F32.PACK_AB R12, R127, R12 ;  /* 0x0000000c7f0c723e */ /* 0x000fe400000010ff */
[----:B------:R-:W-:-:S02]  /*cf30*/  SEL R17, R35, R36, P0 ;  /* 0x0000002423117207 */ /* 0x000fc40000000000 */
[----:B------:R-:W-:Y:S02]  /*cf40*/  SEL R36, R36, R35, P0 ;  /* 0x0000002324247207 */ /* 0x000fe40000000000 */
[----:B------:R-:W-:Y:S02]  /*cf50*/  SEL R35, R9, R10, P0 ;  /* 0x0000000a09237207 */ /* 0x000fe40000000000 */
[----:B------:R-:W-:Y:S02]  /*cf60*/  SEL R44, R10, R9, P0 ;  /* 0x000000090a2c7207 */ /* 0x000fe40000000000 */
[----:B------:R-:W-:Y:S02]  /*cf70*/  SEL R45, R5, R38, P0 ;  /* 0x00000026052d7207 */ /* 0x000fe40000000000 */
[----:B------:R-:W-:Y:S02]  /*cf80*/  MOV R6, R0 ;  /* 0x0000000000067202 */ /* 0x000fe40000000f00 */
[----:B0-----:R-:W-:-:S02]  /*cf90*/  MOV R7, R39 ;  /* 0x0000002700077202 */ /* 0x001fc40000000f00 */
[----:B------:R-:W-:Y:S02]  /*cfa0*/  SEL R50, R38, R5, P0 ;  /* 0x0000000526327207 */ /* 0x000fe40000000000 */
[----:B------:R-:W-:Y:S02]  /*cfb0*/  F2FP.BF16.F32.PACK_AB R31, R100, R31 ;  /* 0x0000001f641f723e */ /* 0x000fe400000010ff */
[----:B------:R-:W-:Y:S02]  /*cfc0*/  F2FP.BF16.F32.PACK_AB R32, R101, R32 ;  /* 0x000000206520723e */ /* 0x000fe400000010ff */
[----:B------:R-:W-:Y:S02]  /*cfd0*/  SEL R48, R12, R11, P0 ;  /* 0x0000000b0c307207 */ /* 0x000fe40000000000 */
[----:B------:R-:W-:Y:S02]  /*cfe0*/  F2FP.BF16.F32.PACK_AB R13, R124, R13 ;  /* 0x0000000d7c0d723e */ /* 0x000fe400000010ff */
[----:B------:R-:W-:-:S02]  /*cff0*/  F2FP.BF16.F32.PACK_AB R14, R125, R14 ;  /* 0x0000000e7d0e723e */ /* 0x000fc400000010ff */
[----:B------:R-:W-:Y:S02]  /*d000*/  SEL R19, R31, R32, P0 ;  /* 0x000000201f137207 */ /* 0x000fe40000000000 */
[----:B------:R-:W-:Y:S02]  /*d010*/  SEL R32, R32, R31, P0 ;  /* 0x0000001f20207207 */ /* 0x000fe40000000000 */
[----:B------:R-:W-:Y:S02]  /*d020*/  F2FP.BF16.F32.PACK_AB R27, R108, R27 ;  /* 0x0000001b6c1b723e */ /* 0x000fe400000010ff */
[----:B------:R-:W-:Y:S02]  /*d030*/  F2FP.BF16.F32.PACK_AB R28, R109, R28 ;  /* 0x0000001c6d1c723e */ /* 0x000fe400000010ff */
[----:B------:R-:W-:Y:S02]  /*d040*/  SEL R31, R13, R14, P0 ;  /* 0x0000000e0d1f7207 */ /* 0x000fe40000000000 */
[----:B------:R-:W-:-:S02]  /*d050*/  SEL R42, R14, R13, P0 ;  /* 0x0000000d0e2a7207 */ /* 0x000fc40000000000 */
[----:B------:R-:W-:Y:S02]  /*d060*/  F2FP.BF16.F32.PACK_AB R21, R116, R21 ;  /* 0x000000157415723e */ /* 0x000fe400000010ff */
[----:B------:R-:W-:Y:S02]  /*d070*/  F2FP.BF16.F32.PACK_AB R24, R117, R24 ;  /* 0x000000187518723e */ /* 0x000fe400000010ff */
[----:B------:R-:W-:Y:S02]  /*d080*/  SEL R23, R27, R28, P0 ;  /* 0x0000001c1b177207 */ /* 0x000fe40000000000 */
[----:B------:R-:W-:Y:S02]  /*d090*/  SEL R28, R28, R27, P0 ;  /* 0x0000001b1c1c7207 */ /* 0x000fe40000000000 */
[----:B------:R-:W-:Y:S02]  /*d0a0*/  SEL R27, R21, R24, P0 ;  /* 0x00000018151b7207 */ /* 0x000fe40000000000 */
[----:B------:R-:W-:-:S02]  /*d0b0*/  SEL R40, R24, R21, P0 ;  /* 0x0000001518287207 */ /* 0x000fc40000000000 */
[----:B------:R-:W-:Y:S02]  /*d0c0*/  F2FP.BF16.F32.PACK_AB R33, R94, R33 ;  /* 0x000000215e21723e */ /* 0x000fe400000010ff */
[----:B------:R-:W-:Y:S02]  /*d0d0*/  F2FP.BF16.F32.PACK_AB R34, R95, R34 ;  /* 0x000000225f22723e */ /* 0x000fe400000010ff */
[----:B------:R-:W-:Y:S02]  /*d0e0*/  F2FP.BF16.F32.PACK_AB R15, R118, R15 ;  /* 0x0000000f760f723e */ /* 0x000fe400000010ff */
[----:B------:R-:W-:Y:S02]  /*d0f0*/  F2FP.BF16.F32.PACK_AB R20, R119, R20 ;  /* 0x000000147714723e */ /* 0x000fe400000010ff */
[----:B------:R-:W-:Y:S02]  /*d100*/  F2FP.BF16.F32.PACK_AB R29, R102, R29 ;  /* 0x0000001d661d723e */ /* 0x000fe400000010ff */
        /* <DEDUP_REMOVED lines=9> */
[----:B------:R-:W-:Y:S02]  /*d1a0*/  SEL R29, R25, R26, P0 ;  /* 0x0000001a191d7207 */ /* 0x000fe40000000000 */
[----:B------:R-:W-:Y:S01]  /*d1b0*/  SEL R26, R26, R25, P0 ;  /* 0x000000191a1a7207 */ /* 0x000fe20000000000 */
[----:B--2---:R-:W-:Y:S01]  /*d1c0*/  IMAD.WIDE R8, R41, 0x2, R6 ;  /* 0x0000000229087825 */ /* 0x004fe200078e0206 */
[----:B------:R-:W-:Y:S02]  /*d1d0*/  SEL R41, R11, R12, P0 ;  /* 0x0000000c0b297207 */ /* 0x000fe40000000000 */
[----:B------:R-:W-:-:S02]  /*d1e0*/  LOP3.LUT R5, R8, 0x180, RZ, 0xc0, !PT ;  /* 0x0000018008057812 */ /* 0x000fc400078ec0ff */
[----:B------:R-:W-:Y:S02]  /*d1f0*/  IADD3 R12, P5, R8, 0x20, RZ ;  /* 0x00000020080c7810 */ /* 0x000fe40007fbe0ff */
[----:B------:R-:W-:Y:S02]  /*d200*/  SHF.R.U64 R5, R5, 0x3, RZ ;  /* 0x0000000305057819 */ /* 0x000fe400000012ff */
[----:B------:R-:W-:Y:S01]  /*d210*/  LOP3.LUT R10, R12, 0x180, RZ, 0xc0, !PT ;  /* 0x000001800c0a7812 */ /* 0x000fe200078ec0ff */
[--C-:B------:R-:W-:Y:S01]  /*d220*/  IMAD.X R25, RZ, RZ, R9.reuse, P5 ;  /* 0x000000ffff197224 */ /* 0x100fe200028e0609 */
[C---:B------:R-:W-:Y:S02]  /*d230*/  IADD3 R14, P4, R8.reuse, 0x3000, RZ ;  /* 0x00003000080e7810 */ /* 0x040fe40007f9e0ff */
[C---:B------:R-:W-:Y:S02]  /*d240*/  IADD3 R43, P3, R8.reuse, 0x3020, RZ ;  /* 0x00003020082b7810 */ /* 0x040fe40007f7e0ff */
[C---:B------:R-:W-:Y:S01]  /*d250*/  IADD3 R47, P2, R8.reuse, 0x6000, RZ ;  /* 0x00006000082f7810 */ /* 0x040fe20007f5e0ff */
[--C-:B------:R-:W-:Y:S01]  /*d260*/  IMAD.X R15, RZ, RZ, R9.reuse, P4 ;  /* 0x000000ffff0f7224 */ /* 0x100fe200020e0609 */
        /* <DEDUP_REMOVED lines=10> */
[----:B------:R-:W-:Y:S02]  /*d310*/  SHF.R.U64 R5, R5, 0x3, RZ ;  /* 0x0000000305057819 */ /* 0x000fe400000012ff */
[----:B------:R-:W-:Y:S02]  /*d320*/  LOP3.LUT R38, R49, 0x180, RZ, 0xc0, !PT ;  /* 0x0000018031267812 */ /* 0x000fe400078ec0ff */
[----:B------:R-:W-:-:S02]  /*d330*/  LOP3.LUT R14, R5, R14, RZ, 0x3c, !PT ;  /* 0x0000000e050e7212 */ /* 0x000fc400078e3cff */
[----:B------:R-:W-:Y:S02]  /*d340*/  SHF.R.U64 R10, R10, 0x3, RZ ;  /* 0x000000030a0a7819 */ /* 0x000fe400000012ff */
[----:B------:R-:W-:Y:S02]  /*d350*/  SHF.R.U64 R20, R20, 0x3, RZ ;  /* 0x0000000314147819 */ /* 0x000fe400000012ff */
[----:B------:R-:W-:Y:S02]  /*d360*/  SHF.R.U64 R38, R38, 0x3, RZ ;  /* 0x0000000326267819 */ /* 0x000fe400000012ff */
[----:B------:R-:W-:Y:S02]  /*d370*/  LOP3.LUT R12, R10, R43, RZ, 0x3c, !PT ;  /* 0x0000002b0a0c7212 */ /* 0x000fe400078e3cff */
[----:B---3--:R-:W-:Y:S01]  /*d380*/  LOP3.LUT R5, R2, 0x2, RZ, 0x3c, !PT ;  /* 0x0000000202057812 */ /* 0x008fe200078e3cff */
[----:B------:R-:W-:Y:S01]  /*d390*/  SHFL.IDX PT, R33, R33, R2, 0x1c1f ;  /* 0x001c1f0221217589 */ /* 0x000fe200000e0000 */
[----:B------:R-:W-:-:S02]  /*d3a0*/  LOP3.LUT R10, R20, R47, RZ, 0x3c, !PT ;  /* 0x0000002f140a7212 */ /* 0x000fc400078e3cff */
[----:B------:R-:W-:Y:S01]  /*d3b0*/  LOP3.LUT R20, R38, R49, RZ, 0x3c, !PT ;  /* 0x0000003126147212 */ /* 0x000fe200078e3cff */
[----:B------:R-:W0:Y:S01]  /*d3c0*/  SHFL.IDX PT, R30, R30, R5, 0x1c1f ;  /* 0x001c1f051e1e7589 */ /* 0x000e2200000e0000 */
[----:B------:R-:W-:Y:S02]  /*d3d0*/  MOV R52, R24 ;  /* 0x0000001800347202 */ /* 0x000fe40000000f00 */
[----:B------:R-:W-:Y:S01]  /*d3e0*/  MOV R51, R14 ;  /* 0x0000000e00337202 */ /* 0x000fe20000000f00 */
[----:B------:R-:W-:Y:S01]  /*d3f0*/  SHFL.IDX PT, R23, R23, R2, 0x1c1f ;  /* 0x001c1f0217177589 */ /* 0x000fe200000e0000 */
[----:B------:R-:W-:Y:S02]  /*d400*/  MOV R49, R12 ;  /* 0x0000000c00317202 */ /* 0x000fe40000000f00 */
[----:B------:R-:W-:Y:S01]  /*d410*/  MOV R53, R8 ;  /* 0x0000000800357202 */ /* 0x000fe20000000f00 */
[----:B------:R-:W1:Y:S01]  /*d420*/  SHFL.IDX PT, R28, R28, R5, 0x1c1f ;  /* 0x001c1f051c1c7589 */ /* 0x000e6200000e0000 */
[----:B------:R-:W-:-:S02]  /*d430*/  MOV R47, R10 ;  /* 0x0000000a002f7202 */ /* 0x000fc40000000f00 */
[----:B------:R-:W-:Y:S01]  /*d440*/  MOV R20, R20 ;  /* 0x0000001400147202 */ /* 0x000fe20000000f00 */
[----:B------:R-:W-:Y:S01]  /*d450*/  SHFL.IDX PT, R17, R17, R2, 0x1c1f ;  /* 0x001c1f0211117589 */ /* 0x000fe200000e0000 */
[----:B------:R-:W-:-:S03]  /*d460*/  PLOP3.LUT P1, PT, PT, PT, UP0, 0x80, 0x0 ;  /* 0x000000000000781c */ /* 0x000fc60003f2f008 */
[----:B------:R-:W2:Y:S04]  /*d470*/  SHFL.IDX PT, R36, R36, R5, 0x1c1f ;  /* 0x001c1f0524247589 */ /* 0x000ea800000e0000 */
[----:B------:R-:W-:Y:S04]  /*d480*/  SHFL.IDX PT, R37, R37, R2, 0x1c1f ;  /* 0x001c1f0225257589 */ /* 0x000fe800000e0000 */
[----:B------:R-:W3:Y:S01]  /*d490*/  SHFL.IDX PT, R34, R34, R5, 0x1c1f ;  /* 0x001c1f0522227589 */ /* 0x000ee200000e0000 */
[----:B0-----:R-:W-:Y:S02]  /*d4a0*/  SEL R13, R33, R30, P0 ;  /* 0x0000001e210d7207 */ /* 0x001fe40000000000 */
[----:B------:R-:W-:Y:S01]  /*d4b0*/  SEL R15, R30, R33, P0 ;  /* 0x000000211e0f7207 */ /* 0x000fe20000000000 */
[----:B------:R-:W-:Y:S04]  /*d4c0*/  SHFL.IDX PT, R27, R27, R2, 0x1c1f ;  /* 0x001c1f021b1b7589 */ /* 0x000fe800000e0000 */
[----:B------:R-:W0:Y:S01]  /*d4d0*/  SHFL.IDX PT, R40, R40, R5, 0x1c1f ;  /* 0x001c1f0528287589 */ /* 0x000e2200000e0000 */
[----:B-1----:R-:W-:-:S03]  /*d4e0*/  SEL R24, R23, R28, P0 ;  /* 0x0000001c17187207 */ /* 0x002fc60000000000 */
        /* <DEDUP_REMOVED lines=8> */
[----:B------:R-:W-:Y:S04]  /*d570*/  SHFL.IDX PT, R29, R29, R2, 0x1c1f ;  /* 0x001c1f021d1d7589 */ /* 0x000fe800000e0000 */
[----:B------:R3:W4:Y:S01]  /*d580*/  SHFL.IDX PT, R38, R26, R5, 0x1c1f ;  /* 0x001c1f051a267589 */ /* 0x00072200000e0000 */
[----:B0-----:R-:W-:-:S03]  /*d590*/  SEL R30, R40, R27, P0 ;  /* 0x0000001b281e7207 */ /* 0x001fc60000000000 */
[----:B------:R-:W-:Y:S04]  /*d5a0*/  SHFL.IDX PT, R39, R39, R2, 0x1c1f ;  /* 0x001c1f0227277589 */ /* 0x000fe800000e0000 */
[----:B------:R-:W-:Y:S01]  /*d5b0*/  SHFL.IDX PT, R43, R41, R2, 0x1c1f ;  /* 0x001c1f02292b7589 */ /* 0x000fe200000e0000 */
[----:B-1----:R-:W-:Y:S02]  /*d5c0*/  SEL R12, R19, R32, P0 ;  /* 0x00000020130c7207 */ /* 0x002fe40000000000 */
[----:B---3--:R-:W-:Y:S01]  /*d5d0*/  SEL R26, R28, R23, P0 ;  /* 0x000000171c1a7207 */ /* 0x008fe20000000000 */
[----:B------:R-:W0:Y:S01]  /*d5e0*/  SHFL.IDX PT, R46, R46, R5, 0x1c1f ;  /* 0x001c1f052e2e7589 */ /* 0x000e2200000e0000 */
[----:B------:R-:W-:Y:S02]  /*d5f0*/  SEL R28, R27, R40, P0 ;  /* 0x000000281b1c7207 */ /* 0x000fe40000000000 */
[----:B------:R-:W-:Y:S01]  /*d600*/  SEL R14, R32, R19, P0 ;  /* 0x00000013200e7207 */ /* 0x000fe20000000000 */
[----:B------:R-:W1:Y:S01]  /*d610*/  SHFL.IDX PT, R48, R48, R5, 0x1c1f ;  /* 0x001c1f0530307589 */ /* 0x000e6200000e0000 */
[----:B--2---:R-:W-:-:S02]  /*d620*/  SEL R40, R31, R42, P0 ;  /* 0x0000002a1f287207 */ /* 0x004fc40000000000 */
[----:B------:R-:W-:Y:S01]  /*d630*/  SEL R42, R42, R31, P0 ;  /* 0x0000001f2a2a7207 */ /* 0x000fe20000000000 */
[----:B------:R-:W-:Y:S04]  /*d640*/  SHFL.IDX PT, R35, R35, R2, 0x1c1f ;  /* 0x001c1f0223237589 */ /* 0x000fe800000e0000 */
[----:B------:R-:W2:Y:S01]  /*d650*/  SHFL.IDX PT, R44, R44, R5, 0x1c1f ;  /* 0x001c1f052c2c7589 */ /* 0x000ea200000e0000 */
[----:B----4-:R-:W-:Y:S02]  /*d660*/  SEL R25, R29, R38, P0 ;  /* 0x000000261d197207 */ /* 0x010fe40000000000 */
[----:B------:R-:W-:Y:S01]  /*d670*/  SEL R27, R38, R29, P0 ;  /* 0x0000001d261b7207 */ /* 0x000fe20000000000 */
[----:B------:R-:W-:Y:S04]  /*d680*/  SHFL.IDX PT, R45, R45, R2, 0x1c1f ;  /* 0x001c1f022d2d7589 */ /* 0x000fe800000e0000 */
[----:B------:R-:W3:Y:S01]  /*d690*/  SHFL.IDX PT, R50, R50, R5, 0x1c1f ;  /* 0x001c1f0532327589 */ /* 0x000ee200000e0000 */
[----:B------:R-:W-:Y:S01]  /*d6a0*/  BAR.SYNC.DEFER_BLOCKING 0x1, 0x180 ;  /* 0x0046000000007b1d */ /* 0x000fe20000010000 */
[----:B0-----:R-:W-:-:S02]  /*d6b0*/  SEL R29, R39, R46, P0 ;  /* 0x0000002e271d7207 */ /* 0x001fc40000000000 */
[----:B------:R-:W-:Y:S02]  /*d6c0*/  SEL R31, R46, R39, P0 ;  /* 0x000000272e1f7207 */ /* 0x000fe40000000000 */
[----:B-1----:R-:W-:Y:S02]  /*d6d0*/  SEL R41, R43, R48, P0 ;  /* 0x000000302b297207 */ /* 0x002fe40000000000 */
[----:B------:R-:W-:Y:S02]  /*d6e0*/  SEL R43, R48, R43, P0 ;  /* 0x0000002b302b7207 */ /* 0x000fe40000000000 */
[----:B--2---:R-:W-:Y:S02]  /*d6f0*/  SEL R32, R35, R44, P0 ;  /* 0x0000002c23207207 */ /* 0x004fe40000000000 */
[----:B------:R-:W-:Y:S02]  /*d700*/  SEL R34, R44, R35, P0 ;  /* 0x000000232c227207 */ /* 0x000fe40000000000 */
[----:B---3--:R-:W-:-:S02]  /*d710*/  SEL R33, R45, R50, P0 ;  /* 0x000000322d217207 */ /* 0x008fc40000000000 */
[----:B------:R-:W-:Y:S01]  /*d720*/  SEL R35, R50, R45, P0 ;  /* 0x0000002d32237207 */ /* 0x000fe20000000000 */
[----:B------:R0:W-:Y:S04]  /*d730*/  STSM.16.M88.4 [R53], R8 ;  /* 0x0000000835007844 */ /* 0x0001e80000000200 */
[----:B------:R1:W-:Y:S04]  /*d740*/  STSM.16.M88.4 [R52], R12 ;  /* 0x0000000c34007844 */ /* 0x0003e80000000200 */
[----:B------:R2:W-:Y:S04]  /*d750*/  STSM.16.M88.4 [R51], R24 ;  /* 0x0000001833007844 */ /* 0x0005e80000000200 */
[----:B------:R2:W-:Y:S04]  /*d760*/  STSM.16.M88.4 [R49], R28 ;  /* 0x0000001c31007844 */ /* 0x0005e80000000200 */
[----:B------:R2:W-:Y:S01]  /*d770*/  STSM.16.M88.4 [R47], R40 ;  /* 0x000000282f007844 */ /* 0x0005e20000000200 */
[----:B0-----:R-:W-:-:S02]  /*d780*/  IMAD.U32 R8, RZ, RZ, UR4 ;  /* 0x00000004ff087e24 */ /* 0x001fc4000f8e00ff */
[----:B------:R-:W-:Y:S01]  /*d790*/  IMAD.U32 R9, RZ, RZ, UR5 ;  /* 0x00000005ff097e24 */ /* 0x000fe2000f8e00ff */
[----:B------:R2:W-:Y:S01]  /*d7a0*/  STSM.16.M88.4 [R20], R32 ;  /* 0x0000002014007844 */ /* 0x0005e20000000200 */
[----:B------:R-:W-:Y:S01]  /*d7b0*/  ULDC.64 UR4, c[0x0][0xbe0] ;  /* 0x0002f80000047ab9 */ /* 0x000fe20000000a00 */
[----:B------:R-:W-:Y:S01]  /*d7c0*/  BAR.SYNC.DEFER_BLOCKING 0x1, 0x180 ;  /* 0x0046000000007b1d */ /* 0x000fe20000010000 */
[----:B------:R-:W-:-:S04]  /*d7d0*/  UISETP.NE.U32.AND UP1, UPT, UR4, URZ, UPT ;  /* 0x0000003f0400728c */ /* 0x000fc8000bf25070 */
[----:B------:R-:W-:-:S03]  /*d7e0*/  UISETP.NE.AND.EX UP1, UPT, UR5, URZ, UPT, UP1 ;  /* 0x0000003f0500728c */ /* 0x000fc6000bf25310 */
[----:B------:R-:W0:Y:S03]  /*d7f0*/  LDC R5, c[0x0][0xa88] ;  /* 0x0002a200ff057b82 */ /* 0x000e260000000800 */
[----:B------:R-:W-:-:S05]  /*d800*/  PLOP3.LUT P0, PT, PT, PT, UP1, 0x80, 0x0 ;  /* 0x000000000000781c */ /* 0x000fca0003f0f018 */
[----:B------:R-:W-:Y:S02]  /*d810*/  @UP1 ULDC.64 UR6, c[0x0][0xbe0] ;  /* 0x0002f80000061ab9 */ /* 0x000fe40000000a00 */
[----:B------:R-:W-:Y:S01]  /*d820*/  @UP1 UIMAD.WIDE UR6, UR39, 0x4, UR6 ;  /* 0x00000004270618a5 */ /* 0x000fe2000f8e0206 */
[----:B------:R-:W3:Y:S05]  /*d830*/  @P1 LDG.E R2, desc[UR48][R8.64] ;  /* 0x0000003008021981 */ /* 0x000eea000c1e1900 */
[----:B-1----:R-:W-:Y:S01]  /*d840*/  IMAD.U32 R12, RZ, RZ, UR6 ;  /* 0x00000006ff0c7e24 */ /* 0x002fe2000f8e00ff */
[----:B------:R-:W-:Y:S01]  /*d850*/  UMOV UR4, URZ ;  /* 0x0000003f00047c82 */ /* 0x000fe20008000000 */
[----:B------:R-:W-:-:S02]  /*d860*/  IMAD.U32 R13, RZ, RZ, UR7 ;  /* 0x00000007ff0d7e24 */ /* 0x000fc4000f8e00ff */
[----:B------:R-:W-:-:S03]  /*d870*/  IMAD R11, R152, 0x20, R22 ;  /* 0x00000020980b7824 */ /* 0x000fc600078e0216 */
[----:B0-----:R2:W5:Y:S01]  /*d880*/  @P0 LDG.E R5, desc[UR48][R12.64] ;  /* 0x000000300c050981 */ /* 0x001562000c1e1900 */
[----:B------:R-:W-:-:S03]  /*d890*/  IMAD.WIDE R6, R11, 0x2, R6 ;  /* 0x000000020b067825 */ /* 0x000fc600078e0206 */
[----:B------:R-:W-:Y:S02]  /*d8a0*/  IADD3 R11, P6, R6, 0x1800, RZ ;  /* 0x00001800060b7810 */ /* 0x000fe40007fde0ff */
[----:B---3--:R-:W-:Y:S01]  /*d8b0*/  @P1 R2UR UR4, R2 ;  /* 0x00000000020412ca */ /* 0x008fe200000e0000 */
[----:B--2---:R-:W-:-:S14]  /*d8c0*/  @P0 BRA `(.L_x_934) ;  /* 0x0000000000100947 */ /* 0x004fdc0003800000 */
[----:B------:R-:W-:Y:S05]  /*d8d0*/  @!P1 BRA `(.L_x_934) ;  /* 0x00000000000c9947 */ /* 0x000fea0003800000 */
[----:B------:R-:W2:Y:S04]  /*d8e0*/  LDG.E R2, desc[UR48][R8.64] ;  /* 0x0000003008027981 */ /* 0x000ea8000c1e1900 */
[----:B-----5:R-:W2:Y:S02]  /*d8f0*/  LDG.E R5, desc[UR48][R8.64+0x4] ;  /* 0x0000043008057981 */ /* 0x020ea4000c1e1900 */
[----:B--2---:R-:W-:-:S07]  /*d900*/  IMAD.IADD R5, R5, 0x1, -R2 ;  /* 0x0000000105057824 */ /* 0x004fce00078e0a02 */
.L_x_934:
[----:B------:R-:W-:Y:S01]  /*d910*/  USHF.R.S32.HI UR9, URZ, 0x1f, UR38 ;  /* 0x0000001f3f097899 */ /* 0x000fe20008011426 */
[----:B------:R-:W-:Y:S01]  /*d920*/  LOP3.LUT R8, R11, 0x180, RZ, 0xc0, !PT ;  /* 0x000001800b087812 */ /* 0x000fe200078ec0ff */
[----:B------:R-:W-:Y:S01]  /*d930*/  ULDC.64 UR10, c[0x0][0xb70] ;  /* 0x0002dc00000a7ab9 */ /* 0x000fe20000000a00 */
[----:B------:R-:W-:Y:S01]  /*d940*/  USHF.R.S32.HI UR5, URZ, 0x1f, UR4 ;  /* 0x0000001f3f057899 */ /* 0x000fe20008011404 */
[----:B------:R-:W-:Y:S01]  /*d950*/  IMAD R14, R154, 0xc0, R156 ;  /* 0x000000c09a0e7824 */ /* 0x000fe200078e029c */
[----:B------:R-:W-:Y:S01]  /*d960*/  UIMAD UR8, UR9, UR10, URZ ;  /* 0x0000000a090872a4 */ /* 0x000fe2000f8e023f */
[----:B------:R-:W-:Y:S01]  /*d970*/  SHF.R.U64 R8, R8, 0x3, RZ ;  /* 0x0000000308087819 */ /* 0x000fe200000012ff */
[----:B------:R-:W-:Y:S01]  /*d980*/  USHF.R.S32.HI UR12, URZ, 0x1f, UR39 ;  /* 0x0000001f3f0c7899 */ /* 0x000fe20008011427 */
[----:B------:R-:W-:Y:S01]  /*d990*/  IADD3 R13, P4, R6, 0x4800, RZ ;  /* 0x00004800060d7810 */ /* 0x000fe20007f9e0ff */
[----:B------:R-:W-:Y:S01]  /*d9a0*/  UIMAD.WIDE.U32 UR6, UR38, UR10, UR4 ;  /* 0x0000000a260672a5 */ /* 0x000fe2000f8e0004 */
[----:B------:R-:W-:Y:S01]  /*d9b0*/  LOP3.LUT R8, R8, R11, RZ, 0x3c, !PT ;  /* 0x0000000b08087212 */ /* 0x000fe200078e3cff */
[----:B------:R-:W-:Y:S01]  /*d9c0*/  UIMAD UR8, UR38, UR11, UR8 ;  /* 0x0000000b260872a4 */ /* 0x000fe2000f8e0208 */
[----:B------:R-:W-:Y:S01]  /*d9d0*/  SHF.R.S32.HI R2, RZ, 0x1f, R14 ;  /* 0x0000001fff027819 */ /* 0x000fe2000001140e */
[----:B------:R-:W-:Y:S01]  /*d9e0*/  USEL UR12, UR12, URZ, !UP0 ;  /* 0x0000003f0c0c7287 */ /* 0x000fe2000c000000 */
[----:B------:R-:W-:Y:S01]  /*d9f0*/  LOP3.LUT R12, R13, 0x180, RZ, 0xc0, !PT ;  /* 0x000001800d0c7812 */ /* 0x000fe200078ec0ff */
[----:B------:R-:W-:Y:S01]  /*da00*/  ULDC.64 UR10, c[0x0][0xb78] ;  /* 0x0002de00000a7ab9 */ /* 0x000fe20000000a00 */
[----:B------:R-:W-:Y:S01]  /*da10*/  UIADD3 UR7, UR7, UR8, URZ ;  /* 0x0000000807077290 */ /* 0x000fe2000fffe03f */
[----:B------:R-:W-:Y:S01]  /*da20*/  LOP3.LUT P0, RZ, R155, 0x3, RZ, 0xc0, !PT ;  /* 0x000000039bff7812 */ /* 0x000fe2000780c0ff */
[----:B------:R-:W-:Y:S01]  /*da30*/  USEL UR13, UR39, URZ, !UP0 ;  /* 0x0000003f270d7287 */ /* 0x000fe2000c000000 */
[----:B------:R-:W-:Y:S01]  /*da40*/  SHF.R.U64 R12, R12, 0x3, RZ ;  /* 0x000000030c0c7819 */ /* 0x000fe200000012ff */
[----:B------:R-:W-:Y:S01]  /*da50*/  UIMAD UR8, UR12, UR10, URZ ;  /* 0x0000000a0c0872a4 */ /* 0x000fe2000f8e023f */
[C---:B------:R-:W-:Y:S01]  /*da60*/  IADD3 R33, P5, R6.reuse, 0x3000, RZ ;  /* 0x0000300006217810 */ /* 0x040fe20007fbe0ff */
[----:B------:R-:W-:Y:S01]  /*da70*/  UIMAD.WIDE.U32 UR6, UR13, UR10, UR6 ;  /* 0x0000000a0d0672a5 */ /* 0x000fe2000f8e0006 */
[----:B------:R-:W-:Y:S01]  /*da80*/  IADD3 R37, P3, R6, 0x6000, RZ ;  /* 0x0000600006257810 */ /* 0x000fe20007f7e0ff */
[----:B------:R-:W-:Y:S01]  /*da90*/  UIMAD UR8, UR13, UR11, UR8 ;  /* 0x0000000b0d0872a4 */ /* 0x000fe2000f8e0208 */
[----:B------:R-:W-:-:S02]  /*daa0*/  LOP3.LUT R12, R12, R13, RZ, 0x3c, !PT ;  /* 0x0000000d0c0c7212 */ /* 0x000fc400078e3cff */
[----:B------:R-:W-:Y:S01]  /*dab0*/  ULDC.64 UR10, c[0x0][0xb40] ;  /* 0x0002d000000a7ab9 */ /* 0x000fe20000000a00 */
[----:B------:R-:W-:Y:S02]  /*dac0*/  IADD3 R9, P1, R14, UR6, RZ ;  /* 0x000000060e097c10 */ /* 0x000fe4000ff3e0ff */
[----:B------:R-:W-:Y:S01]  /*dad0*/  IMAD.U32 R11, RZ, RZ, UR8 ;  /* 0x00000008ff0b7e24 */ /* 0x000fe2000f8e00ff */
[----:B------:R-:W-:Y:S02]  /*dae0*/  LOP3.LUT R32, R33, 0x180, RZ, 0xc0, !PT ;  /* 0x0000018021207812 */ /* 0x000fe400078ec0ff */
[C---:B------:R-:W-:Y:S02]  /*daf0*/  LEA R20, P2, R9.reuse, UR10, 0x2 ;  /* 0x0000000a09147c11 */ /* 0x040fe4000f8410ff */
[----:B------:R-:W-:Y:S01]  /*db00*/  IADD3.X R10, R2, UR7, R11, P1, !PT ;  /* 0x00000007020a7c10 */ /* 0x000fe20008ffe40b */
[C---:B------:R-:W-:Y:S01]  /*db10*/  VIADD R2, R14.reuse, 0x8 ;  /* 0x000000080e027836 */ /* 0x040fe20000000000 */
[----:B-----5:R-:W-:Y:S01]  /*db20*/  ISETP.GE.OR P1, PT, R14, R5, P0 ;  /* 0x000000050e00720c */ /* 0x020fe20000726670 */
[----:B------:R-:W-:Y:S01]  /*db30*/  ULDC.64 UR6, c[0x0][0xaa0] ;  /* 0x0002a80000067ab9 */ /* 0x000fe20000000a00 */
[----:B------:R-:W-:Y:S01]  /*db40*/  LEA.HI.X R21, R9, UR11, R10, 0x2, P2 ;  /* 0x0000000b09157c11 */ /* 0x000fe200090f140a */
[----:B------:R-:W-:Y:S01]  /*db50*/  IMAD.X R9, RZ, RZ, R7, P6 ;  /* 0x000000ffff097224 */ /* 0x000fe200030e0607 */
[----:B------:R-:W-:-:S02]  /*db60*/  IADD3 R11, P2, R6, 0x7800, RZ ;  /* 0x00007800060b7810 */ /* 0x000fc40007f5e0ff */
[----:B------:R-:W-:Y:S02]  /*db70*/  LOP3.LUT R36, R37, 0x180, RZ, 0xc0, !PT ;  /* 0x0000018025247812 */ /* 0x000fe400078ec0ff */
[----:B------:R-:W-:Y:S01]  /*db80*/  LOP3.LUT R13, R6, 0x180, RZ, 0xc0, !PT ;  /* 0x00000180060d7812 */ /* 0x000fe200078ec0ff */
[----:B------:R-:W-:Y:S01]  /*db90*/  IMAD.X R25, RZ, RZ, R7, P2 ;  /* 0x000000ffff197224 */ /* 0x000fe200010e0607 */
[----:B------:R-:W-:Y:S02]  /*dba0*/  ISETP.GE.OR P0, PT, R2, R5, P0 ;  /* 0x000000050200720c */ /* 0x000fe40000706670 */
[----:B------:R-:W-:Y:S02]  /*dbb0*/  LOP3.LUT R2, R11, 0x180, RZ, 0xc0, !PT ;  /* 0x000001800b027812 */ /* 0x000fe400078ec0ff */
[----:B------:R-:W-:Y:S01]  /*dbc0*/  SHF.R.U64 R32, R32, 0x3, RZ ;  /* 0x0000000320207819 */ /* 0x000fe200000012ff */
[----:B------:R-:W-:Y:S01]  /*dbd0*/  UIMAD UR5, UR5, UR6, URZ ;  /* 0x00000006050572a4 */ /* 0x000fe2000f8e023f */
[----:B------:R-:W-:Y:S01]  /*dbe0*/  SHF.R.U64 R36, R36, 0x3, RZ ;  /* 0x0000000324247819 */ /* 0x000fe200000012ff */
[----:B------:R0:W-:Y:S01]  /*dbf0*/  @!P1 STG.E desc[UR48][R20.64], R3 ;  /* 0x0000000314009986 */ /* 0x0001e2000c101930 */
[----:B------:R-:W-:-:S02]  /*dc00*/  SHF.R.U64 R13, R13, 0x3, RZ ;  /* 0x000000030d0d7819 */ /* 0x000fc400000012ff */
[----:B------:R-:W-:Y:S02]  /*dc10*/  SHF.R.U64 R2, R2, 0x3, RZ ;  /* 0x0000000302027819 */ /* 0x000fe400000012ff */
[----:B------:R-:W-:Y:S01]  /*dc20*/  LOP3.LUT R32, R32, R33, RZ, 0x3c, !PT ;  /* 0x0000002120207212 */ /* 0x000fe200078e3cff */
[--C-:B------:R-:W-:Y:S01]  /*dc30*/  IMAD.X R33, RZ, RZ, R7.reuse, P5 ;  /* 0x000000ffff217224 */ /* 0x100fe200028e0607 */
[----:B------:R-:W-:Y:S01]  /*dc40*/  LOP3.LUT R36, R36, R37, RZ, 0x3c, !PT ;  /* 0x0000002524247212 */ /* 0x000fe200078e3cff */
[--C-:B------:R-:W-:Y:S01]  /*dc50*/  IMAD.X R37, RZ, RZ, R7.reuse, P3 ;  /* 0x000000ffff257224 */ /* 0x100fe200018e0607 */
[----:B------:R-:W-:Y:S01]  /*dc60*/  LOP3.LUT R6, R13, R6, RZ, 0x3c, !PT ;  /* 0x000000060d067212 */ /* 0x000fe200078e3cff */
[----:B------:R-:W-:Y:S01]  /*dc70*/  IMAD.X R13, RZ, RZ, R7, P4 ;  /* 0x000000ffff0d7224 */ /* 0x000fe200020e0607 */
[----:B------:R-:W-:Y:S01]  /*dc80*/  LOP3.LUT R24, R2, R11, RZ, 0x3c, !PT ;  /* 0x0000000b02187212 */ /* 0x000fe200078e3cff */
[----:B0-----:R-:W-:Y:S01]  /*dc90*/  IMAD.U32 R3, RZ, RZ, UR6 ;  /* 0x00000006ff037e24 */ /* 0x001fe2000f8e00ff */
[----:B------:R-:W-:Y:S01]  /*dca0*/  SHF.R.S32.HI R23, RZ, 0x1f, R22 ;  /* 0x0000001fff177819 */ /* 0x000fe20000011416 */
[----:B------:R0:W-:Y:S01]  /*dcb0*/  @!P0 STG.E desc[UR48][R20.64+0x20], R4 ;  /* 0x0000200414008986 */ /* 0x0001e2000c101930 */
[----:B------:R-:W-:-:S03]  /*dcc0*/  UIMAD UR5, UR4, UR7, UR5 ;  /* 0x00000007040572a4 */ /* 0x000fc6000f8e0205 */
[----:B------:R1:W5:Y:S01]  /*dcd0*/  LD.E.128 R28, desc[UR48][R6.64] ;  /* 0x00000030061c7980 */ /* 0x000362000c101d00 */
[----:B------:R-:W-:Y:S01]  /*dce0*/  IMAD.WIDE.U32 R2, R3, UR4, R22 ;  /* 0x0000000403027c25 */ /* 0x000fe2000f8e0016 */
[----:B------:R-:W-:Y:S02]  /*dcf0*/  ULDC.64 UR6, c[0x0][0xae0] ;  /* 0x0002b80000067ab9 */ /* 0x000fe40000000a00 */
[----:B------:R-:W5:Y:S04]  /*dd00*/  LD.E.128 R8, desc[UR48][R8.64] ;  /* 0x0000003008087980 */ /* 0x000f68000c101d00 */
[----:B------:R-:W5:Y:S04]  /*dd10*/  LD.E.128 R32, desc[UR48][R32.64] ;  /* 0x0000003020207980 */ /* 0x000f68000c101d00 */
[----:B------:R-:W5:Y:S04]  /*dd20*/  LD.E.128 R12, desc[UR48][R12.64] ;  /* 0x000000300c0c7980 */ /* 0x000f68000c101d00 */
[----:B------:R-:W5:Y:S04]  /*dd30*/  LD.E.128 R36, desc[UR48][R36.64] ;  /* 0x0000003024247980 */ /* 0x000f68000c101d00 */
[----:B------:R-:W5:Y:S01]  /*dd40*/  LD.E.128 R24, desc[UR48][R24.64] ;  /* 0x0000003018187980 */ /* 0x000f62000c101d00 */
[----:B------:R-:W-:Y:S01]  /*dd50*/  UIMAD UR4, UR9, UR6, URZ ;  /* 0x00000006090472a4 */ /* 0x000fe2000f8e023f */
[----:B------:R-:W-:Y:S01]  /*dd60*/  VIADD R3, R3, UR5 ;  /* 0x0000000503037c36 */ /* 0x000fe20008000000 */
[----:B------:R-:W-:Y:S01]  /*dd70*/  SHF.R.S32.HI R153, RZ, 0x1f, R152 ;  /* 0x0000001fff997819 */ /* 0x000fe20000011498 */
[----:B------:R-:W-:Y:S01]  /*dd80*/  @!PT LDS RZ, [RZ] ;  /* 0x00000000fffff984 */ /* 0x000fe20000000800 */
[----:B------:R-:W-:Y:S01]  /*dd90*/  @!PT LDS RZ, [RZ] ;  /* 0x00000000fffff984 */ /* 0x000fe20000000800 */
[----:B------:R-:W-:Y:S01]  /*dda0*/  @!PT LDS RZ, [RZ] ;  /* 0x00000000fffff984 */ /* 0x000fe20000000800 */
[----:B------:R-:W-:Y:S01]  /*ddb0*/  @!PT LDS RZ, [RZ] ;  /* 0x00000000fffff984 */ /* 0x000fe20000000800 */
[----:B------:R2:W-:Y:S06]  /*ddc0*/  MEMBAR.ALL.CTA ;  /* 0x0000000000007992 */ /* 0x0005ec0000008000 */
[----:B--2---:R-:W2:Y:S01]  /*ddd0*/  FENCE.VIEW.ASYNC.S ;  /* 0x00000000000073c6 */ /* 0x004ea20000000000 */
[----:B-1----:R-:W-:Y:S01]  /*dde0*/  IMAD.U32 R7, RZ, RZ, UR6 ;  /* 0x00000006ff077e24 */ /* 0x002fe2000f8e00ff */
[----:B------:R-:W-:Y:S01]  /*ddf0*/  UIMAD UR4, UR38, UR7, UR4 ;  /* 0x00000007260472a4 */ /* 0x000fe2000f8e0204 */
[----:B------:R-:W-:Y:S01]  /*de00*/  IMAD R5, R154, -0xc0, R5 ;  /* 0xffffff409a057824 */ /* 0x000fe200078e0205 */
[----:B------:R-:W-:Y:S01]  /*de10*/  BSSY B1, `(.L_x_935) ;  /* 0x0000024000017945 */ /* 0x000fe20003800000 */
[----:B------:R-:W-:Y:S01]  /*de20*/  IMAD.WIDE.U32 R2, R7, UR38, R2 ;  /* 0x0000002607027c25 */ /* 0x000fe2000f8e0002 */
[----:B------:R-:W-:-:S02]  /*de30*/  ULDC.64 UR6, c[0x0][0xae8] ;  /* 0x0002ba0000067ab9 */ /* 0x000fc40000000a00 */
[----:B------:R-:W-:Y:S01]  /*de40*/  ISETP.GE.AND P0, PT, R152, R5, PT ;  /* 0x000000059800720c */ /* 0x000fe20003f06270 */
[----:B------:R-:W-:Y:S01]  /*de50*/  VIADD R3, R3, UR4 ;  /* 0x0000000403037c36 */ /* 0x000fe20008000000 */
[----:B------:R-:W-:Y:S01]  /*de60*/  UIMAD UR4, UR12, UR6, URZ ;  /* 0x000000060c0472a4 */ /* 0x000fe2000f8e023f */
[----:B------:R-:W-:Y:S02]  /*de70*/  VIADD R0, R0, 0x19c20 ;  /* 0x00019c2000007836 */ /* 0x000fe40000000000 */
[----:B------:R-:W-:Y:S01]  /*de80*/  IMAD.U32 R7, RZ, RZ, UR6 ;  /* 0x00000006ff077e24 */ /* 0x000fe2000f8e00ff */
[----:B------:R-:W-:Y:S01]  /*de90*/  UIMAD UR4, UR13, UR7, UR4 ;  /* 0x000000070d0472a4 */ /* 0x000fe2000f8e0204 */
[----:B0-----:R-:W-:Y:S01]  /*dea0*/  VIADD R4, R152, 0x60 ;  /* 0x0000006098047836 */ /* 0x001fe20000000000 */
[----:B------:R-:W-:Y:S01]  /*deb0*/  PRMT R0, RZ, 0x654, R0 ;  /* 0x00000654ff007816 */ /* 0x000fe20000000000 */
[----:B------:R-:W-:-:S03]  /*dec0*/  IMAD.WIDE.U32 R6, R7, UR13, R2 ;  /* 0x0000000d07067c25 */ /* 0x000fc6000f8e0002 */
[----:B------:R-:W-:Y:S01]  /*ded0*/  ISETP.GE.AND P3, PT, R4, R5, PT ;  /* 0x000000050400720c */ /* 0x000fe20003f66270 */
[----:B------:R-:W-:Y:S02]  /*dee0*/  VIADD R19, R7, UR4 ;  /* 0x0000000407137c36 */ /* 0x000fe40008000000 */
[----:B------:R-:W-:Y:S01]  /*def0*/  IMAD.WIDE R4, R154, 0xc0, R152 ;  /* 0x000000c09a047825 */ /* 0x000fe200078e0298 */
[----:B--2---:R0:W-:Y:S01]  /*df00*/  SYNCS.ARRIVE.TRANS64.RED.A1T0 RZ, [R0+URZ], RZ ;  /* 0x000000ff00ff79a7 */ /* 0x0041e2000810043f */
[----:B------:R-:W-:Y:S08]  /*df10*/  @P0 BRA `(.L_x_936) ;  /* 0x00000000004c0947 */ /* 0x000ff00003800000 */
        /* <DEDUP_REMOVED lines=19> */
.L_x_936:
[----:B------:R-:W-:Y:S05]  /*e050*/  BSYNC B1 ;  /* 0x0000000000017941 */ /* 0x000fea0003800000 */
.L_x_935:
[----:B------:R-:W-:Y:S05]  /*e060*/  @P3 BRA `(.L_x_937) ;  /* 0x0000000800603947 */ /* 0x000fea0003800000 */
[----:B------:R-:W-:Y:S01]  /*e070*/  IADD3 R7, P0, R4, 0x60, RZ ;  /* 0x0000006004077810 */ /* 0x000fe20007f1e0ff */
[----:B------:R-:W-:Y:S01]  /*e080*/  ULDC.64 UR4, c[0x0][0xad8] ;  /* 0x0002b60000047ab9 */ /* 0x000fe20000000a00 */
[----:B------:R-:W-:Y:S01]  /*e090*/  IMAD.MOV.U32 R2, RZ, RZ, R6 ;  /* 0x000000ffff027224 */ /* 0x000fe200078e0006 */
[----:B------:R-:W-:Y:S01]  /*e0a0*/  ULDC.64 UR6, c[0x0][0xa80] ;  /* 0x0002a00000067ab9 */ /* 0x000fe20000000a00 */
[----:B------:R-:W-:Y:S02]  /*e0b0*/  IMAD.MOV.U32 R3, RZ, RZ, R19 ;  /* 0x000000ffff037224 */ /* 0x000fe400078e0013 */
[----:B------:R-:W-:Y:S02]  /*e0c0*/  IMAD.X R4, RZ, RZ, R5, P0 ;  /* 0x000000ffff047224 */ /* 0x000fe400000e0605 */
[----:B0-----:R-:W-:Y:S02]  /*e0d0*/  VIADD R0, R22, 0x20 ;  /* 0x0000002016007836 */ /* 0x001fe40000000000 */
        /* <DEDUP_REMOVED lines=16> */
.L_x_933:
        /* <DEDUP_REMOVED lines=13> */
[----:B------:R1:W5:Y:S01]  /*e2b0*/  @P1 LDG.E R9, desc[UR48][R2.64] ;  /* 0x0000003002091981 */ /* 0x000362000c1e1900 */
[----:B------:R-:W2:Y:S04]  /*e2c0*/  S2R R0, SR_TID.X ;  /* 0x0000000000007919 */ /* 0x000ea80000002100 */
[----:B------:R-:W-:-:S05]  /*e2d0*/  PLOP3.LUT P2, PT, PT, PT, UP1, 0x80, 0x0 ;  /* 0x000000000000781c */ /* 0x000fca0003f4f018 */
[----:B------:R-:W-:Y:S02]  /*e2e0*/  @UP1 ULDC.64 UR4, c[0x0][0xbe0] ;  /* 0x0002f80000041ab9 */ /* 0x000fe40000000a00 */
[----:B------:R-:W-:-:S06]  /*e2f0*/  @UP1 UIMAD.WIDE UR4, UR39, 0x4, UR4 ;  /* 0x00000004270418a5 */ /* 0x000fcc000f8e0204 */
[----:B------:R-:W-:Y:S02]  /*e300*/  IMAD.U32 R4, RZ, RZ, UR4 ;  /* 0x00000004ff047e24 */ /* 0x000fe4000f8e00ff */
[----:B------:R-:W-:-:S05]  /*e310*/  IMAD.U32 R5, RZ, RZ, UR5 ;  /* 0x00000005ff057e24 */ /* 0x000fca000f8e00ff */
[----:B0-----:R1:W5:Y:S01]  /*e320*/  @P2 LDG.E R7, desc[UR48][R4.64] ;  /* 0x0000003004072981 */ /* 0x001362000c1e1900 */
[----:B------:R-:W-:Y:S01]  /*e330*/  USHF.R.S32.HI UR6, URZ, 0x1f, UR38 ;  /* 0x0000001f3f067899 */ /* 0x000fe20008011426 */
[----:B--2---:R-:W-:-:S05]  /*e340*/  VIADD R0, R0, 0xffffff80 ;  /* 0xffffff8000007836 */ /* 0x004fca0000000000 */
[----:B------:R-:W-:Y:S01]  /*e350*/  ISETP.GT.AND P0, PT, R0, 0xbf, PT ;  /* 0x000000bf0000780c */ /* 0x000fe20003f04270 */
[----:B------:R-:W-:-:S12]  /*e360*/  @P2 BRA `(.L_x_938) ;  /* 0x0000000000102947 */ /* 0x000fd80003800000 */
[----:B------:R-:W-:Y:S05]  /*e370*/  @!P1 BRA `(.L_x_938) ;  /* 0x00000000000c9947 */ /* 0x000fea0003800000 */
[----:B------:R-:W2:Y:S04]  /*e380*/  LDG.E R0, desc[UR48][R2.64] ;  /* 0x0000003002007981 */ /* 0x000ea8000c1e1900 */
[----:B-----5:R-:W2:Y:S02]  /*e390*/  LDG.E R7, desc[UR48][R2.64+0x4] ;  /* 0x0000043002077981 */ /* 0x020ea4000c1e1900 */
[----:B--2---:R-:W-:-:S07]  /*e3a0*/  IMAD.IADD R7, R7, 0x1, -R0 ;  /* 0x0000000107077824 */ /* 0x004fce00078e0a00 */
.L_x_938:
[----:B------:R-:W-:Y:S01]  /*e3b0*/  USHF.R.S32.HI UR4, URZ, 0x1f, UR39 ;  /* 0x0000001f3f047899 */ /* 0x000fe20008011427 */
[----:B------:R-:W-:Y:S01]  /*e3c0*/  BSSY B1, `(.L_x_939) ;  /* 0x000001e000017945 */ /* 0x000fe20003800000 */
[----:B------:R-:W-:Y:S01]  /*e3d0*/  USEL UR8, UR39, URZ, !UP0 ;  /* 0x0000003f27087287 */ /* 0x000fe2000c000000 */
[----:B------:R-:W-:Y:S01]  /*e3e0*/  SHF.R.S32.HI R23, RZ, 0x1f, R22 ;  /* 0x0000001fff177819 */ /* 0x000fe20000011416 */
[----:B------:R-:W-:Y:S01]  /*e3f0*/  USEL UR7, UR4, URZ, !UP0 ;  /* 0x0000003f04077287 */ /* 0x000fe2000c000000 */
[----:B-----5:R-:W-:Y:S01]  /*e400*/  SHF.R.S32.HI R6, RZ, 0x1f, R9 ;  /* 0x0000001fff067819 */ /* 0x020fe20000011409 */
[----:B------:R-:W-:Y:S10]  /*e410*/  @P0 BRA `(.L_x_940) ;  /* 0x0000000000600947 */ /* 0x000ff40003800000 */
[----:B------:R-:W0:Y:S02]  /*e420*/  S2R R0, SR_TID.X ;  /* 0x0000000000007919 */ /* 0x000e240000002100 */
[----:B0-----:R-:W-:-:S04]  /*e430*/  IMAD R0, R154, 0xc0, R0 ;  /* 0x000000c09a007824 */ /* 0x001fc800078e0200 */
[----:B------:R-:W-:-:S05]  /*e440*/  VIADD R0, R0, 0xffffff80 ;  /* 0xffffff8000007836 */ /* 0x000fca0000000000 */
[----:B------:R-:W-:-:S13]  /*e450*/  ISETP.GE.AND P0, PT, R0, R7, PT ;  /* 0x000000070000720c */ /* 0x000fda0003f06270 */
[----:B------:R-:W-:Y:S05]  /*e460*/  @P0 BRA `(.L_x_940) ;  /* 0x00000000004c0947 */ /* 0x000fea0003800000 */
[C---:B-1----:R-:W-:Y:S01]  /*e470*/  IADD3 R2, P0, R0.reuse, R9, RZ ;  /* 0x0000000900027210 */ /* 0x042fe20007f1e0ff */
        /* <DEDUP_REMOVED lines=18> */
.L_x_940:
[----:B------:R-:W-:Y:S05]  /*e5a0*/  BSYNC B1 ;  /* 0x0000000000017941 */ /* 0x000fea0003800000 */
.L_x_939:
[----:B------:R-:W-:Y:S01]  /*e5b0*/  ULDC.64 UR4, c[0x0][0xaa0] ;  /* 0x0002a80000047ab9 */ /* 0x000fe20000000a00 */
[----:B------:R-:W-:Y:S01]  /*e5c0*/  ULDC.64 UR10, c[0x0][0xae0] ;  /* 0x0002b800000a7ab9 */ /* 0x000fe20000000a00 */
[----:B------:R-:W-:Y:S01]  /*e5d0*/  IMAD R0, R6, UR4, RZ ;  /* 0x0000000406007c24 */ /* 0x000fe2000f8e02ff */
[----:B------:R-:W-:Y:S01]  /*e5e0*/  BSSY B1, `(.L_x_941) ;  /* 0x000002a000017945 */ /* 0x000fe20003800000 */
[----:B01----:R-:W-:Y:S01]  /*e5f0*/  IMAD.WIDE.U32 R2, R9, UR4, R22 ;  /* 0x0000000409027c25 */ /* 0x003fe2000f8e0016 */
[----:B------:R-:W-:-:S03]  /*e600*/  UIMAD UR4, UR6, UR10, URZ ;  /* 0x0000000a060472a4 */ /* 0x000fc6000f8e023f */
[----:B------:R-:W-:Y:S01]  /*e610*/  IMAD R9, R9, UR5, R0 ;  /* 0x0000000509097c24 */ /* 0x000fe2000f8e0200 */
[----:B------:R-:W-:Y:S01]  /*e620*/  UIMAD UR4, UR38, UR11, UR4 ;  /* 0x0000000b260472a4 */ /* 0x000fe2000f8e0204 */
[----:B------:R-:W-:Y:S02]  /*e630*/  IMAD.U32 R5, RZ, RZ, UR10 ;  /* 0x0000000aff057e24 */ /* 0x000fe4000f8e00ff */
[----:B------:R-:W-:Y:S01]  /*e640*/  IMAD.IADD R3, R3, 0x1, R9 ;  /* 0x0000000103037824 */ /* 0x000fe200078e0209 */
[----:B------:R-:W-:Y:S01]  /*e650*/  ULDC.64 UR10, c[0x0][0xae8] ;  /* 0x0002ba00000a7ab9 */ /* 0x000fe20000000a00 */
[----:B------:R-:W-:Y:S02]  /*e660*/  IMAD R7, R154, -0xc0, R7 ;  /* 0xffffff409a077824 */ /* 0x000fe400078e0207 */
[----:B------:R-:W-:-:S03]  /*e670*/  IMAD.WIDE.U32 R2, R5, UR38, R2 ;  /* 0x0000002605027c25 */ /* 0x000fc6000f8e0002 */
[CC--:B------:R-:W-:Y:S01]  /*e680*/  ISETP.GE.AND P0, PT, R152.reuse, R7.reuse, PT ;  /* 0x000000079800720c */ /* 0x0c0fe20003f06270 */
[----:B------:R-:W-:Y:S01]  /*e690*/  VIADD R3, R3, UR4 ;  /* 0x0000000403037c36 */ /* 0x000fe20008000000 */
[----:B------:R-:W-:Y:S01]  /*e6a0*/  UIMAD UR4, UR7, UR10, URZ ;  /* 0x0000000a070472a4 */ /* 0x000fe2000f8e023f */
[----:B------:R-:W-:Y:S02]  /*e6b0*/  VIADD R0, R152, 0x60 ;  /* 0x0000006098007836 */ /* 0x000fe40000000000 */
[----:B------:R-:W-:Y:S01]  /*e6c0*/  IMAD.U32 R5, RZ, RZ, UR10 ;  /* 0x0000000aff057e24 */ /* 0x000fe2000f8e00ff */
[----:B------:R-:W-:Y:S01]  /*e6d0*/  UIMAD UR4, UR8, UR11, UR4 ;  /* 0x0000000b080472a4 */ /* 0x000fe2000f8e0204 */
[----:B------:R-:W-:Y:S01]  /*e6e0*/  IMAD.MOV.U32 R6, RZ, RZ, R152 ;  /* 0x000000ffff067224 */ /* 0x000fe200078e0098 */
[----:B------:R-:W-:Y:S01]  /*e6f0*/  ISETP.GE.AND P1, PT, R0, R7, PT ;  /* 0x000000070000720c */ /* 0x000fe20003f26270 */
[----:B------:R-:W-:Y:S01]  /*e700*/  IMAD.WIDE.U32 R4, R5, UR8, R2 ;  /* 0x0000000805047c25 */ /* 0x000fe2000f8e0002 */
[----:B------:R-:W-:-:S03]  /*e710*/  SHF.R.S32.HI R7, RZ, 0x1f, R152 ;  /* 0x0000001fff077819 */ /* 0x000fc60000011498 */
[----:B------:R-:W-:Y:S02]  /*e720*/  VIADD R11, R5, UR4 ;  /* 0x00000004050b7c36 */ /* 0x000fe40008000000 */
        /* <DEDUP_REMOVED lines=21> */
.L_x_942:
[----:B------:R-:W-:Y:S05]  /*e880*/  BSYNC B1 ;  /* 0x0000000000017941 */ /* 0x000fea0003800000 */
.L_x_941:
        /* <DEDUP_REMOVED lines=22> */
.L_x_937:
[----:B------:R-:W-:Y:S05]  /*e9f0*/  BSYNC B0 ;  /* 0x0000000000007941 */ /* 0x000fea0003800000 */
.L_x_932:
[----:B------:R-:W-:Y:S02]  /*ea00*/  ULDC UR4, c[0x0][0xc14] ;  /* 0x0003050000047ab9 */ /* 0x000fe40000000800 */
[----:B------:R-:W-:-:S06]  /*ea10*/  UISETP.GE.AND UP0, UPT, UR50, UR4, UPT ;  /* 0x000000043200728c */ /* 0x000fcc000bf06270 */
[----:B------:R-:W-:-:S13]  /*ea20*/  PLOP3.LUT P0, PT, PT, PT, UP0, 0x80, 0x0 ;  /* 0x000000000000781c */ /* 0x000fda0003f0f008 */
[----:B------:R-:W-:Y:S05]  /*ea30*/  @!P0 BRA `(.L_x_943) ;  /* 0xffffff2000cc8947 */ /* 0x000fea000383ffff */
[----:B------:R-:W-:Y:S05]  /*ea40*/  EXIT ;  /* 0x000000000000794d */ /* 0x000fea0003800000 */
.L_x_846:
[----:B------:R-:W-:-:S08]  /*ea50*/  NOP ;  /* 0x0000000000007918 */ /* 0x000fd00000000000 */
[----:B------:R-:W0:-:S00]  /*ea60*/  USETMAXREG.DEALLOC.CTAPOOL 0x20 ;  /* 0x00000020000079c8 */ /* 0x000e0000080e0500 */
[----:B0-----:R-:W-:Y:S01]  /*ea70*/  LOP3.LUT R2, R0, 0x3, RZ, 0xc0, !PT ;  /* 0x0000000300027812 */ /* 0x001fe200078ec0ff */
[----:B------:R-:W-:Y:S01]  /*ea80*/  IMAD.MOV.U32 R4, RZ, RZ, RZ ;  /* 0x000000ffff047224 */ /* 0x000fe200078e00ff */
[----:B------:R-:W-:-:S04]  /*ea90*/  LOP3.LUT R18, R18, 0xfffffffd, RZ, 0xc0, !PT ;  /* 0xfffffffd12127812 */ /* 0x000fc800078ec0ff */
[----:B------:R-:W0:Y:S02]  /*eaa0*/  SHFL.IDX PT, R2, R2, RZ, 0x1f ;  /* 0x00001fff02027589 */ /* 0x000e2400000e0000 */
[----:B0-----:R-:W-:-:S13]  /*eab0*/  ISETP.NE.AND P0, PT, R2, RZ, PT ;  /* 0x000000ff0200720c */ /* 0x001fda0003f05270 */
[----:B------:R-:W-:Y:S01]  /*eac0*/  @P0 LOP3.LUT R18, R18, 0x2, RZ, 0xfc, !PT ;  /* 0x0000000212120812 */ /* 0x000fe200078efcff */
[----:B------:R-:W-:Y:S06]  /*ead0*/  @!P0 BRA `(.L_x_944) ;  /* 0x0000000000248947 */ /* 0x000fec0003800000 */
[----:B------:R-:W0:Y:S08]  /*eae0*/  S2UR UR5, SR_CgaCtaId ;  /* 0x00000000000579c3 */ /* 0x000e300000008800 */
[----:B------:R-:W-:Y:S06]  /*eaf0*/  BAR.SYNC.DEFER_BLOCKING 0x5, 0x200 ;  /* 0x0148000000007b1d */ /* 0x000fec0000010000 */
[----:B------:R-:W-:-:S02]  /*eb00*/  UMOV UR4, 0x400 ;  /* 0x0000040000047882 */ /* 0x000fc40000000000 */
[----:B0-----:R-:W-:-:S09]  /*eb10*/  ULEA UR4, UR5, UR4, 0x18 ;  /* 0x0000000405047291 */ /* 0x001fd2000f8ec03f */
[----:B------:R-:W0:Y:S02]  /*eb20*/  LDS.128 R24, [UR4+0x19cd0] ;  /* 0x019cd004ff187984 */ /* 0x000e240008000c00 */
[----:B0-----:R-:W-:Y:S02]  /*eb30*/  R2UR UR46, R27 ;  /* 0x000000001b2e72ca */ /* 0x001fe400000e0000 */
[----:B------:R-:W-:Y:S01]  /*eb40*/  R2UR UR38, R26 ;  /* 0x000000001a2672ca */ /* 0x000fe200000e0000 */
[----:B------:R-:W-:Y:S06]  /*eb50*/  BAR.ARV 0x4, 0x200 ;  /* 0x0108000000007b1d */ /* 0x000fec0000002000 */
[----:B------:R-:W-:Y:S08]  /*eb60*/  BRA `(.L_x_945) ;  /* 0x0000000800b07947 */ /* 0x000ff00003800000 */
.L_x_944:
[----:B------:R-:W0:Y:S01]  /*eb70*/  S2R R2, SR_TID.X ;  /* 0x0000000000027919 */ /* 0x000e220000002100 */
[----:B------:R-:W-:Y:S01]  /*eb80*/  ULDC UR4, c[0x0][0xc14] ;  /* 0x0003050000047ab9 */ /* 0x000fe20000000800 */
[----:B------:R-:W1:Y:S01]  /*eb90*/  LDC R9, c[0x0][0xc10] ;  /* 0x00030400ff097b82 */ /* 0x000e620000000800 */
[----:B0-----:R-:W-:-:S04]  /*eba0*/  LOP3.LUT R5, R2, 0x1f, RZ, 0xc0, !PT ;  /* 0x0000001f02057812 */ /* 0x001fc800078ec0ff */
[----:B------:R-:W-:-:S04]  /*ebb0*/  ISETP.NE.AND P0, PT, R5, 0x1f, PT ;  /* 0x0000001f0500780c */ /* 0x000fc80003f05270 */
[----:B------:R-:W-:-:S13]  /*ebc0*/  ISETP.GE.OR P1, PT, R5, UR4, !P0 ;  /* 0x0000000405007c0c */ /* 0x000fda000c726670 */
[----:B------:R-:W0:Y:S02]  /*ebd0*/  @!P1 LDC.64 R2, c[0x0][0xc58] ;  /* 0x00031600ff029b82 */ /* 0x000e240000000a00 */
[----:B0-----:R-:W-:-:S05]  /*ebe0*/  @!P1 IMAD.WIDE.U32 R2, R5, 0x4, R2 ;  /* 0x0000000405029825 */ /* 0x001fca00078e0002 */
[----:B------:R-:W2:Y:S01]  /*ebf0*/  @!P1 LDG.E R4, desc[UR48][R2.64] ;  /* 0x0000003002049981 */ /* 0x000ea2000c1e1900 */
[C---:B------:R-:W-:Y:S01]  /*ec00*/  ISETP.NE.AND P1, PT, R5.reuse, RZ, PT ;  /* 0x000000ff0500720c */ /* 0x040fe20003f25270 */
[----:B------:R-:W-:Y:S01]  /*ec10*/  UMOV UR46, URZ ;  /* 0x0000003f002e7c82 */ /* 0x000fe20008000000 */
[C---:B------:R-:W-:Y:S01]  /*ec20*/  ISETP.GE.U32.AND P2, PT, R5.reuse, 0x2, PT ;  /* 0x000000020500780c */ /* 0x040fe20003f46070 */
[----:B------:R-:W-:Y:S01]  /*ec30*/  IMAD.MOV.U32 R24, RZ, RZ, RZ ;  /* 0x000000ffff187224 */ /* 0x000fe200078e00ff */
        /* <DEDUP_REMOVED lines=19> */
[----:B------:R-:W1:Y:S02]  /*ed70*/  SHFL.IDX PT, R6, R10, 0x1f, 0x1f ;  /* 0x03e01f000a067f89 */ /* 0x000e6400000e0000 */
[----:B-1----:R-:W-:-:S04]  /*ed80*/  IMAD R6, R6, R9, RZ ;  /* 0x0000000906067224 */ /* 0x002fc800078e02ff */
[----:B------:R-:W-:Y:S01]  /*ed90*/  IMAD.MOV.U32 R3, RZ, RZ, R6 ;  /* 0x000000ffff037224 */ /* 0x000fe200078e0006 */
[----:B0-----:R-:W-:-:S13]  /*eda0*/  ISETP.GT.AND P6, PT, R6, R7, PT ;  /* 0x000000070600720c */ /* 0x001fda0003fc4270 */
[----:B------:R-:W-:Y:S05]  /*edb0*/  @P6 BRA `(.L_x_946) ;  /* 0x0000000000a06947 */ /* 0x000fea0003800000 */
[----:B------:R-:W-:Y:S01]  /*edc0*/  IMAD.MOV.U32 R6, RZ, RZ, R3 ;  /* 0x000000ffff067224 */ /* 0x000fe200078e0003 */
[----:B------:R-:W-:Y:S01]  /*edd0*/  UMOV UR46, URZ ;  /* 0x0000003f002e7c82 */ /* 0x000fe20008000000 */
[----:B------:R-:W-:Y:S01]  /*ede0*/  ULDC UR6, c[0x0][0xc14] ;  /* 0x0003050000067ab9 */ /* 0x000fe20000000800 */
[----:B------:R-:W-:-:S05]  /*edf0*/  ULDC UR5, c[0x0][0xc14] ;  /* 0x0003050000057ab9 */ /* 0x000fca0000000800 */
.L_x_950:
        /* <DEDUP_REMOVED lines=14> */
.L_x_949:
[----:B------:R-:W-:Y:S05]  /*eee0*/  BSYNC B0 ;  /* 0x0000000000007941 */ /* 0x000fea0003800000 */
.L_x_948:
        /* <DEDUP_REMOVED lines=21> */
.L_x_946:
[----:B------:R-:W-:Y:S01]  /*f040*/  IMAD.IADD R14, R6, 0x1, -R3 ;  /* 0x00000001060e7824 */ /* 0x000fe200078e0a03 */
[----:B------:R-:W-:-:S03]  /*f050*/  ULDC.64 UR4, c[0x0][0xc68] ;  /* 0x00031a0000047ab9 */ /* 0x000fc60000000a00 */
[----:B------:R-:W-:-:S05]  /*f060*/  IMAD R2, R10, R9, R14 ;  /* 0x000000090a027224 */ /* 0x000fca00078e020e */
[----:B------:R-:W-:-:S13]  /*f070*/  ISETP.GT.AND P0, PT, R2, R7, PT ;  /* 0x000000070200720c */ /* 0x000fda0003f04270 */
[----:B------:R-:W-:Y:S02]  /*f080*/  VOTEU.ANY UR7, UPT, !P0 ;  /* 0x0000000000077886 */ /* 0x000fe400040e0100 */
[----:B------:R-:W-:-:S04]  /*f090*/  UPOPC UR6, UR7 ;  /* 0x00000007000672bf */ /* 0x000fc80008000000 */
[----:B------:R-:W-:-:S04]  /*f0a0*/  UIADD3 UR46, UR6, UR46, URZ ;  /* 0x0000002e062e7290 */ /* 0x000fc8000fffe03f */
[----:B------:R-:W-:-:S06]  /*f0b0*/  UIMAD.WIDE UR4, UR46, 0x4, UR4 ;  /* 0x000000042e0478a5 */ /* 0x000fcc000f8e0204 */
[----:B------:R-:W-:Y:S02]  /*f0c0*/  IMAD.U32 R2, RZ, RZ, UR4 ;  /* 0x00000004ff027e24 */ /* 0x000fe4000f8e00ff */
[----:B------:R-:W-:-:S05]  /*f0d0*/  IMAD.U32 R3, RZ, RZ, UR5 ;  /* 0x00000005ff037e24 */ /* 0x000fca000f8e00ff */
[----:B------:R-:W2:Y:S01]  /*f0e0*/  LDG.E R8, desc[UR48][R2.64] ;  /* 0x0000003002087981 */ /* 0x000ea2000c1e1900 */
[----:B------:R-:W-:Y:S01]  /*f0f0*/  IMAD.U32 R15, RZ, RZ, UR6 ;  /* 0x00000006ff0f7e24 */ /* 0x000fe2000f8e00ff */
[----:B------:R-:W-:-:S04]  /*f100*/  ISETP.NE.AND P0, PT, RZ, UR7, PT ;  /* 0x00000007ff007c0c */ /* 0x000fc8000bf05270 */
[----:B------:R-:W2:Y:S02]  /*f110*/  SHFL.IDX PT, R4, R4, R15, 0x1f ;  /* 0x00001f0f04047589 */ /* 0x000ea400000e0000 */
[----:B--2---:R-:W-:-:S05]  /*f120*/  IMAD R6, R4, R8, RZ ;  /* 0x0000000804067224 */ /* 0x004fca00078e02ff */
[----:B------:R-:W-:-:S04]  /*f130*/  IABS R11, R6 ;  /* 0x00000006000b7213 */ /* 0x000fc80000000000 */
[----:B------:R-:W0:Y:S08]  /*f140*/  I2F.RP R12, R11 ;  /* 0x0000000b000c7306 */ /* 0x000e300000209400 */
[----:B0-----:R-:W0:Y:S02]  /*f150*/  MUFU.RCP R12, R12 ;  /* 0x0000000c000c7308 */ /* 0x001e240000001000 */
[----:B0-----:R-:W-:-:S06]  /*f160*/  VIADD R13, R12, 0xffffffe ;  /* 0x0ffffffe0c0d7836 */ /* 0x001fcc0000000000 */
[----:B------:R-:W0:Y:S02]  /*f170*/  F2I.FTZ.U32.TRUNC.NTZ R3, R13 ;  /* 0x0000000d00037305 */ /* 0x000e24000021f000 */
[----:B0-----:R-:W-:Y:S01]  /*f180*/  IMAD.MOV R16, RZ, RZ, -R3 ;  /* 0x000000ffff107224 */ /* 0x001fe200078e0a03 */
[----:B------:R-:W-:Y:S06]  /*f190*/  @!P0 BRA `(.L_x_951) ;  /* 0x00000000000c8947 */ /* 0x000fec0003800000 */
[----:B------:R-:W-:-:S06]  /*f1a0*/  UIADD3 UR4, UR6, -0x1, URZ ;  /* 0xffffffff06047890 */ /* 0x000fcc000fffe03f */
[----:B------:R-:W-:-:S05]  /*f1b0*/  IMAD.U32 R13, RZ, RZ, UR4 ;  /* 0x00000004ff0d7e24 */ /* 0x000fca000f8e00ff */
[----:B------:R0:W1:Y:S02]  /*f1c0*/  SHFL.IDX PT, R24, R10, R13, 0x1f ;  /* 0x00001f0d0a187589 */ /* 0x00006400000e0000 */
.L_x_951:
[----:B-1----:R-:W-:Y:S01]  /*f1d0*/  IMAD R24, R24, R9, R14 ;  /* 0x0000000918187224 */ /* 0x002fe200078e020e */
[----:B0-----:R-:W-:Y:S01]  /*f1e0*/  IABS R10, R6 ;  /* 0x00000006000a7213 */ /* 0x001fe20000000000 */
[----:B------:R-:W-:Y:S02]  /*f1f0*/  IMAD R13, R16, R11, RZ ;  /* 0x0000000b100d7224 */ /* 0x000fe400078e02ff */
[----:B------:R-:W-:Y:S02]  /*f200*/  IMAD.IADD R7, R7, 0x1, -R24 ;  /* 0x0000000107077824 */ /* 0x000fe400078e0a18 */
[----:B------:R-:W-:Y:S02]  /*f210*/  IMAD.MOV.U32 R2, RZ, RZ, RZ ;  /* 0x000000ffff027224 */ /* 0x000fe400078e00ff */
[----:B------:R-:W-:Y:S02]  /*f220*/  IMAD.MOV R10, RZ, RZ, -R10 ;  /* 0x000000ffff0a7224 */ /* 0x000fe400078e0a0a */
[----:B------:R-:W-:Y:S01]  /*f230*/  IMAD.HI.U32 R2, R3, R13, R2 ;  /* 0x0000000d03027227 */ /* 0x000fe200078e0002 */
[----:B------:R-:W-:-:S05]  /*f240*/  IABS R3, R7 ;  /* 0x0000000700037213 */ /* 0x000fca0000000000 */
        /* <DEDUP_REMOVED lines=12> */
[----:B------:R-:W-:Y:S02]  /*f310*/  IMAD R10, R8, R2, RZ ;  /* 0x00000002080a7224 */ /* 0x000fe400078e02ff */
[----:B------:R-:W-:Y:S02]  /*f320*/  IMAD.MOV R2, RZ, RZ, -R2 ;  /* 0x000000ffff027224 */ /* 0x000fe400078e0a02 */
[----:B------:R-:W-:Y:S02]  /*f330*/  IMAD.MOV R3, RZ, RZ, -R10 ;  /* 0x000000ffff037224 */ /* 0x000fe400078e0a0a */
[----:B------:R-:W-:Y:S02]  /*f340*/  IMAD R13, R6, R2, R7 ;  /* 0x00000002060d7224 */ /* 0x000fe400078e0207 */
[----:B------:R-:W-:Y:S01]  /*f350*/  IMAD.MOV.U32 R2, RZ, RZ, RZ ;  /* 0x000000ffff027224 */ /* 0x000fe200078e00ff */
[----:B------:R-:W-:Y:S02]  /*f360*/  VIADDMNMX R8, R3, R9, R8, PT ;  /* 0x0000000903087246 */ /* 0x000fe40003800108 */
[----:B------:R-:W-:-:S02]  /*f370*/  IABS R6, R13 ;  /* 0x0000000d00067213 */ /* 0x000fc40000000000 */
[----:B------:R-:W-:-:S04]  /*f380*/  IABS R9, R8 ;  /* 0x0000000800097213 */ /* 0x000fc80000000000 */
[----:B------:R-:W0:Y:S08]  /*f390*/  I2F.RP R11, R9 ;  /* 0x00000009000b7306 */ /* 0x000e300000209400 */
[----:B0-----:R-:W0:Y:S02]  /*f3a0*/  MUFU.RCP R11, R11 ;  /* 0x0000000b000b7308 */ /* 0x001e240000001000 */
[----:B0-----:R-:W-:-:S06]  /*f3b0*/  VIADD R3, R11, 0xffffffe ;  /* 0x0ffffffe0b037836 */ /* 0x001fcc0000000000 */
[----:B------:R-:W0:Y:S02]  /*f3c0*/  F2I.FTZ.U32.TRUNC.NTZ R3, R3 ;  /* 0x0000000300037305 */ /* 0x000e24000021f000 */
[----:B0-----:R-:W-:-:S04]  /*f3d0*/  IMAD.MOV R12, RZ, RZ, -R3 ;  /* 0x000000ffff0c7224 */ /* 0x001fc800078e0a03 */
[----:B------:R-:W-:Y:S01]  /*f3e0*/  IMAD R7, R12, R9, RZ ;  /* 0x000000090c077224 */ /* 0x000fe200078e02ff */
[----:B------:R-:W-:-:S03]  /*f3f0*/  IABS R12, R8 ;  /* 0x00000008000c7213 */ /* 0x000fc60000000000 */
[----:B------:R-:W-:Y:S01]  /*f400*/  IMAD.HI.U32 R2, R3, R7, R2 ;  /* 0x0000000703027227 */ /* 0x000fe200078e0002 */
[----:B------:R-:W-:-:S03]  /*f410*/  LOP3.LUT R3, R13, R8, RZ, 0x3c, !PT ;  /* 0x000000080d037212 */ /* 0x000fc600078e3cff */
[----:B------:R-:W-:Y:S01]  /*f420*/  IMAD.MOV.U32 R7, RZ, RZ, R6 ;  /* 0x000000ffff077224 */ /* 0x000fe200078e0006 */
[----:B------:R-:W-:Y:S01]  /*f430*/  ISETP.GE.AND P2, PT, R3, RZ, PT ;  /* 0x000000ff0300720c */ /* 0x000fe20003f46270 */
[----:B------:R-:W-:Y:S02]  /*f440*/  IMAD.MOV R6, RZ, RZ, -R12 ;  /* 0x000000ffff067224 */ /* 0x000fe400078e0a0c */
[----:B------:R-:W-:-:S04]  /*f450*/  IMAD.HI.U32 R2, R2, R7, RZ ;  /* 0x0000000702027227 */ /* 0x000fc800078e00ff */
[----:B------:R-:W-:Y:S02]  /*f460*/  IMAD R6, R2, R6, R7 ;  /* 0x0000000602067224 */ /* 0x000fe400078e0207 */
[----:B------:R-:W-:-:S03]  /*f470*/  IMAD.IADD R3, R13, 0x1, R10 ;  /* 0x000000010d037824 */ /* 0x000fc600078e020a */
[----:B------:R-:W-:-:S13]  /*f480*/  ISETP.GT.U32.AND P1, PT, R9, R6, PT ;  /* 0x000000060900720c */ /* 0x000fda0003f24070 */
[----:B------:R-:W-:Y:S02]  /*f490*/  @!P1 IMAD.IADD R6, R6, 0x1, -R9 ;  /* 0x0000000106069824 */ /* 0x000fe400078e0a09 */
[----:B------:R-:W-:Y:S01]  /*f4a0*/  @!P1 VIADD R2, R2, 0x1 ;  /* 0x0000000102029836 */ /* 0x000fe20000000000 */
[----:B------:R-:W-:Y:S02]  /*f4b0*/  ISETP.NE.AND P1, PT, R8, RZ, PT ;  /* 0x000000ff0800720c */ /* 0x000fe40003f25270 */
[----:B------:R-:W-:Y:S01]  /*f4c0*/  ISETP.GE.U32.AND P0, PT, R6, R9, PT ;  /* 0x000000090600720c */ /* 0x000fe20003f06070 */
[----:B------:R-:W-:-:S12]  /*f4d0*/  IMAD.MOV R6, RZ, RZ, -R8 ;  /* 0x000000ffff067224 */ /* 0x000fd800078e0a08 */
[----:B------:R-:W-:-:S04]  /*f4e0*/  @P0 VIADD R2, R2, 0x1 ;  /* 0x0000000102020836 */ /* 0x000fc80000000000 */
[----:B------:R-:W-:Y:S01]  /*f4f0*/  @!P2 IMAD.MOV R2, RZ, RZ, -R2 ;  /* 0x000000ffff02a224 */ /* 0x000fe200078e0a02 */
[----:B------:R-:W-:-:S04]  /*f500*/  @!P1 LOP3.LUT R2, RZ, R8, RZ, 0x33, !PT ;  /* 0x00000008ff029212 */ /* 0x000fc800078e33ff */
[----:B------:R-:W-:Y:S01]  /*f510*/  LOP3.LUT R25, RZ, R2, RZ, 0x33, !PT ;  /* 0x00000002ff197212 */ /* 0x000fe200078e33ff */
[----:B------:R-:W-:-:S04]  /*f520*/  IMAD R3, R2, R6, R3 ;  /* 0x0000000602037224 */ /* 0x000fc800078e0203 */
[----:B------:R-:W-:Y:S01]  /*f530*/  IMAD.IADD R25, R4, 0x1, R25 ;  /* 0x0000000104197824 */ /* 0x000fe200078e0219 */
[----:B------:R-:W-:Y:S01]  /*f540*/  R2UR UR38, R3 ;  /* 0x00000000032672ca */ /* 0x000fe200000e0000 */
[----:B------:R-:W-:-:S14]  /*f550*/  BRA `(.L_x_952) ;  /* 0x00000000000c7947 */ /* 0x000fdc0003800000 */
.L_x_947:
[----:B------:R-:W-:Y:S01]  /*f560*/  IMAD.MOV.U32 R24, RZ, RZ, R7 ;  /* 0x000000ffff187224 */ /* 0x000fe200078e0007 */
[----:B------:R-:W-:Y:S01]  /*f570*/  UMOV UR38, URZ ;  /* 0x0000003f00267c82 */ /* 0x000fe20008000000 */
[----:B------:R-:W-:-:S07]  /*f580*/  IMAD.MOV.U32 R25, RZ, RZ, RZ ;  /* 0x000000ffff197224 */ /* 0x000fce00078e00ff */
.L_x_952:
[----:B------:R-:W-:Y:S01]  /*f590*/  ISETP.NE.AND P0, PT, R5, RZ, PT ;  /* 0x000000ff0500720c */ /* 0x000fe20003f05270 */
[----:B------:R-:W-:Y:S02]  /*f5a0*/  IMAD.U32 R6, RZ, RZ, UR38 ;  /* 0x00000026ff067e24 */ /* 0x000fe4000f8e00ff */
[----:B------:R-:W-:Y:S02]  /*f5b0*/  IMAD.U32 R7, RZ, RZ, UR46 ;  /* 0x0000002eff077e24 */ /* 0x000fe4000f8e00ff */
[----:B------:R-:W-:Y:S02]  /*f5c0*/  IMAD.MOV.U32 R4, RZ, RZ, R24 ;  /* 0x000000ffff047224 */ /* 0x000fe400078e0018 */
[----:B------:R-:W-:-:S06]  /*f5d0*/  IMAD.MOV.U32 R5, RZ, RZ, R25 ;  /* 0x000000ffff057224 */ /* 0x000fcc00078e0019 */
[----:B------:R-:W0:Y:S01]  /*f5e0*/  @!P0 S2R R3, SR_CgaCtaId ;  /* 0x0000000000038919 */ /* 0x000e220000008800 */
[----:B------:R-:W-:-:S04]  /*f5f0*/  @!P0 MOV R2, 0x400 ;  /* 0x0000040000028802 */ /* 0x000fc80000000f00 */
[----:B0-----:R-:W-:-:S05]  /*f600*/  @!P0 LEA R2, R3, R2, 0x18 ;  /* 0x0000000203028211 */ /* 0x001fca00078ec0ff */
[----:B------:R0:W-:Y:S01]  /*f610*/  @!P0 STS.128 [R2+0x19cd0], R4 ;  /* 0x019cd00402008388 */ /* 0x0001e20000000c00 */
[----:B------:R-:W-:Y:S06]  /*f620*/  BAR.ARV 0x5, 0x200 ;  /* 0x0148000000007b1d */ /* 0x000fec0000002000 */
.L_x_945:
[----:B------:R-:W-:Y:S01]  /*f630*/  ULDC UR4, c[0x0][0xc14] ;  /* 0x0003050000047ab9 */ /* 0x000fe20000000800 */
[----:B------:R1:W-:Y:S01]  /*f640*/  STL [R1+0x4], RZ ;  /* 0x000004ff01007387 */ /* 0x0003e20000100800 */
[----:B------:R-:W-:Y:S01]  /*f650*/  UISETP.GE.AND UP0, UPT, UR46, UR4, UPT ;  /* 0x000000042e00728c */ /* 0x000fe2000bf06270 */
[----:B------:R-:W-:Y:S02]  /*f660*/  IMAD.MOV.U32 R19, RZ, RZ, 0x1 ;  /* 0x00000001ff137424 */ /* 0x000fe400078e00ff */
[----:B------:R-:W-:-:S03]  /*f670*/  IMAD.MOV.U32 R17, RZ, RZ, RZ ;  /* 0x000000ffff117224 */ /* 0x000fc600078e00ff */
[----:B------:R-:W-:-:S13]  /*f680*/  PLOP3.LUT P0, PT, PT, PT, UP0, 0x80, 0x0 ;  /* 0x000000000000781c */ /* 0x000fda0003f0f008 */
[----:B-1----:R-:W-:Y:S05]  /*f690*/  @P0 BRA `(.L_x_953) ;  /* 0x0000003c00e00947 */ /* 0x002fea0003800000 */
[----:B------:R-:W1:Y:S01]  /*f6a0*/  S2R R8, SR_TID.X ;  /* 0x0000000000087919 */ /* 0x000e620000002100 */
[----:B------:R-:W-:Y:S01]  /*f6b0*/  IMAD.SHL.U32 R9, R0, 0x800, RZ ;  /* 0x0000080000097824 */ /* 0x000fe200078e00ff */
[----:B------:R-:W-:Y:S01]  /*f6c0*/  ULOP3.LUT UR41, UR43, 0x1, URZ, 0xfc, !UPT ;  /* 0x000000012b297892 */ /* 0x000fe2000f8efc3f */
[----:B------:R-:W-:Y:S01]  /*f6d0*/  IMAD.MOV.U32 R29, RZ, RZ, 0x40 ;  /* 0x00000040ff1d7424 */ /* 0x000fe200078e00ff */
[----:B0-----:R-:W0:Y:S01]  /*f6e0*/  S2R R6, SR_TID.X ;  /* 0x0000000000067919 */ /* 0x001e220000002100 */
[----:B------:R-:W-:Y:S01]  /*f6f0*/  IMAD.MOV.U32 R19, RZ, RZ, 0x1 ;  /* 0x00000001ff137424 */ /* 0x000fe200078e00ff */
[----:B------:R-:W-:Y:S01]  /*f700*/  ULOP3.LUT UR45, UR43, 0x2, URZ, 0xfc, !UPT ;  /* 0x000000022b2d7892 */ /* 0x000fe2000f8efc3f */
[----:B------:R-:W-:Y:S01]  /*f710*/  IMAD.MOV.U32 R17, RZ, RZ, RZ ;  /* 0x000000ffff117224 */ /* 0x000fe200078e00ff */
[----:B------:R-:W-:Y:S01]  /*f720*/  ULDC UR44, c[0x0][0xc] ;  /* 0x00000300002c7ab9 */ /* 0x000fe20000000800 */
[----:B------:R-:W-:Y:S01]  /*f730*/  ULDC.64 UR50, c[0x0][0x198] ;  /* 0x0000660000327ab9 */ /* 0x000fe20000000a00 */
[----:B-1----:R-:W-:Y:S01]  /*f740*/  SHF.R.U32.HI R4, RZ, 0x1, R8 ;  /* 0x00000001ff047819 */ /* 0x002fe20000011608 */
[C---:B------:R-:W-:Y:S01]  /*f750*/  IMAD.SHL.U32 R2, R8.reuse, 0x20, RZ ;  /* 0x0000002008027824 */ /* 0x040fe200078e00ff */
[C---:B------:R-:W-:Y:S01]  /*f760*/  LOP3.LUT P0, RZ, R8.reuse, 0x4, RZ, 0xc0, !PT ;  /* 0x0000000408ff7812 */ /* 0x040fe2000780c0ff */
[----:B------:R-:W-:Y:S01]  /*f770*/  IMAD.SHL.U32 R0, R8, 0x80, RZ ;  /* 0x0000008008007824 */ /* 0x000fe200078e00ff */
[----:B------:R-:W-:-:S02]  /*f780*/  LOP3.LUT R5, R4, 0x20, RZ, 0xc0, !PT ;  /* 0x0000002004057812 */ /* 0x000fc400078ec0ff */
[----:B0-----:R-:W-:Y:S02]  /*f790*/  LOP3.LUT R6, R6, 0x7f, RZ, 0xc0, !PT ;  /* 0x0000007f06067812 */ /* 0x001fe400078ec0ff */
[----:B------:R-:W-:Y:S02]  /*f7a0*/  LOP3.LUT R3, R2, 0x80, RZ, 0xc0, !PT ;  /* 0x0000008002037812 */ /* 0x000fe400078ec0ff */
[----:B------:R-:W-:Y:S01]  /*f7b0*/  LOP3.LUT R7, R5, 0x10, R8, 0xf8, !PT ;  /* 0x0000001005077812 */ /* 0x000fe200078ef808 */
[----:B------:R-:W-:Y:S01]  /*f7c0*/  IMAD.SHL.U32 R5, R6, 0x10, RZ ;  /* 0x0000001006057824 */ /* 0x000fe200078e00ff */
[----:B------:R-:W-:Y:S01]  /*f7d0*/  LOP3.LUT R3, R3, 0x10, R4, 0xf8, !PT ;  /* 0x0000001003037812 */ /* 0x000fe200078ef804 */
[----:B------:R-:W-:Y:S01]  /*f7e0*/  IMAD.SHL.U32 R6, R8, 0x4, RZ ;  /* 0x0000000408067824 */ /* 0x000fe200078e00ff */
[----:B------:R-:W-:Y:S01]  /*f7f0*/  LOP3.LUT R2, R2, 0x360, RZ, 0xc0, !PT ;  /* 0x0000036002027812 */ /* 0x000fe200078ec0ff */
[----:B------:R-:W-:Y:S01]  /*f800*/  IMAD.SHL.U32 R4, R8, 0x10, RZ ;  /* 0x0000001008047824 */ /* 0x000fe200078e00ff */
[----:B------:R-:W-:-:S02]  /*f810*/  LOP3.LUT R7, R7, 0x380, R0, 0xf8, !PT ;  /* 0x0000038007077812 */ /* 0x000fc400078ef800 */
[----:B------:R-:W-:Y:S02]  /*f820*/  LOP3.LUT R2, R2, 0x400, R5, 0xf8, !PT ;  /* 0x0000040002027812 */ /* 0x000fe400078ef805 */
[----:B------:R-:W-:Y:S02]  /*f830*/  LOP3.LUT R3, R3, 0x10, R6, 0x78, !PT ;  /* 0x0000001003037812 */ /* 0x000fe400078e7806 */
[----:B------:R-:W-:Y:S02]  /*f840*/  LOP3.LUT R0, R0, 0x400, RZ, 0xc0, !PT ;  /* 0x0000040000007812 */ /* 0x000fe400078ec0ff */
[----:B------:R-:W-:Y:S02]  /*f850*/  LOP3.LUT R2, R2, R3, RZ, 0xfc, !PT ;  /* 0x0000000302027212 */ /* 0x000fe400078efcff */
[----:B------:R-:W-:Y:S02]  /*f860*/  LOP3.LUT R0, R0, 0x800, R9, 0xf8, !PT ;  /* 0x0000080000007812 */ /* 0x000fe400078ef809 */
[----:B------:R-:W-:Y:S01]  /*f870*/  LOP3.LUT R7, R7, 0x70, R4, 0x78, !PT ;  /* 0x0000007007077812 */ /* 0x000fe200078e7804 */
[----:B------:R0:W-:Y:S01]  /*f880*/  STL [R1], R2 ;  /* 0x0000000201007387 */ /* 0x0001e20000100800 */
[----:B------:R-:W-:-:S02]  /*f890*/  SEL R29, R29, 0xffffffc0, !P0 ;  /* 0xffffffc01d1d7807 */ /* 0x000fc40004000000 */
[----:B------:R-:W-:Y:S01]  /*f8a0*/  LOP3.LUT R28, R0, R7, RZ, 0xfc, !PT ;  /* 0x00000007001c7212 */ /* 0x000fe200078efcff */
[----:B------:R0:W-:Y:S06]  /*f8b0*/  STL [R1+0x4], RZ ;  /* 0x000004ff01007387 */ /* 0x0001ec0000100800 */
.L_x_1023:
[----:B------:R-:W-:Y:S01]  /*f8c0*/  ULDC.64 UR4, c[0x0][0xa28] ;  /* 0x00028a0000047ab9 */ /* 0x000fe20000000a00 */
[----:B------:R-:W-:Y:S01]  /*f8d0*/  ULDC.64 UR8, c[0x0][0xa00] ;  /* 0x0002800000087ab9 */ /* 0x000fe20000000a00 */
[----:B------:R-:W-:Y:S01]  /*f8e0*/  UISETP.NE.U32.AND UP0, UPT, UR4, URZ, UPT ;  /* 0x0000003f0400728c */ /* 0x000fe2000bf05070 */
[----:B------:R-:W-:Y:S01]  /*f8f0*/  ISETP.NE.U32.AND P0, PT, RZ, UR8, PT ;  /* 0x00000008ff007c0c */ /* 0x000fe2000bf05070 */
[----:B------:R-:W-:Y:S01]  /*f900*/  ULDC.64 UR6, c[0x0][0xa00] ;  /* 0x0002800000067ab9 */ /* 0x000fe20000000a00 */
[----:B------:R-:W-:Y:S01]  /*f910*/  ULDC.64 UR10, c[0x0][0xa18] ;  /* 0x00028600000a7ab9 */ /* 0x000fe20000000a00 */
[----:B------:R-:W-:Y:S01]  /*f920*/  UISETP.NE.AND.EX UP0, UPT, UR5, URZ, UPT, UP0 ;  /* 0x0000003f0500728c */ /* 0x000fe2000bf05300 */
[----:B------:R-:W-:Y:S01]  /*f930*/  ISETP.NE.AND.EX P0, PT, RZ, UR9, PT, P0 ;  /* 0x00000009ff007c0c */ /* 0x000fe2000bf05300 */
[----:B------:R-:W-:Y:S01]  /*f940*/  UIMAD.WIDE UR6, UR46, 0x4, UR6 ;  /* 0x000000042e0678a5 */ /* 0x000fe2000f8e0206 */
[----:B------:R-:W-:Y:S01]  /*f950*/  IMAD.MOV.U32 R26, RZ, RZ, RZ ;  /* 0x000000ffff1a7224 */ /* 0x000fe200078e00ff */
[----:B------:R-:W-:Y:S01]  /*f960*/  ULDC.64 UR4, c[0x0][0xa08] ;  /* 0x0002820000047ab9 */ /* 0x000fe20000000a00 */
[----:B------:R-:W-:Y:S01]  /*f970*/  UISETP.NE.U32.AND UP1, UPT, UR10, URZ, UPT ;  /* 0x0000003f0a00728c */ /* 0x000fe2000bf25070 */
[----:B------:R-:W-:Y:S01]  /*f980*/  ISETP.NE.U32.AND P1, PT, RZ, UR4, PT ;  /* 0x00000004ff007c0c */ /* 0x000fe2000bf25070 */
[----:B------:R-:W-:Y:S01]  /*f990*/  ULDC.64 UR8, c[0x0][0xa08] ;  /* 0x0002820000087ab9 */ /* 0x000fe20000000a00 */
[----:B0-----:R-:W-:Y:S01]  /*f9a0*/  IMAD.U32 R2, RZ, RZ, UR6 ;  /* 0x00000006ff027e24 */ /* 0x001fe2000f8e00ff */
[----:B------:R-:W-:Y:S01]  /*f9b0*/  UIMAD.WIDE UR8, UR46, 0x4, UR8 ;  /* 0x000000042e0878a5 */ /* 0x000fe2000f8e0208 */
[----:B------:R-:W-:Y:S01]  /*f9c0*/  ISETP.NE.AND.EX P1, PT, RZ, UR5, PT, P1 ;  /* 0x00000005ff007c0c */ /* 0x000fe2000bf25310 */
[----:B------:R-:W-:Y:S01]  /*f9d0*/  IMAD.U32 R3, RZ, RZ, UR7 ;  /* 0x00000007ff037e24 */ /* 0x000fe2000f8e00ff */
[----:B------:R-:W-:Y:S01]  /*f9e0*/  UISETP.NE.AND.EX UP1, UPT, UR11, URZ, UPT, UP1 ;  /* 0x0000003f0b00728c */ /* 0x000fe2000bf25310 */
[----:B-1----:R-:W0:Y:S01]  /*f9f0*/  LDC R6, c[0x0][0x288] ;  /* 0x0000a200ff067b82 */ /* 0x002e220000000800 */
[----:B------:R-:W-:Y:S01]  /*fa00*/  @UP0 ULDC.64 UR4, c[0x0][0xa28] ;  /* 0x00028a0000040ab9 */ /* 0x000fe20000000a00 */
[----:B------:R-:W-:Y:S01]  /*fa10*/  IMAD.MOV.U32 R23, RZ, RZ, RZ ;  /* 0x000000ffff177224 */ /* 0x000fe200078e00ff */
[----:B------:R1:W5:Y:S01]  /*fa20*/  @P0 LDG.E R26, desc[UR48][R2.64] ;  /* 0x00000030021a0981 */ /* 0x000362000c1e1900 */
[----:B------:R-:W-:Y:S01]  /*fa30*/  PLOP3.LUT P2, PT, PT, PT, UP0, 0x80, 0x0 ;  /* 0x000000000000781c */ /* 0x000fe20003f4f008 */
[----:B------:R-:W-:Y:S01]  /*fa40*/  @UP0 UIMAD.WIDE UR4, UR46, 0x4, UR4 ;  /* 0x000000042e0408a5 */ /* 0x000fe2000f8e0204 */
[----:B------:R-:W-:Y:S01]  /*fa50*/  PLOP3.LUT P3, PT, PT, PT, UP1, 0x80, 0x0 ;  /* 0x000000000000781c */ /* 0x000fe20003f6f018 */
[----:B------:R-:W-:-:S03]  /*fa60*/  IMAD.MOV.U32 R0, RZ, RZ, RZ ;  /* 0x000000ffff007224 */ /* 0x000fc600078e00ff */
[----:B------:R-:W-:Y:S01]  /*fa70*/  @UP1 ULDC.64 UR10, c[0x0][0xa18] ;  /* 0x00028600000a1ab9 */ /* 0x000fe20000000a00 */
[----:B-1----:R-:W-:Y:S02]  /*fa80*/  IMAD.U32 R2, RZ, RZ, UR8 ;  /* 0x00000008ff027e24 */ /* 0x002fe4000f8e00ff */
[----:B------:R-:W-:-:S05]  /*fa90*/  IMAD.U32 R3, RZ, RZ, UR9 ;  /* 0x00000009ff037e24 */ /* 0x000fca000f8e00ff */
[----:B------:R1:W5:Y:S02]  /*faa0*/  @P1 LDG.E R23, desc[UR48][R2.64] ;  /* 0x0000003002171981 */ /* 0x000364000c1e1900 */
[----:B-1----:R-:W-:Y:S02]  /*fab0*/  IMAD.U32 R2, RZ, RZ, UR4 ;  /* 0x00000004ff027e24 */ /* 0x002fe4000f8e00ff */
[----:B------:R-:W-:Y:S01]  /*fac0*/  IMAD.U32 R3, RZ, RZ, UR5 ;  /* 0x00000005ff037e24 */ /* 0x000fe2000f8e00ff */
[----:B------:R-:W-:-:S03]  /*fad0*/  @UP1 UIMAD.WIDE UR4, UR46, 0x4, UR10 ;  /* 0x000000042e0418a5 */ /* 0x000fc6000f8e020a */
[----:B------:R-:W-:Y:S01]  /*fae0*/  ULDC.64 UR10, c[0x0][0xa20] ;  /* 0x00028800000a7ab9 */ /* 0x000fe20000000a00 */
[----:B------:R1:W5:Y:S02]  /*faf0*/  @P2 LDG.E R0, desc[UR48][R2.64] ;  /* 0x0000003002002981 */ /* 0x000364000c1e1900 */
[----:B-1----:R-:W-:Y:S02]  /*fb00*/  IMAD.U32 R2, RZ, RZ, UR4 ;  /* 0x00000004ff027e24 */ /* 0x002fe4000f8e00ff */
[----:B------:R-:W-:Y:S01]  /*fb10*/  IMAD.U32 R3, RZ, RZ, UR5 ;  /* 0x00000005ff037e24 */ /* 0x000fe2000f8e00ff */
[----:B------:R-:W-:-:S04]  /*fb20*/  ULDC.64 UR4, c[0x0][0x3f8] ;  /* 0x0000fe0000047ab9 */ /* 0x000fc80000000a00 */
[----:B0-----:R0:W5:Y:S01]  /*fb30*/  @P3 LDG.E R6, desc[UR48][R2.64] ;  /* 0x0000003002063981 */ /* 0x001162000c1e1900 */
[----:B------:R-:W-:Y:S01]  /*fb40*/  UISETP.NE.U32.AND UP0, UPT, UR4, URZ, UPT ;  /* 0x0000003f0400728c */ /* 0x000fe2000bf05070 */
[----:B------:R-:W-:Y:S01]  /*fb50*/  ISETP.NE.U32.AND P2, PT, RZ, UR10, PT ;  /* 0x0000000aff007c0c */ /* 0x000fe2000bf45070 */
[----:B------:R-:W-:Y:S01]  /*fb60*/  ULDC UR10, c[0x0][0x2e0] ;  /* 0x0000b800000a7ab9 */ /* 0x000fe20000000800 */
[----:B------:R-:W-:Y:S01]  /*fb70*/  ULDC UR4, c[0x0][0x404] ;  /* 0x0001010000047ab9 */ /* 0x000fe20000000800 */
[----:B------:R-:W-:Y:S01]  /*fb80*/  UISETP.NE.AND.EX UP0, UPT, UR5, URZ, UPT, UP0 ;  /* 0x0000003f0500728c */ /* 0x000fe2000bf05300 */
[----:B------:R-:W-:-:S03]  /*fb90*/  ISETP.NE.AND.EX P2, PT, RZ, UR11, PT, P2 ;  /* 0x0000000bff007c0c */ /* 0x000fc6000bf45320 */
[----:B------:R-:W-:-:S04]  /*fba0*/  USEL UR4, UR4, 0x1, UP0 ;  /* 0x0000000104047887 */ /* 0x000fc80008000000 */
[----:B------:R-:W-:Y:S01]  /*fbb0*/  UIMAD UR10, UR4, UR10, URZ ;  /* 0x0000000a040a72a4 */ /* 0x000fe2000f8e023f */
[----:B0-----:R-:W-:Y:S11]  /*fbc0*/  @P3 BRA `(.L_x_954) ;  /* 0x0000000000203947 */ /* 0x001ff60003800000 */
[----:B------:R-:W-:Y:S05]  /*fbd0*/  @!P0 BRA `(.L_x_954) ;  /* 0x00000000001c8947 */ /* 0x000fea0003800000 */
[----:B------:R-:W-:Y:S02]  /*fbe0*/  IMAD.U32 R5, RZ, RZ, UR7 ;  /* 0x00000007ff057e24 */ /* 0x000fe4000f8e00ff */
[----:B------:R-:W-:Y:S02]  /*fbf0*/  IMAD.U32 R2, RZ, RZ, UR6 ;  /* 0x00000006ff027e24 */ /* 0x000fe4000f8e00ff */
[----:B------:R-:W-:Y:S02]  /*fc00*/  IMAD.U32 R4, RZ, RZ, UR6 ;  /* 0x00000006ff047e24 */ /* 0x000fe4000f8e00ff */
[----:B------:R-:W-:-:S03]  /*fc10*/  IMAD.U32 R3, RZ, RZ, UR7 ;  /* 0x00000007ff037e24 */ /* 0x000fc6000f8e00ff */
[----:B------:R-:W2:Y:S04]  /*fc20*/  LDG.E R5, desc[UR48][R4.64] ;  /* 0x0000003004057981 */ /* 0x000ea8000c1e1900 */
[----:B------:R-:W2:Y:S02]  /*fc30*/  LDG.E R2, desc[UR48][R2.64+0x4] ;  /* 0x0000043002027981 */ /* 0x000ea4000c1e1900 */
[----:B--2--5:R-:W-:-:S07]  /*fc40*/  IMAD.IADD R6, R2, 0x1, -R5 ;  /* 0x0000000102067824 */ /* 0x024fce00078e0a05 */
.L_x_954:
[----:B-----5:R-:W-:Y:S01]  /*fc50*/  IMAD.IADD R23, R23, 0x1, R0 ;  /* 0x0000000117177824 */ /* 0x020fe200078e0200 */
[----:B------:R-:W-:Y:S06]  /*fc60*/  @!P2 BRA `(.L_x_955) ;  /* 0x00000000001ca947 */ /* 0x000fec0003800000 */
[----:B------:R-:W-:Y:S02]  /*fc70*/  ULDC.64 UR4, c[0x0][0xa20] ;  /* 0x0002880000047ab9 */ /* 0x000fe40000000a00 */
[----:B------:R-:W-:-:S06]  /*fc80*/  UIMAD.WIDE UR4, UR46, 0x4, UR4 ;  /* 0x000000042e0478a5 */ /* 0x000fcc000f8e0204 */
[----:B------:R-:W-:Y:S02]  /*fc90*/  IMAD.U32 R2, RZ, RZ, UR4 ;  /* 0x00000004ff027e24 */ /* 0x000fe4000f8e00ff */
[----:B------:R-:W-:-:S05]  /*fca0*/  IMAD.U32 R3, RZ, RZ, UR5 ;  /* 0x00000005ff037e24 */ /* 0x000fca000f8e00ff */
[----:B------:R-:W2:Y:S02]  /*fcb0*/  LDG.E R2, desc[UR48][R2.64] ;  /* 0x0000003002027981 */ /* 0x000ea4000c1e1900 */
[----:B--2---:R-:W-:Y:S01]  /*fcc0*/  R2UR UR10, R2 ;  /* 0x00000000020a72ca */ /* 0x004fe200000e0000 */
[----:B------:R-:W-:-:S14]  /*fcd0*/  BRA `(.L_x_956) ;  /* 0x0000000000207947 */ /* 0x000fdc0003800000 */
.L_x_955:
[----:B------:R-:W-:Y:S05]  /*fce0*/  @!P1 BRA `(.L_x_956) ;  /* 0x00000000001c9947 */ /* 0x000fea0003800000 */
[----:B------:R-:W-:Y:S02]  /*fcf0*/  IMAD.U32 R2, RZ, RZ, UR8 ;  /* 0x00000008ff027e24 */ /* 0x000fe4000f8e00ff */
[----:B------:R-:W-:-:S05]  /*fd00*/  IMAD.U32 R3, RZ, RZ, UR9 ;  /* 0x00000009ff037e24 */ /* 0x000fca000f8e00ff */
[----:B------:R-:W2:Y:S04]  /*fd10*/  LDG.E R4, desc[UR48][R2.64] ;  /* 0x0000003002047981 */ /* 0x000ea8000c1e1900 */
[----:B------:R-:W3:Y:S01]  /*fd20*/  LDG.E R5, desc[UR48][R2.64+0x4] ;  /* 0x0000043002057981 */ /* 0x000ee2000c1e1900 */
[----:B--2---:R-:W-:Y:S02]  /*fd30*/  R2UR UR4, R4 ;  /* 0x00000000040472ca */ /* 0x004fe400000e0000 */
[----:B---3--:R-:W-:-:S13]  /*fd40*/  R2UR UR10, R5 ;  /* 0x00000000050a72ca */ /* 0x008fda00000e0000 */
[----:B------:R-:W-:-:S12]  /*fd50*/  UIADD3 UR10, -UR4, UR10, URZ ;  /* 0x0000000a040a7290 */ /* 0x000fd8000fffe13f */
.L_x_956:
[----:B------:R-:W-:Y:S01]  /*fd60*/  IMAD R3, R25, 0xc0, RZ ;  /* 0x000000c019037824 */ /* 0x000fe200078e02ff */
[----:B------:R-:W-:Y:S01]  /*fd70*/  R2UR UR6, R0 ;  /* 0x00000000000672ca */ /* 0x000fe200000e0000 */
[----:B------:R-:W-:Y:S02]  /*fd80*/  ULDC.64 UR4, c[0x0][0x9e0] ;  /* 0x0002780000047ab9 */ /* 0x000fe40000000a00 */
[----:B------:R-:W-:Y:S01]  /*fd90*/  UISETP.GE.AND UP0, UPT, UR5, 0x1, UPT ;  /* 0x000000010500788c */ /* 0x000fe2000bf06270 */
[----:B------:R-:W-:-:S04]  /*fda0*/  IADD3 R3, -R6, 0xc0, R3 ;  /* 0x000000c006037810 */ /* 0x000fc80007ffe103 */
[----:B------:R-:W-:Y:S02]  /*fdb0*/  R2UR UR7, R3 ;  /* 0x00000000030772ca */ /* 0x000fe400000e0000 */
[----:B------:R-:W-:-:S03]  /*fdc0*/  PLOP3.LUT P1, PT, PT, PT, UP0, 0x80, 0x0 ;  /* 0x000000000000781c */ /* 0x000fc60003f2f008 */
[----:B------:R-:W-:-:S08]  /*fdd0*/  UIADD3 UR10, -UR6, UR10, URZ ;  /* 0x0000000a060a7290 */ /* 0x000fd0000fffe13f */
[----:B------:R-:W-:-:S04]  /*fde0*/  UIADD3 UR6, UR10, UR7, URZ ;  /* 0x000000070a067290 */ /* 0x000fc8000fffe03f */
[----:B------:R-:W-:Y:S01]  /*fdf0*/  UIADD3 UR4, UR6, UR4, URZ ;  /* 0x0000000406047290 */ /* 0x000fe2000fffe03f */
        /* <DEDUP_REMOVED lines=11> */
.L_x_958:
[----:B------:R-:W-:-:S11]  /*feb0*/  UISETP.NE.AND UP0, UPT, UR5, 0x1, UPT ;  /* 0x000000010500788c */ /* 0x000fd6000bf05270 */
[----:B------:R-:W-:Y:S02]  /*fec0*/  @UP0 ULDC.64 UR12, c[0x0][0x9e8] ;  /* 0x00027a00000c0ab9 */ /* 0x000fe40000000a00 */
[----:B------:R-:W-:-:S04]  /*fed0*/  UIMAD.WIDE.U32 UR6, UR8, UR12, URZ ;  /* 0x0000000c080672a5 */ /* 0x000fc8000f8e003f */
[----:B------:R-:W-:-:S12]  /*fee0*/  @UP0 USHF.R.U32.HI UR8, URZ, UR13, UR7 ;  /* 0x0000000d3f080299 */ /* 0x000fd80008011607 */
.L_x_959:
[----:B------:R-:W-:-:S04]  /*fef0*/  UIMAD UR8, UR8, UR5, UR5 ;  /* 0x00000005080872a4 */ /* 0x000fc8000f8e0205 */
[----:B------:R-:W-:-:S04]  /*ff00*/  UISETP.LT.AND UP0, UPT, UR4, UR8, UPT ;  /* 0x000000080400728c */ /* 0x000fc8000bf01270 */
[----:B------:R-:W-:-:S12]  /*ff10*/  USEL UR4, UR4, UR8, UP0 ;  /* 0x0000000804047287 */ /* 0x000fd80008000000 */
.L_x_957:
[----:B------:R-:W-:Y:S01]  /*ff20*/  IMAD R6, R25, 0xc0, -R6 ;  /* 0x000000c019067824 */ /* 0x000fe200078e0a06 */
[----:B------:R-:W-:Y:S02]  /*ff30*/  UIADD3 UR6, UR10, 0x7f, URZ ;  /* 0x0000007f0a067890 */ /* 0x000fe4000fffe03f */
[----:B------:R-:W-:Y:S02]  /*ff40*/  UIADD3 UR7, UR4, 0x7f, URZ ;  /* 0x0000007f04077890 */ /* 0x000fe4000fffe03f */
[----:B------:R-:W-:Y:S01]  /*ff50*/  R2UR UR9, R6 ;  /* 0x00000000060972ca */ /* 0x000fe200000e0000 */
[----:B------:R-:W-:Y:S02]  /*ff60*/  USHF.R.S32.HI UR4, URZ, 0x1f, UR6 ;  /* 0x0000001f3f047899 */ /* 0x000fe40008011406 */
[----:B------:R-:W-:Y:S02]  /*ff70*/  USHF.R.S32.HI UR8, URZ, 0x1f, UR7 ;  /* 0x0000001f3f087899 */ /* 0x000fe40008011407 */
[----:B------:R-:W-:-:S02]  /*ff80*/  ULEA.HI UR4, UR4, UR6, URZ, 0x7 ;  /* 0x0000000604047291 */ /* 0x000fc4000f8f383f */
[----:B------:R-:W-:Y:S02]  /*ff90*/  ULEA.HI UR8, UR8, UR7, URZ, 0x7 ;  /* 0x0000000708087291 */ /* 0x000fe4000f8f383f */
[----:B------:R-:W-:Y:S02]  /*ffa0*/  USHF.R.S32.HI UR4, URZ, 0x7, UR4 ;  /* 0x000000073f047899 */ /* 0x000fe40008011404 */
[----:B------:R-:W-:Y:S02]  /*ffb0*/  USHF.R.S32.HI UR8, URZ, 0x7, UR8 ;  /* 0x000000073f087899 */ /* 0x000fe40008011408 */
[----:B------:R-:W-:Y:S01]  /*ffc0*/  UIADD3 UR6, UR10, UR9, URZ ;  /* 0x000000090a067290 */ /* 0x000fe2000fffe03f */
[----:B------:R-:W-:Y:S01]  /*ffd0*/  ULDC UR7, c[0x0][0x9dc] ;  /* 0x0002770000077ab9 */ /* 0x000fe20000000800 */
[----:B------:R-:W-:Y:S02]  /*ffe0*/  UISETP.LT.AND UP0, UPT, UR4, UR8, UPT ;  /* 0x000000080400728c */ /* 0x000fe4000bf01270 */
[----:B------:R-:W-:-:S02]  /*fff0*/  UIADD3 UR7, UR6, -UR7, URZ ;  /* 0x8000000706077290 */ /* 0x000fc4000fffe03f */
[----:B------:R-:W-:-:S04]  /*10000*/  USEL UR42, UR4, UR8, UP0 ;  /* 0x00000008042a7287 */ /* 0x000fc80008000000 */
[----:B------:R-:W-:Y:S01]  /*10010*/  IMAD.U32 R0, RZ, RZ, UR7 ;  /* 0x00000007ff007e24 */ /* 0x000fe2000f8e00ff */
[----:B------:R-:W-:Y:S07]  /*10020*/  @!P1 BRA `(.L_x_960) ;  /* 0x0000000000449947 */ /* 0x000fee0003800000 */
[----:B------:R-:W-:Y:S02]  /*10030*/  UMOV UR4, UR6 ;  /* 0x0000000600047c82 */ /* 0x000fe40008000000 */
        /* <DEDUP_REMOVED lines=10> */
.L_x_961:
[----:B------:R-:W-:-:S11]  /*100e0*/  UISETP.NE.AND UP0, UPT, UR5, 0x1, UPT ;  /* 0x000000010500788c */ /* 0x000fd6000bf05270 */
[----:B------:R-:W-:Y:S02]  /*100f0*/  @UP0 ULDC.64 UR8, c[0x0][0x9e8] ;  /* 0x00027a0000080ab9 */ /* 0x000fe40000000a00 */
[----:B------:R-:W-:-:S04]  /*10100*/  UIMAD.WIDE.U32 UR6, UR4, UR8, URZ ;  /* 0x00000008040672a5 */ /* 0x000fc8000f8e003f */
[----:B------:R-:W-:-:S12]  /*10110*/  @UP0 USHF.R.U32.HI UR4, URZ, UR9, UR7 ;  /* 0x000000093f040299 */ /* 0x000fd80008011607 */
.L_x_962:
[----:B------:R-:W-:-:S06]  /*10120*/  UIMAD UR4, UR4, UR5, URZ ;  /* 0x00000005040472a4 */ /* 0x000fcc000f8e023f */
[----:B------:R-:W-:-:S07]  /*10130*/  VIMNMX R0, R0, UR4, !PT ;  /* 0x0000000400007c48 */ /* 0x000fce000ffe0100 */
.L_x_960:
[----:B------:R-:W-:Y:S01]  /*10140*/  SHF.R.S32.HI R3, RZ, 0x1f, R0 ;  /* 0x0000001fff037819 */ /* 0x000fe20000011400 */
[----:B------:R-:W-:Y:S03]  /*10150*/  BSSY B6, `(.L_x_963) ;  /* 0x000028c000067945 */ /* 0x000fe60003800000 */
[----:B------:R-:W-:-:S04]  /*10160*/  LEA.HI R3, R3, R0, RZ, 0x7 ;  /* 0x0000000003037211 */ /* 0x000fc800078f38ff */
[----:B------:R-:W-:-:S04]  /*10170*/  SHF.R.S32.HI R3, RZ, 0x7, R3 ;  /* 0x00000007ff037819 */ /* 0x000fc80000011403 */
[----:B------:R-:W-:-:S04]  /*10180*/  VIMNMX R22, RZ, R3, !PT ;  /* 0x00000003ff167248 */ /* 0x000fc80007fe0100 */
[----:B------:R-:W-:-:S13]  /*10190*/  ISETP.LT.AND P0, PT, R22, UR42, PT ;  /* 0x0000002a16007c0c */ /* 0x000fda000bf01270 */
        /* <DEDUP_REMOVED lines=18> */
.L_x_964:
        /* <DEDUP_REMOVED lines=10> */
[----:B------:R-:W-:Y:S01]  /*10360*/  ULDC.64 UR4, c[0x4][0x8] ;  /* 0x0100020000047ab9 */ /* 0x000fe20000000a00 */
[----:B------:R-:W-:Y:S02]  /*10370*/  IMAD.U32 R4, RZ, RZ, UR6 ;  /* 0x00000006ff047e24 */ /* 0x000fe4000f8e00ff */
[----:B------:R-:W0:Y:S01]  /*10380*/  LDC.64 R2, c[0x4][R2] ;  /* 0x0100000002027b82 */ /* 0x000e220000000a00 */
[----:B------:R-:W-:Y:S02]  /*10390*/  IMAD.U32 R5, RZ, RZ, UR7 ;  /* 0x00000007ff057e24 */ /* 0x000fe4000f8e00ff */
        /* <DEDUP_REMOVED lines=8> */
[----:B0-----:R-:W-:Y:S05]  /*10420*/  CALL.ABS.NOINC R2 ;  /* 0x0000000002007343 */ /* 0x001fea0003c00000 */
.L_x_966:
        /* <DEDUP_REMOVED lines=22> */
.L_x_967:
        /* <DEDUP_REMOVED lines=20> */
.L_x_968:
[----:B------:R-:W-:-:S13]  /*106d0*/  LOP3.LUT P6, RZ, R16, 0x9f, RZ, 0xc0, !PT ;  /* 0x0000009f10ff7812 */ /* 0x000fda00078cc0ff */
        /* <DEDUP_REMOVED lines=17> */
.L_x_969:
[----:B------:R-:W-:Y:S01]  /*107f0*/  ULDC.64 UR4, c[0x0][0x9f8] ;  /* 0x00027e0000047ab9 */ /* 0x000fe20000000a00 */
[----:B------:R-:W-:Y:S01]  /*10800*/  IMAD.U32 R20, RZ, RZ, UR46 ;  /* 0x0000002eff147e24 */ /* 0x000fe2000f8e00ff */
[----:B------:R-:W-:Y:S01]  /*10810*/  UISETP.NE.U32.AND UP0, UPT, UR4, URZ, UPT ;  /* 0x0000003f0400728c */ /* 0x000fe2000bf05070 */
[----:B------:R-:W0:Y:S01]  /*10820*/  LDC R0, c[0x0][0x428] ;  /* 0x00010a00ff007b82 */ /* 0x000e220000000800 */
[----:B------:R-:W1:Y:S01]  /*10830*/  S2R R4, SR_TID.X ;  /* 0x0000000000047919 */ /* 0x000e620000002100 */
[----:B------:R-:W-:Y:S01]  /*10840*/  IMAD.U32 R16, RZ, RZ, UR38 ;  /* 0x00000026ff107e24 */ /* 0x000fe2000f8e00ff */
[----:B------:R-:W-:Y:S01]  /*10850*/  UISETP.NE.AND.EX UP0, UPT, UR5, URZ, UPT, UP0 ;  /* 0x0000003f0500728c */ /* 0x000fe2000bf05300 */
[----:B------:R-:W-:Y:S01]  /*10860*/  IMAD R25, R25, 0xc0, R26 ;  /* 0x000000c019197824 */ /* 0x000fe200078e021a */
[----:B------:R-:W-:-:S04]  /*10870*/  ULDC.64 UR6, c[0x0][0xa08] ;  /* 0x0002820000067ab9 */ /* 0x000fc80000000a00 */
[----:B------:R-:W-:-:S05]  /*10880*/  PLOP3.LUT P0, PT, PT, PT, UP0, 0x80, 0x0 ;  /* 0x000000000000781c */ /* 0x000fca0003f0f008 */
[----:B------:R-:W-:Y:S02]  /*10890*/  @UP0 ULDC.64 UR4, c[0x0][0x9f8] ;  /* 0x00027e0000040ab9 */ /* 0x000fe40000000a00 */
[----:B------:R-:W-:-:S06]  /*108a0*/  @UP0 UIMAD.WIDE UR4, UR46, 0x4, UR4 ;  /* 0x000000042e0408a5 */ /* 0x000fcc000f8e0204 */
[----:B------:R-:W-:Y:S02]  /*108b0*/  IMAD.U32 R2, RZ, RZ, UR4 ;  /* 0x00000004ff027e24 */ /* 0x000fe4000f8e00ff */
[----:B------:R-:W-:Y:S01]  /*108c0*/  IMAD.U32 R3, RZ, RZ, UR5 ;  /* 0x00000005ff037e24 */ /* 0x000fe2000f8e00ff */
[----:B------:R-:W-:-:S04]  /*108d0*/  ULDC.64 UR4, c[0x0][0xa00] ;  /* 0x0002800000047ab9 */ /* 0x000fc80000000a00 */
[----:B------:R2:W3:Y:S01]  /*108e0*/  @P0 LDG.E R20, desc[UR48][R2.64] ;  /* 0x0000003002140981 */ /* 0x0004e2000c1e1900 */
[----:B0-----:R-:W-:Y:S01]  /*108f0*/  ISETP.NE.AND P0, PT, R0, 0x1, PT ;  /* 0x000000010000780c */ /* 0x001fe20003f05270 */
[----:B------:R-:W-:Y:S01]  /*10900*/  UMOV UR36, URZ ;  /* 0x0000003f00247c82 */ /* 0x000fe20008000000 */
[----:B------:R-:W-:Y:S01]  /*10910*/  R2UR UR37, R25 ;  /* 0x00000000192572ca */ /* 0x000fe200000e0000 */
[----:B------:R-:W-:Y:S01]  /*10920*/  UMOV UR8, 0x20 ;  /* 0x0000002000087882 */ /* 0x000fe20000000000 */
[----:B-1----:R-:W-:Y:S01]  /*10930*/  LOP3.LUT R27, R4, 0x7f, RZ, 0xc0, !PT ;  /* 0x0000007f041b7812 */ /* 0x002fe200078ec0ff */
[----:B------:R-:W-:Y:S01]  /*10940*/  UMOV UR10, UR38 ;  /* 0x00000026000a7c82 */ /* 0x000fe20008000000 */
[----:B------:R-:W-:Y:S01]  /*10950*/  UMOV UR12, 0x40 ;  /* 0x00000040000c7882 */ /* 0x000fe20000000000 */
[----:B------:R-:W-:Y:S01]  /*10960*/  UMOV UR14, UR38 ;  /* 0x00000026000e7c82 */ /* 0x000fe20008000000 */
[----:B------:R-:W-:Y:S01]  /*10970*/  ISETP.NE.AND P1, PT, R27, RZ, PT ;  /* 0x000000ff1b00720c */ /* 0x000fe20003f25270 */
[----:B--2---:R-:W0:Y:S01]  /*10980*/  LDC.64 R2, c[0x0][0x3f8] ;  /* 0x0000fe00ff027b82 */ /* 0x004e220000000a00 */
[----:B------:R-:W-:-:S04]  /*10990*/  SHF.R.U32.HI R4, RZ, 0x5, R4 ;  /* 0x00000005ff047819 */ /* 0x000fc80000011604 */
[----:B------:R-:W-:Y:S01]  /*109a0*/  LOP3.LUT R4, R4, 0x3, RZ, 0xc0, !PT ;  /* 0x0000000304047812 */ /* 0x000fe200078ec0ff */
[----:B------:R-:W-:Y:S01]  /*109b0*/  UMOV UR9, UR37 ;  /* 0x0000002500097c82 */ /* 0x000fe20008000000 */
[----:B------:R-:W-:Y:S01]  /*109c0*/  UMOV UR13, UR37 ;  /* 0x00000025000d7c82 */ /* 0x000fe20008000000 */
[----:B------:R-:W1:Y:S04]  /*109d0*/  @P0 LDC R0, c[0x0][0x42c] ;  /* 0x00010b00ff000b82 */ /* 0x000e680000000800 */
[----:B------:R-:W-:-:S04]  /*109e0*/  VOTEU.ALL UP1, P1 ;  /* 0x00000000003f7886 */ /* 0x000fc80000820000 */
[----:B------:R-:W2:Y:S01]  /*109f0*/  @P0 LDC R5, c[0x0][0x430] ;  /* 0x00010c00ff050b82 */ /* 0x000ea20000000800 */
[----:B-1----:R-:W-:-:S05]  /*10a00*/  @P0 IMAD.HI.U32 R0, R0, UR38, RZ ;  /* 0x0000002600000c27 */ /* 0x002fca000f8e00ff */
[----:B--2---:R-:W-:Y:S02]  /*10a10*/  @P0 SHF.R.U32.HI R16, RZ, R5, R0 ;  /* 0x00000005ff100219 */ /* 0x004fe40000011600 */
[----:B------:R-:W-:Y:S01]  /*10a20*/  ISETP.NE.U32.AND P0, PT, RZ, UR4, PT ;  /* 0x00000004ff007c0c */ /* 0x000fe2000bf05070 */
[----:B------:R-:W-:-:S03]  /*10a30*/  @!UP1 UIADD3 UR4, UP0, UR50, 0x270, URZ ;  /* 0x0000027032049890 */ /* 0x000fc6000ff1e03f */
[----:B------:R-:W-:Y:S01]  /*10a40*/  ISETP.NE.AND.EX P0, PT, RZ, UR5, PT, P0 ;  /* 0x00000005ff007c0c */ /* 0x000fe2000bf05300 */
[----:B------:R-:W-:-:S03]  /*10a50*/  @!UP1 UIADD3.X UR5, URZ, UR51, URZ, UP0, !UPT ;  /* 0x000000333f059290 */ /* 0x000fc600087fe43f */
[----:B------:R-:W-:Y:S02]  /*10a60*/  SEL R6, RZ, UR46, P0 ;  /* 0x0000002eff067c07 */ /* 0x000fe40008000000 */
[----:B0-----:R-:W-:Y:S01]  /*10a70*/  LOP3.LUT P0, RZ, R2, UR6, RZ, 0xfc, !PT ;  /* 0x0000000602ff7c12 */ /* 0x001fe2000f80fcff */
[----:B------:R-:W-:Y:S01]  /*10a80*/  UMOV UR6, 0xffffffff ;  /* 0xffffffff00067882 */ /* 0x000fe20000000000 */
[----:B------:R-:W-:Y:S02]  /*10a90*/  R2UR UR39, R6 ;  /* 0x00000000062772ca */ /* 0x000fe400000e0000 */
[----:B------:R-:W-:-:S11]  /*10aa0*/  LOP3.LUT P0, RZ, R3, UR7, RZ, 0xfc, P0 ;  /* 0x0000000703ff7c12 */ /* 0x000fd6000800fcff */
[----:B------:R-:W-:Y:S01]  /*10ab0*/  UMOV UR11, UR39 ;  /* 0x00000027000b7c82 */ /* 0x000fe20008000000 */
[----:B------:R-:W-:Y:S01]  /*10ac0*/  UMOV UR15, UR39 ;  /* 0x00000027000f7c82 */ /* 0x000fe20008000000 */
[----:B------:R0:W-:Y:S01]  /*10ad0*/  @!UP1 UTMAPF.L2.4D [UR36], [UR4] ;  /* 0x00000024040095b8 */ /* 0x0001e20008018000 */
[----:B------:R0:W-:Y:S01]  /*10ae0*/  @!UP1 UTMAPF.L2.4D [UR8], [UR4] ;  /* 0x00000008040095b8 */ /* 0x0001e20008018000 */
[----:B------:R0:W-:Y:S01]  /*10af0*/  @!UP1 UTMAPF.L2.4D [UR12], [UR4] ;  /* 0x0000000c040095b8 */ /* 0x0001e20008018000 */
[----:B---3--:R-:W-:Y:S02]  /*10b00*/  SHF.R.S32.HI R21, RZ, 0x1f, R20 ;  /* 0x0000001fff157819 */ /* 0x008fe40000011414 */
[----:B------:R-:W-:Y:S01]  /*10b10*/  SEL R0, R20, RZ, !P0 ;  /* 0x000000ff14007207 */ /* 0x000fe20004000000 */
[----:B0-----:R-:W-:Y:S06]  /*10b20*/  BRA.DIV UR6, `(.L_x_970) ;  /* 0x0000003206947947 */ /* 0x001fec000b800000 */
[----:B------:R0:W1:Y:S02]  /*10b30*/  SHFL.IDX PT, R14, R4, RZ, 0x1f ;  /* 0x00001fff040e7589 */ /* 0x00006400000e0000 */
.L_x_1042:
[----:B-1----:R-:W-:Y:S02]  /*10b40*/  ISETP.NE.AND P0, PT, R14, RZ, PT ;  /* 0x000000ff0e00720c */ /* 0x002fe40003f05270 */
[----:B------:R-:W-:-:S11]  /*10b50*/  PLOP3.LUT P6, PT, PT, PT, PT, 0x8, 0x0 ;  /* 0x000000000000781c */ /* 0x000fd60003fce170 */
[----:B------:R-:W-:Y:S05]  /*10b60*/  @P0 BRA `(.L_x_971) ;  /* 0x00000008000c0947 */ /* 0x000fea0003800000 */
[----:B------:R-:W-:-:S06]  /*10b70*/  UIADD3 UR4, UR42, -0x1, URZ ;  /* 0xffffffff2a047890 */ /* 0x000fcc000fffe03f */
[----:B------:R-:W-:Y:S01]  /*10b80*/  IMAD.U32 R7, RZ, RZ, UR4 ;  /* 0x00000004ff077e24 */ /* 0x000fe2000f8e00ff */
[----:B------:R-:W-:-:S03]  /*10b90*/  UMOV UR4, 0xffffffff ;  /* 0xffffffff00047882 */ /* 0x000fc60000000000 */
[----:B------:R-:W-:Y:S05]  /*10ba0*/  BRA.DIV UR4, `(.L_x_972) ;  /* 0x0000003204947947 */ /* 0x000fea000b800000 */
[----:B------:R-:W-:-:S13]  /*10bb0*/  ELECT P6, URZ, PT ;  /* 0x00000000003f782f */ /* 0x000fda00038c0000 */
.L_x_1045:
        /* <DEDUP_REMOVED lines=22> */
.L_x_974:
[----:B------:R-:W-:Y:S02]  /*10d20*/  LEA R5, R17, UR40, 0x3 ;  /* 0x0000002811057c11 */ /* 0x000fe4000f8e18ff */
[----:B-1----:R-:W-:Y:S02]  /*10d30*/  SHF.L.U32 R2, R19, 0x1f, RZ ;  /* 0x0000001f13027819 */ /* 0x002fe400000006ff */
[----:B------:R-:W-:Y:S02]  /*10d40*/  ISETP.NE.AND P0, PT, R27, RZ, PT ;  /* 0x000000ff1b00720c */ /* 0x000fe40003f05270 */
[----:B------:R-:W1:Y:S02]  /*10d50*/  SYNCS.PHASECHK.TRANS64.TRYWAIT P2, [R5+URZ+0x19c80], R2 ;  /* 0x019c8002050075a7 */ /* 0x000e64000804017f */
[----:B-1----:R-:W-:Y:S09]  /*10d60*/  @!P2 BRA `(.L_x_975) ;  /* 0x000000300044a947 */ /* 0x002ff20003800000 */
.L_x_1046:
        /* <DEDUP_REMOVED lines=8> */
.L_x_976:
[----:B0-----:R-:W-:Y:S01]  /*10df0*/  IMAD.U32 R4, RZ, RZ, UR40 ;  /* 0x00000028ff047e24 */ /* 0x001fe2000f8e00ff */
[----:B------:R-:W-:Y:S01]  /*10e00*/  R2UR UR9, R5 ;  /* 0x00000000050972ca */ /* 0x000fe200000e0000 */
[----:B------:R-:W-:Y:S01]  /*10e10*/  IMAD R7, R7, 0x80, R23 ;  /* 0x0000008007077824 */ /* 0x000fe200078e0217 */
[----:B------:R-:W-:Y:S01]  /*10e20*/  UIADD3 UR4, UP0, UR50, 0x470, URZ ;  /* 0x0000047032047890 */ /* 0x000fe2000ff1e03f */
[----:B------:R-:W-:Y:S01]  /*10e30*/  IMAD R3, R17, 0x3000, R4 ;  /* 0x0000300011037824 */ /* 0x000fe200078e0204 */
        /* <DEDUP_REMOVED lines=23> */
.L_x_1047:
        /* <DEDUP_REMOVED lines=8> */
.L_x_978:
        /* <DEDUP_REMOVED lines=24> */
.L_x_973:
        /* <DEDUP_REMOVED lines=10> */
[----:B01----:R-:W-:Y:S01]  /*11250*/  @P0 IMAD.MOV.U32 R2, RZ, RZ, 0x4800 ;  /* 0x00004800ff020424 */ /* 0x003fe200078e00ff */
[C---:B------:R-:W-:Y:S01]  /*11260*/  @P0 R2UR UR13, R6.reuse ;  /* 0x00000000060d02ca */ /* 0x040fe200000e0000 */
[----:B------:R-:W-:Y:S01]  /*11270*/  UMOV UR6, 0x0 ;  /* 0x0000000000067882 */ /* 0x000fe20000000000 */
[C---:B------:R-:W-:Y:S01]  /*11280*/  @P0 R2UR UR27, R25.reuse ;  /* 0x00000000191b02ca */ /* 0x040fe200000e0000 */
[----:B------:R-:W-:Y:S01]  /*11290*/  UMOV UR7, 0x12f00000 ;  /* 0x12f0000000077882 */ /* 0x000fe20000000000 */
[C---:B------:R-:W-:Y:S01]  /*112a0*/  @P0 R2UR UR29, R6.reuse ;  /* 0x00000000061d02ca */ /* 0x040fe200000e0000 */
        /* <DEDUP_REMOVED lines=15> */
.L_x_971:
[----:B------:R-:W2:Y:S01]  /*113a0*/  LDL.LU R3, [R1+0x4] ;  /* 0x0000040001037983 */ /* 0x000ea20000300800 */
[----:B------:R-:W-:Y:S01]  /*113b0*/  BSSY B0, `(.L_x_979) ;  /* 0x0000009000007945 */ /* 0x000fe20003800000 */
[----:B--2---:R-:W-:-:S05]  /*113c0*/  VIADD R3, R3, 0x1 ;  /* 0x0000000103037836 */ /* 0x004fca0000000000 */
[----:B------:R-:W-:Y:S01]  /*113d0*/  LEA.HI R2, R3, R3, RZ, 0x1 ;  /* 0x0000000303027211 */ /* 0x000fe200078f08ff */
[----:B------:R1:W-:Y:S03]  /*113e0*/  STL [R1+0x4], R3 ;  /* 0x0000040301007387 */ /* 0x0003e60000100800 */
[----:B------:R-:W-:-:S05]  /*113f0*/  LOP3.LUT R2, R2, 0xfffffffe, RZ, 0xc0, !PT ;  /* 0xfffffffe02027812 */ /* 0x000fca00078ec0ff */
[----:B------:R-:W-:-:S05]  /*11400*/  IMAD.IADD R2, R3, 0x1, -R2 ;  /* 0x0000000103027824 */ /* 0x000fca00078e0a02 */
[----:B------:R-:W-:-:S04]  /*11410*/  SHF.L.U32 R2, R2, 0x1f, RZ ;  /* 0x0000001f02027819 */ /* 0x000fc800000006ff */
[----:B------:R-:W2:Y:S02]  /*11420*/  SYNCS.PHASECHK.TRANS64.TRYWAIT P0, [UR40+0x19c20], R2 ;  /* 0x019c2002ff0075a7 */ /* 0x000ea40008000168 */
[----:B-12---:R-:W-:Y:S05]  /*11430*/  @!P0 BRA `(.L_x_980) ;  /* 0x0000002800b88947 */ /* 0x006fea0003800000 */
.L_x_1048:
[----:B------:R-:W-:Y:S05]  /*11440*/  BSYNC B0 ;  /* 0x0000000000007941 */ /* 0x000fea0003800000 */
.L_x_979:
[----:B------:R-:W-:-:S06]  /*11450*/  UIADD3 UR4, UR42, -0x2, URZ ;  /* 0xfffffffe2a047890 */ /* 0x000fcc000fffe03f */
[----:B------:R-:W-:-:S13]  /*11460*/  ISETP.LE.AND P0, PT, R22, UR4, PT ;  /* 0x0000000416007c0c */ /* 0x000fda000bf03270 */
[----:B------:R-:W-:Y:S05]  /*11470*/  @!P0 BRA `(.L_x_981) ;  /* 0x0000000c00ec8947 */ /* 0x000fea0003800000 */
[----:B-1----:R-:W-:Y:S02]  /*11480*/  IMAD.MOV.U32 R3, RZ, RZ, R17 ;  /* 0x000000ffff037224 */ /* 0x002fe400078e0011 */
[----:B------:R-:W-:Y:S02]  /*11490*/  IMAD.MOV.U32 R8, RZ, RZ, R19 ;  /* 0x000000ffff087224 */ /* 0x000fe400078e0013 */
[----:B------:R-:W-:-:S07]  /*114a0*/  IMAD.U32 R2, RZ, RZ, UR4 ;  /* 0x00000004ff027e24 */ /* 0x000fce000f8e00ff */
.L_x_1005:
        /* <DEDUP_REMOVED lines=9> */
[----:B------:R-:W-:Y:S01]  /*11540*/  IMAD.MOV.U32 R10, RZ, RZ, R2 ;  /* 0x000000ffff0a7224 */ /* 0x000fe200078e0002 */
[----:B------:R-:W-:-:S04]  /*11550*/  ISETP.NE.U32.AND P0, PT, RZ, UR4, PT ;  /* 0x00000004ff007c0c */ /* 0x000fc8000bf05070 */
        /* <DEDUP_REMOVED lines=20> */
.L_x_984:
[----:B0-----:R-:W0:Y:S01]  /*116a0*/  S2R R4, SR_TID.X ;  /* 0x0000000000047919 */ /* 0x001e220000002100 */
[----:B-1----:R-:W-:Y:S01]  /*116b0*/  LEA R7, R17, UR40, 0x3 ;  /* 0x0000002811077c11 */ /* 0x002fe2000f8e18ff */
[----:B------:R-:W-:Y:S01]  /*116c0*/  BSSY B1, `(.L_x_985) ;  /* 0x0000006000017945 */ /* 0x000fe20003800000 */
[----:B0-----:R-:W-:Y:S02]  /*116d0*/  LOP3.LUT R5, R4, 0x7f, RZ, 0xc0, !PT ;  /* 0x0000007f04057812 */ /* 0x001fe400078ec0ff */
[----:B------:R-:W-:Y:S02]  /*116e0*/  SHF.L.U32 R4, R19, 0x1f, RZ ;  /* 0x0000001f13047819 */ /* 0x000fe400000006ff */
[----:B------:R-:W-:Y:S02]  /*116f0*/  ISETP.NE.AND P2, PT, R5, RZ, PT ;  /* 0x000000ff0500720c */ /* 0x000fe40003f45270 */
[----:B------:R-:W0:Y:S02]  /*11700*/  SYNCS.PHASECHK.TRANS64.TRYWAIT P0, [R7+URZ+0x19c80], R4 ;  /* 0x019c8004070075a7 */ /* 0x000e24000800017f */
[----:B0-----:R-:W-:Y:S09]  /*11710*/  @!P0 BRA `(.L_x_986) ;  /* 0x0000002800188947 */ /* 0x001ff20003800000 */
.L_x_1049:
[----:B------:R-:W-:Y:S05]  /*11720*/  BSYNC B1 ;  /* 0x0000000000017941 */ /* 0x000fea0003800000 */
.L_x_985:
[----:B------:R-:W-:Y:S04]  /*11730*/  BSSY B1, `(.L_x_987) ;  /* 0x0000009000017945 */ /* 0x000fe80003800000 */
[----:B------:R-:W-:Y:S05]  /*11740*/  @P2 BRA `(.L_x_988) ;  /* 0x00000000001c2947 */ /* 0x000fea0003800000 */
[----:B------:R-:W1:Y:S01]  /*11750*/  S2R R5, SR_TID.X ;  /* 0x0000000000057919 */ /* 0x000e620000002100 */
[----:B------:R-:W-:-:S04]  /*11760*/  IMAD.MOV.U32 R6, RZ, RZ, 0x3000 ;  /* 0x00003000ff067424 */ /* 0x000fc800078e00ff */
[----:B------:R2:W-:Y:S01]  /*11770*/  SYNCS.ARRIVE.TRANS64 RZ, [R7+URZ+0x19c70], R6 ;  /* 0x019c700607ff79a7 */ /* 0x0005e2000800003f */
[----:B-1----:R-:W-:-:S04]  /*11780*/  LOP3.LUT R5, R5, 0x1f, RZ, 0xc0, !PT ;  /* 0x0000001f05057812 */ /* 0x002fc800078ec0ff */
[----:B------:R-:W-:-:S13]  /*11790*/  ISETP.NE.AND P0, PT, R5, RZ, PT ;  /* 0x000000ff0500720c */ /* 0x000fda0003f05270 */
[----:B--2---:R-:W-:Y:S05]  /*117a0*/  @!P0 BRA `(.L_x_988) ;  /* 0x0000000000048947 */ /* 0x004fea0003800000 */
[----:B------:R-:W-:Y:S01]  /*117b0*/  BPT.TRAP 0x1 ;  /* 0x000000040000795c */ /* 0x000fe20000300000 */
.L_x_988:
[----:B------:R-:W-:Y:S05]  /*117c0*/  BSYNC B1 ;  /* 0x0000000000017941 */ /* 0x000fea0003800000 */
.L_x_987:
[----:B------:R-:W-:Y:S01]  /*117d0*/  IMAD.MOV.U32 R12, RZ, RZ, RZ ;  /* 0x000000ffff0c7224 */ /* 0x000fe200078e00ff */
[----:B------:R-:W-:Y:S01]  /*117e0*/  R2UR UR12, R16 ;  /* 0x00000000100c72ca */ /* 0x000fe200000e0000 */
[----:B------:R-:W-:Y:S01]  /*117f0*/  IMAD.U32 R6, RZ, RZ, UR40 ;  /* 0x00000028ff067e24 */ /* 0x000fe2000f8e00ff */
[----:B------:R-:W-:Y:S01]  /*11800*/  UIADD3 UR4, UP0, UR50, 0x470, URZ ;  /* 0x0000047032047890 */ /* 0x000fe2000ff1e03f */
[----:B------:R-:W-:Y:S01]  /*11810*/  IMAD R9, R10, 0x80, R23 ;  /* 0x000000800a097824 */ /* 0x000fe200078e0217 */
[----:B------:R-:W-:Y:S01]  /*11820*/  R2UR UR10, R12 ;  /* 0x000000000c0a72ca */ /* 0x000fe200000e0000 */
[----:B------:R-:W-:Y:S01]  /*11830*/  IMAD R6, R17, 0x3000, R6 ;  /* 0x0000300011067824 */ /* 0x000fe200078e0206 */
[----:B------:R-:W-:Y:S01]  /*11840*/  PLOP3.LUT P0, PT, PT, PT, PT, 0x80, 0x0 ;  /* 0x000000000000781c */ /* 0x000fe20003f0f070 */
[----:B------:R-:W-:Y:S01]  /*11850*/  VIADD R5, R7, 0x19c70 ;  /* 0x00019c7007057836 */ /* 0x000fe20000000000 */
[----:B------:R-:W-:Y:S01]  /*11860*/  UIADD3.X UR5, URZ, UR51, URZ, UP0, !UPT ;  /* 0x000000333f057290 */ /* 0x000fe200087fe43f */
[----:B------:R-:W-:Y:S01]  /*11870*/  VIADD R10, R6, 0x9000 ;  /* 0x00009000060a7836 */ /* 0x000fe20000000000 */
[----:B------:R-:W-:Y:S01]  /*11880*/  UMOV UR6, 0x0 ;  /* 0x0000000000067882 */ /* 0x000fe20000000000 */
[----:B------:R-:W-:-:S09]  /*11890*/  UMOV UR7, 0x14f00000 ;  /* 0x14f0000000077882 */ /* 0x000fd20000000000 */
.L_x_989:
        /* <DEDUP_REMOVED lines=16> */
.L_x_990:
        /* <DEDUP_REMOVED lines=16> */
.L_x_991:
        /* <DEDUP_REMOVED lines=12> */
.L_x_1050:
[----:B------:R-:W-:Y:S05]  /*11b60*/  BSYNC B1 ;  /* 0x0000000000017941 */ /* 0x000fea0003800000 */
.L_x_992:
[----:B------:R-:W-:Y:S01]  /*11b70*/  BSSY B1, `(.L_x_994) ;  /* 0x000000b000017945 */ /* 0x000fe20003800000 */
[----:B01----:R-:W-:Y:S02]  /*11b80*/  IMAD.MOV.U32 R4, RZ, RZ, 0x0 ;  /* 0x00000000ff047424 */ /* 0x003fe400078e00ff */
[----:B------:R-:W-:Y:S01]  /*11b90*/  IMAD.MOV.U32 R5, RZ, RZ, 0x14f00000 ;  /* 0x14f00000ff057424 */ /* 0x000fe200078e00ff */
[----:B------:R-:W-:Y:S06]  /*11ba0*/  @P2 BRA `(.L_x_995) ;  /* 0x00000000001c2947 */ /* 0x000fec0003800000 */
[----:B------:R-:W0:Y:S01]  /*11bb0*/  S2R R13, SR_TID.X ;  /* 0x00000000000d7919 */ /* 0x000e220000002100 */
[----:B------:R-:W-:-:S04]  /*11bc0*/  IMAD.MOV.U32 R14, RZ, RZ, 0x3000 ;  /* 0x00003000ff0e7424 */ /* 0x000fc800078e00ff */
[----:B------:R1:W-:Y:S01]  /*11bd0*/  SYNCS.ARRIVE.TRANS64 RZ, [R7+URZ+0x19c30], R14 ;  /* 0x019c300e07ff79a7 */ /* 0x0003e2000800003f */
[----:B0-----:R-:W-:-:S04]  /*11be0*/  LOP3.LUT R13, R13, 0x1f, RZ, 0xc0, !PT ;  /* 0x0000001f0d0d7812 */ /* 0x001fc800078ec0ff */
[----:B------:R-:W-:-:S13]  /*11bf0*/  ISETP.NE.AND P0, PT, R13, RZ, PT ;  /* 0x000000ff0d00720c */ /* 0x000fda0003f05270 */
[----:B-1----:R-:W-:Y:S05]  /*11c00*/  @!P0 BRA `(.L_x_995) ;  /* 0x0000000000048947 */ /* 0x002fea0003800000 */
[----:B------:R-:W-:Y:S01]  /*11c10*/  BPT.TRAP 0x1 ;  /* 0x000000040000795c */ /* 0x000fe20000300000 */
.L_x_995:
[----:B------:R-:W-:Y:S05]  /*11c20*/  BSYNC B1 ;  /* 0x0000000000017941 */ /* 0x000fea0003800000 */
.L_x_994:
[----:B------:R-:W-:Y:S01]  /*11c30*/  R2UR UR6, R4 ;  /* 0x00000000040672ca */ /* 0x000fe200000e0000 */
[----:B------:R-:W-:Y:S01]  /*11c40*/  UIADD3 UR4, UP0, UR50, 0x370, URZ ;  /* 0x0000037032047890 */ /* 0x000fe2000ff1e03f */
[----:B------:R-:W-:Y:S01]  /*11c50*/  R2UR UR7, R5 ;  /* 0x00000000050772ca */ /* 0x000fe200000e0000 */
[----:B------:R-:W-:Y:S01]  /*11c60*/  VIADD R7, R7, 0x19c30 ;  /* 0x00019c3007077836 */ /* 0x000fe20000000000 */
[----:B------:R-:W-:Y:S01]  /*11c70*/  R2UR UR12, R16 ;  /* 0x00000000100c72ca */ /* 0x000fe200000e0000 */
[----:B------:R-:W-:Y:S01]  /*11c80*/  UIADD3.X UR5, URZ, UR51, URZ, UP0, !UPT ;  /* 0x000000333f057290 */ /* 0x000fe200087fe43f */
[----:B------:R-:W-:Y:S01]  /*11c90*/  R2UR UR10, R12 ;  /* 0x000000000c0a72ca */ /* 0x000fe200000e0000 */
[----:B------:R-:W-:Y:S01]  /*11ca0*/  VIADD R12, R6, 0x13800 ;  /* 0x00013800060c7836 */ /* 0x000fe20000000000 */
[----:B------:R-:W-:-:S13]  /*11cb0*/  PLOP3.LUT P0, PT, PT, PT, PT, 0x80, 0x0 ;  /* 0x000000000000781c */ /* 0x000fda0003f0f070 */
.L_x_996:
        /* <DEDUP_REMOVED lines=9> */
[----:B------:R-:W-:Y:S02]  /*11d50*/  R2UR UR6, R4 ;  /* 0x00000000040672ca */ /* 0x000fe400000e0000 */
[----:B------:R-:W-:Y:S02]  /*11d60*/  R2UR UR7, R5 ;  /* 0x00000000050772ca */ /* 0x000fe400000e0000 */
[----:B------:R-:W-:Y:S02]  /*11d70*/  R2UR UR12, R16 ;  /* 0x00000000100c72ca */ /* 0x000fe400000e0000 */
[----:B------:R-:W-:Y:S01]  /*11d80*/  R2UR UR10, R10 ;  /* 0x000000000a0a72ca */ /* 0x000fe200000e0000 */
[----:B------:R-:W-:Y:S01]  /*11d90*/  VIADD R10, R6, 0x14800 ;  /* 0x00014800060a7836 */ /* 0x000fe20000000000 */
[----:B------:R-:W-:-:S13]  /*11da0*/  PLOP3.LUT P0, PT, PT, PT, PT, 0x80, 0x0 ;  /* 0x000000000000781c */ /* 0x000fda0003f0f070 */
.L_x_997:
        /* <DEDUP_REMOVED lines=15> */
.L_x_998:
        /* <DEDUP_REMOVED lines=9> */
.L_x_983:
[----:B------:R-:W-:Y:S05]  /*11f30*/  BSYNC B0 ;  /* 0x0000000000007941 */ /* 0x000fea0003800000 */
.L_x_982:
[----:B------:R-:W-:-:S06]  /*11f40*/  UISETP.NE.AND UP0, UPT, UR41, 0x3, UPT ;  /* 0x000000032900788c */ /* 0x000fcc000bf05270 */
[----:B------:R-:W-:-:S13]  /*11f50*/  PLOP3.LUT P0, PT, PT, PT, UP0, 0x80, 0x0 ;  /* 0x000000000000781c */ /* 0x000fda0003f0f008 */
[----:B------:R-:W-:Y:S05]  /*11f60*/  @!P0 BRA `(.L_x_999) ;  /* 0x0000000000048947 */ /* 0x000fea0003800000 */
[----:B------:R-:W-:Y:S01]  /*11f70*/  BPT.TRAP 0x1 ;  /* 0x000000040000795c */ /* 0x000fe20000300000 */
.L_x_999:
        /* <DEDUP_REMOVED lines=8> */
.L_x_1051:
[----:B------:R-:W-:Y:S05]  /*12000*/  BSYNC B0 ;  /* 0x0000000000007941 */ /* 0x000fea0003800000 */
.L_x_1000:
[----:B------:R-:W-:Y:S05]  /*12010*/  @!P0 BRA `(.L_x_1002) ;  /* 0x0000000000048947 */ /* 0x000fea0003800000 */
[----:B------:R-:W-:Y:S01]  /*12020*/  BPT.TRAP 0x1 ;  /* 0x000000040000795c */ /* 0x000fe20000300000 */
.L_x_1002:
[----:B0-----:R-:W-:Y:S01]  /*12030*/  SHF.L.U32 R5, R8, 0x1f, RZ ;  /* 0x0000001f08057819 */ /* 0x001fe200000006ff */
[----:B------:R-:W-:-:S03]  /*12040*/  IMAD R11, R3, 0x3000, RZ ;  /* 0x00003000030b7824 */ /* 0x000fc600078e02ff */
[----:B------:R-:W0:Y:S02]  /*12050*/  SYNCS.PHASECHK.TRANS64.TRYWAIT P2, [R12+URZ+0x19c60], R5 ;  /* 0x019c60050c0075a7 */ /* 0x000e24000804017f */
[----:B0-----:R-:W-:Y:S05]  /*12060*/  @!P2 BRA `(.L_x_1003) ;  /* 0x000000200000a947 */ /* 0x001fea0003800000 */
.L_x_1052:
[----:B------:R-:W2:Y:S01]  /*12070*/  LDL R3, [R1] ;  /* 0x0000000001037983 */ /* 0x000ea20000100800 */
[----:B------:R-:W-:Y:S05]  /*12080*/  WARPSYNC.ALL ;  /* 0x0000000000007948 */ /* 0x000fea0003800000 */
[----:B------:R-:W-:-:S05]  /*12090*/  LOP3.LUT R13, R11, R28, RZ, 0xfc, !PT ;  /* 0x0000001c0b0d7212 */ /* 0x000fca00078efcff */
[----:B------:R-:W-:Y:S01]  /*120a0*/  VIADD R13, R13, UR40 ;  /* 0x000000280d0d7c36 */ /* 0x000fe20008000000 */
[----:B--2---:R-:W-:-:S05]  /*120b0*/  LOP3.LUT R3, R11, R3, RZ, 0xfc, !PT ;  /* 0x000000030b037212 */ /* 0x004fca00078efcff */
[----:B0-----:R-:W0:Y:S02]  /*120c0*/  LDSM.16.MT88.4 R4, [R3+UR40+0x9000] ;  /* 0x009000280304783b */ /* 0x001e240008004200 */
        /* <DEDUP_REMOVED lines=44> */
.L_x_1004:
[----:B-1----:R-:W-:Y:S01]  /*12390*/  SYNCS.ARRIVE.TRANS64.A1T0 RZ, [R12+URZ+0x19c50], RZ ;  /* 0x019c50ff0cff79a7 */ /* 0x002fe2000810003f */
[----:B------:R-:W-:Y:S01]  /*123a0*/  BAR.SYNC.DEFER_BLOCKING 0x2, 0x80 ;  /* 0x0082000000007b1d */ /* 0x000fe20000010000 */
[----:B------:R-:W-:Y:S01]  /*123b0*/  ISETP.GT.AND P0, PT, R2, R22, PT ;  /* 0x000000160200720c */ /* 0x000fe20003f04270 */
[----:B------:R-:W-:Y:S02]  /*123c0*/  @!P1 VIADD R3, R12, 0x19c80 ;  /* 0x00019c800c039836 */ /* 0x000fe40000000000 */
[----:B------:R-:W-:Y:S02]  /*123d0*/  VIADD R2, R2, 0xffffffff ;  /* 0xffffffff02027836 */ /* 0x000fe40000000000 */
[----:B0-----:R-:W-:Y:S01]  /*123e0*/  IMAD.MOV.U32 R8, RZ, RZ, R19 ;  /* 0x000000ffff087224 */ /* 0x001fe200078e0013 */
[----:B------:R-:W-:-:S04]  /*123f0*/  @!P1 PRMT R3, RZ, 0x654, R3 ;  /* 0x00000654ff039816 */ /* 0x000fc80000000003 */
[----:B------:R0:W-:Y:S02]  /*12400*/  @!P1 SYNCS.ARRIVE.TRANS64.RED.A1T0 RZ, [R3+URZ], RZ ;  /* 0x000000ff03ff99a7 */ /* 0x0001e4000810043f */
[----:B0-----:R-:W-:Y:S01]  /*12410*/  IMAD.MOV.U32 R3, RZ, RZ, R17 ;  /* 0x000000ffff037224 */ /* 0x001fe200078e0011 */
[----:B------:R-:W-:Y:S06]  /*12420*/  @P0 BRA `(.L_x_1005) ;  /* 0xfffffff000200947 */ /* 0x000fec000383ffff */
.L_x_981:
        /* <DEDUP_REMOVED lines=14> */
.L_x_1007:
[----:B------:R-:W-:Y:S05]  /*12510*/  BSYNC B0 ;  /* 0x0000000000007941 */ /* 0x000fea0003800000 */
.L_x_1006:
[----:B------:R-:W-:-:S06]  /*12520*/  UISETP.NE.AND UP0, UPT, UR41, 0x3, UPT ;  /* 0x000000032900788c */ /* 0x000fcc000bf05270 */
[----:B------:R-:W-:-:S13]  /*12530*/  PLOP3.LUT P0, PT, PT, PT, UP0, 0x80, 0x0 ;  /* 0x000000000000781c */ /* 0x000fda0003f0f008 */
[----:B------:R-:W-:Y:S05]  /*12540*/  @!P0 BRA `(.L_x_1008) ;  /* 0x0000000000048947 */ /* 0x000fea0003800000 */
[----:B------:R-:W-:Y:S01]  /*12550*/  BPT.TRAP 0x1 ;  /* 0x000000040000795c */ /* 0x000fe20000300000 */
.L_x_1008:
        /* <DEDUP_REMOVED lines=8> */
.L_x_1053:
[----:B------:R-:W-:Y:S05]  /*125e0*/  BSYNC B0 ;  /* 0x0000000000007941 */ /* 0x000fea0003800000 */
.L_x_1009:
[----:B------:R-:W-:Y:S05]  /*125f0*/  @!P2 BRA `(.L_x_1011) ;  /* 0x000000000004a947 */ /* 0x000fea0003800000 */
[----:B------:R-:W-:Y:S01]  /*12600*/  BPT.TRAP 0x1 ;  /* 0x000000040000795c */ /* 0x000fe20000300000 */
.L_x_1011:
[----:B------:R-:W2:Y:S01]  /*12610*/  LDL R0, [R1] ;  /* 0x0000000001007983 */ /* 0x000ea20000100800 */
[----:B------:R-:W-:Y:S01]  /*12620*/  SHF.L.U32 R5, R19, 0x1f, RZ ;  /* 0x0000001f13057819 */ /* 0x000fe200000006ff */
[----:B-1----:R-:W-:-:S03]  /*12630*/  IMAD R3, R17, 0x3000, RZ ;  /* 0x0000300011037824 */ /* 0x002fc600078e02ff */
[----:B------:R-:W1:Y:S02]  /*12640*/  SYNCS.PHASECHK.TRANS64.TRYWAIT P0, [R2+URZ+0x19c60], R5 ;  /* 0x019c6005020075a7 */ /* 0x000e64000800017f */
[----:B--2---:R-:W-:Y:S01]  /*12650*/  LOP3.LUT R0, R3, R0, RZ, 0xfc, !PT ;  /* 0x0000000003007212 */ /* 0x004fe200078efcff */
[----:B-1----:R-:W-:Y:S06]  /*12660*/  @!P0 BRA `(.L_x_1012) ;  /* 0x0000001800a88947 */ /* 0x002fec0003800000 */
.L_x_1054:
        /* <DEDUP_REMOVED lines=48> */
.L_x_1013:
[----:B-1----:R-:W-:Y:S01]  /*12970*/  SYNCS.ARRIVE.TRANS64.A1T0 RZ, [R2+URZ+0x19c50], RZ ;  /* 0x019c50ff02ff79a7 */ /* 0x002fe2000810003f */
[----:B------:R-:W-:Y:S02]  /*12980*/  @!P1 VIADD R0, R2, 0x19c80 ;  /* 0x00019c8002009836 */ /* 0x000fe40000000000 */
[----:B------:R-:W-:-:S03]  /*12990*/  VIADD R17, R17, 0x1 ;  /* 0x0000000111117836 */ /* 0x000fc60000000000 */
[----:B------:R-:W-:Y:S01]  /*129a0*/  @!P1 PRMT R0, RZ, 0x654, R0 ;  /* 0x00000654ff009816 */ /* 0x000fe20000000000 */
[----:B------:R-:W-:Y:S01]  /*129b0*/  BAR.SYNC.DEFER_BLOCKING 0x2, 0x80 ;  /* 0x0082000000007b1d */ /* 0x000fe20000010000 */
[----:B------:R-:W-:-:S04]  /*129c0*/  ISETP.NE.AND P0, PT, R17, 0x2, PT ;  /* 0x000000021100780c */ /* 0x000fc80003f05270 */
[----:B------:R-:W-:Y:S01]  /*129d0*/  SEL R17, R17, RZ, P0 ;  /* 0x000000ff11117207 */ /* 0x000fe20000000000 */
[----:B------:R1:W-:Y:S02]  /*129e0*/  @!P1 SYNCS.ARRIVE.TRANS64.RED.A1T0 RZ, [R0+URZ], RZ ;  /* 0x000000ff00ff99a7 */ /* 0x0003e4000810043f */
[----:B-1----:R-:W-:-:S04]  /*129f0*/  SEL R0, RZ, 0x1, P0 ;  /* 0x00000001ff007807 */ /* 0x002fc80000000000 */
[----:B------:R-:W-:-:S07]  /*12a00*/  LOP3.LUT R19, R19, R0, RZ, 0x3c, !PT ;  /* 0x0000000013137212 */ /* 0x000fce00078e3cff */
.L_x_965:
[----:B------:R-:W-:Y:S05]  /*12a10*/  BSYNC B6 ;  /* 0x0000000000067941 */ /* 0x000fea0003800000 */
.L_x_963:
[----:B------:R-:W-:-:S13]  /*12a20*/  LOP3.LUT P0, RZ, R18, 0x2, RZ, 0xc0, !PT ;  /* 0x0000000212ff7812 */ /* 0x000fda000780c0ff */
        /* <DEDUP_REMOVED lines=10> */
.L_x_1014:
[----:B------:R-:W1:Y:S01]  /*12ad0*/  S2R R0, SR_TID.X ;  /* 0x0000000000007919 */ /* 0x000e620000002100 */
[----:B------:R-:W-:Y:S01]  /*12ae0*/  ULDC UR4, c[0x0][0xc14] ;  /* 0x0003050000047ab9 */ /* 0x000fe20000000800 */
[----:B-1----:R-:W-:Y:S01]  /*12af0*/  LOP3.LUT R7, R0, 0x1f, RZ, 0xc0, !PT ;  /* 0x0000001f00077812 */ /* 0x002fe200078ec0ff */
[----:B------:R-:W-:-:S03]  /*12b00*/  IMAD.MOV.U32 R0, RZ, RZ, RZ ;  /* 0x000000ffff007224 */ /* 0x000fc600078e00ff */
[C---:B------:R-:W-:Y:S01]  /*12b10*/  ISETP.NE.AND P0, PT, R7.reuse, 0x1f, PT ;  /* 0x0000001f0700780c */ /* 0x040fe20003f05270 */
[----:B------:R-:W-:-:S05]  /*12b20*/  VIADD R5, R7, UR46 ;  /* 0x0000002e07057c36 */ /* 0x000fca0008000000 */
[----:B------:R-:W-:Y:S01]  /*12b30*/  ISETP.GE.OR P1, PT, R5, UR4, !P0 ;  /* 0x0000000405007c0c */ /* 0x000fe2000c726670 */
[----:B------:R-:W-:-:S12]  /*12b40*/  ULDC UR4, c[0x0][0xc14] ;  /* 0x0003050000047ab9 */ /* 0x000fd80000000800 */
[----:B0-----:R-:W0:Y:S02]  /*12b50*/  @!P1 LDC.64 R2, c[0x0][0xc58] ;  /* 0x00031600ff029b82 */ /* 0x001e240000000a00 */
        /* <DEDUP_REMOVED lines=16> */
[----:B------:R-:W-:Y:S02]  /*12c60*/  IMAD.IADD R3, R4, 0x1, R3 ;  /* 0x0000000104037824 */ /* 0x000fe400078e0203 */
[----:B------:R-:W-:Y:S04]  /*12c70*/  SHFL.IDX PT, R4, R24, 0x1, 0x1f ;  /* 0x00201f0018047f89 */ /* 0x000fe800000e0000 */
[----:B------:R-:W1:Y:S02]  /*12c80*/  SHFL.UP PT, R2, R3, 0x8, RZ ;  /* 0x0500000003027989 */ /* 0x000e6400000e00ff */
[----:B-1----:R-:W-:-:S05]  /*12c90*/  SEL R2, R2, RZ, P4 ;  /* 0x000000ff02027207 */ /* 0x002fca0002000000 */
[----:B------:R-:W-:-:S05]  /*12ca0*/  IMAD.IADD R2, R3, 0x1, R2 ;  /* 0x0000000103027824 */ /* 0x000fca00078e0202 */
[----:B------:R-:W1:Y:S02]  /*12cb0*/  SHFL.UP PT, R5, R2, 0x10, RZ ;  /* 0x0600000002057989 */ /* 0x000e6400000e00ff */
[----:B-1----:R-:W-:-:S05]  /*12cc0*/  SEL R5, R5, RZ, P5 ;  /* 0x000000ff05057207 */ /* 0x002fca0002800000 */
[----:B------:R-:W-:Y:S02]  /*12cd0*/  IMAD.IADD R7, R2, 0x1, R5 ;  /* 0x0000000102077824 */ /* 0x000fe400078e0205 */
[----:B------:R-:W-:Y:S04]  /*12ce0*/  SHFL.IDX PT, R5, R24, RZ, 0x1f ;  /* 0x00001fff18057589 */ /* 0x000fe800000e0000 */
[----:B------:R-:W0:Y:S02]  /*12cf0*/  SHFL.IDX PT, R9, R7, 0x1f, 0x1f ;  /* 0x03e01f0007097f89 */ /* 0x000e2400000e0000 */
[----:B0-----:R-:W-:-:S04]  /*12d00*/  IMAD R9, R9, R6, RZ ;  /* 0x0000000609097224 */ /* 0x001fc800078e02ff */
[----:B------:R-:W-:-:S05]  /*12d10*/  IMAD.IADD R4, R4, 0x1, R9 ;  /* 0x0000000104047824 */ /* 0x000fca00078e0209 */
[----:B------:R-:W-:-:S13]  /*12d20*/  ISETP.GT.AND P6, PT, R4, R5, PT ;  /* 0x000000050400720c */ /* 0x000fda0003fc4270 */
[----:B------:R-:W-:Y:S05]  /*12d30*/  @P6 BRA `(.L_x_1016) ;  /* 0x0000000000986947 */ /* 0x000fea0003800000 */
.L_x_1020:
        /* <DEDUP_REMOVED lines=14> */
.L_x_1019:
[----:B------:R-:W-:Y:S05]  /*12e20*/  BSYNC B0 ;  /* 0x0000000000007941 */ /* 0x000fea0003800000 */
.L_x_1018:
        /* <DEDUP_REMOVED lines=21> */
[----:B------:R-:W-:Y:S02]  /*12f80*/  IMAD.MOV.U32 R7, RZ, RZ, R9 ;  /* 0x000000ffff077224 */ /* 0x000fe400078e0009 */
[----:B------:R-:W-:-:S07]  /*12f90*/  IMAD.MOV.U32 R9, RZ, RZ, R3 ;  /* 0x000000ffff097224 */ /* 0x000fce00078e0003 */
.L_x_1016:
        /* <DEDUP_REMOVED lines=12> */
[----:B------:R-:W-:Y:S01]  /*13060*/  ISETP.NE.AND P0, PT, RZ, UR7, PT ;  /* 0x00000007ff007c0c */ /* 0x000fe2000bf05270 */
[----:B------:R-:W-:-:S03]  /*13070*/  IMAD.MOV.U32 R24, RZ, RZ, RZ ;  /* 0x000000ffff187224 */ /* 0x000fc600078e00ff */
        /* <DEDUP_REMOVED lines=10> */
[----:B------:R-:W-:-:S06]  /*13120*/  IMAD.U32 R24, RZ, RZ, UR4 ;  /* 0x00000004ff187e24 */ /* 0x000fcc000f8e00ff */
[----:B------:R0:W1:Y:S02]  /*13130*/  SHFL.IDX PT, R24, R7, R24, 0x1f ;  /* 0x00001f1807187589 */ /* 0x00006400000e0000 */
.L_x_1021:
[----:B0-----:R-:W-:Y:S02]  /*13140*/  IMAD R7, R15, R8, RZ ;  /* 0x000000080f077224 */ /* 0x001fe400078e02ff */
[----:B------:R-:W-:Y:S02]  /*13150*/  IMAD.MOV.U32 R2, RZ, RZ, RZ ;  /* 0x000000ffff027224 */ /* 0x000fe400078e00ff */
[----:B-1----:R-:W-:Y:S02]  /*13160*/  IMAD R24, R24, R6, R11 ;  /* 0x0000000618187224 */ /* 0x002fe400078e020b */
[----:B------:R-:W-:-:S04]  /*13170*/  IMAD.HI.U32 R3, R3, R7, R2 ;  /* 0x0000000703037227 */ /* 0x000fc800078e0002 */
[----:B------:R-:W-:Y:S01]  /*13180*/  IMAD.IADD R7, R5, 0x1, -R24 ;  /* 0x0000000105077824 */ /* 0x000fe200078e0a18 */
[----:B------:R-:W-:-:S04]  /*13190*/  IABS R5, R4 ;  /* 0x0000000400057213 */ /* 0x000fc80000000000 */
[----:B------:R-:W-:Y:S01]  /*131a0*/  IABS R2, R7 ;  /* 0x0000000700027213 */ /* 0x000fe20000000000 */
[----:B------:R-:W-:-:S04]  /*131b0*/  IMAD.MOV R5, RZ, RZ, -R5 ;  /* 0x000000ffff057224 */ /* 0x000fc800078e0a05 */
        /* <DEDUP_REMOVED lines=10> */
[----:B------:R-:W-:-:S04]  /*13260*/  IMAD.MOV.U32 R2, RZ, RZ, R3 ;  /* 0x000000ffff027224 */ /* 0x000fc800078e0003 */
[----:B------:R-:W-:Y:S01]  /*13270*/  @!P2 IMAD.MOV R2, RZ, RZ, -R2 ;  /* 0x000000ffff02a224 */ /* 0x000fe200078e0a02 */
[----:B------:R-:W-:-:S05]  /*13280*/  @!P1 LOP3.LUT R2, RZ, R4, RZ, 0x33, !PT ;  /* 0x00000004ff029212 */ /* 0x000fca00078e33ff */
[----:B------:R-:W-:Y:S02]  /*13290*/  IMAD R5, R9, R2, RZ ;  /* 0x0000000209057224 */ /* 0x000fe400078e02ff */
[----:B------:R-:W-:Y:S02]  /*132a0*/  IMAD.MOV R2, RZ, RZ, -R2 ;  /* 0x000000ffff027224 */ /* 0x000fe400078e0a02 */
[----:B------:R-:W-:Y:S02]  /*132b0*/  IMAD.MOV R3, RZ, RZ, -R5 ;  /* 0x000000ffff037224 */ /* 0x000fe400078e0a05 */
[----:B------:R-:W-:Y:S02]  /*132c0*/  IMAD R4, R4, R2, R7 ;  /* 0x0000000204047224 */ /* 0x000fe400078e0207 */
[----:B------:R-:W-:Y:S01]  /*132d0*/  IMAD.MOV.U32 R2, RZ, RZ, RZ ;  /* 0x000000ffff027224 */ /* 0x000fe200078e00ff */
[----:B------:R-:W-:Y:S01]  /*132e0*/  VIADDMNMX R6, R3, R6, R9, PT ;  /* 0x0000000603067246 */ /* 0x000fe20003800109 */
[----:B------:R-:W-:-:S03]  /*132f0*/  IMAD.IADD R5, R4, 0x1, R5 ;  /* 0x0000000104057824 */ /* 0x000fc600078e0205 */
[----:B------:R-:W-:-:S04]  /*13300*/  IABS R8, R6 ;  /* 0x0000000600087213 */ /* 0x000fc80000000000 */
[----:B------:R-:W0:Y:S08]  /*13310*/  I2F.RP R9, R8 ;  /* 0x0000000800097306 */ /* 0x000e300000209400 */
[----:B0-----:R-:W0:Y:S02]  /*13320*/  MUFU.RCP R9, R9 ;  /* 0x0000000900097308 */ /* 0x001e240000001000 */
[----:B0-----:R-:W-:Y:S01]  /*13330*/  VIADD R3, R9, 0xffffffe ;  /* 0x0ffffffe09037836 */ /* 0x001fe20000000000 */
[----:B------:R-:W-:-:S05]  /*13340*/  IABS R9, R6 ;  /* 0x0000000600097213 */ /* 0x000fca0000000000 */
[----:B------:R-:W0:Y:S02]  /*13350*/  F2I.FTZ.U32.TRUNC.NTZ R3, R3 ;  /* 0x0000000300037305 */ /* 0x000e24000021f000 */
[----:B0-----:R-:W-:-:S04]  /*13360*/  IMAD.MOV R7, RZ, RZ, -R3 ;  /* 0x000000ffff077224 */ /* 0x001fc800078e0a03 */
[----:B------:R-:W-:-:S04]  /*13370*/  IMAD R7, R7, R8, RZ ;  /* 0x0000000807077224 */ /* 0x000fc800078e02ff */
[----:B------:R-:W-:Y:S01]  /*13380*/  IMAD.HI.U32 R2, R3, R7, R2 ;  /* 0x0000000703027227 */ /* 0x000fe200078e0002 */
[----:B------:R-:W-:-:S03]  /*13390*/  IABS R7, R4 ;  /* 0x0000000400077213 */ /* 0x000fc60000000000 */
        /* <DEDUP_REMOVED lines=9> */
[----:B------:R-:W-:Y:S01]  /*13430*/  ISETP.GE.AND P2, PT, R3, RZ, PT ;  /* 0x000000ff0300720c */ /* 0x000fe20003f46270 */
[----:B------:R-:W-:-:S06]  /*13440*/  IMAD.MOV R3, RZ, RZ, -R6 ;  /* 0x000000ffff037224 */ /* 0x000fcc00078e0a06 */
[----:B------:R-:W-:-:S06]  /*13450*/  @P0 VIADD R2, R2, 0x1 ;  /* 0x0000000102020836 */ /* 0x000fcc0000000000 */
[----:B------:R-:W-:Y:S01]  /*13460*/  @!P2 IMAD.MOV R2, RZ, RZ, -R2 ;  /* 0x000000ffff02a224 */ /* 0x000fe200078e0a02 */
[----:B------:R-:W-:-:S04]  /*13470*/  @!P1 LOP3.LUT R2, RZ, R6, RZ, 0x33, !PT ;  /* 0x00000006ff029212 */ /* 0x000fc800078e33ff */
[----:B------:R-:W-:Y:S01]  /*13480*/  LOP3.LUT R25, RZ, R2, RZ, 0x33, !PT ;  /* 0x00000002ff197212 */ /* 0x000fe200078e33ff */
[----:B------:R-:W-:-:S04]  /*13490*/  IMAD R3, R2, R3, R5 ;  /* 0x0000000302037224 */ /* 0x000fc800078e0205 */
[----:B------:R-:W-:Y:S01]  /*134a0*/  IMAD.IADD R25, R0, 0x1, R25 ;  /* 0x0000000100197824 */ /* 0x000fe200078e0219 */
[----:B------:R-:W-:Y:S01]  /*134b0*/  R2UR UR38, R3 ;  /* 0x00000000032672ca */ /* 0x000fe200000e0000 */
[----:B------:R-:W-:-:S14]  /*134c0*/  BRA `(.L_x_1022) ;  /* 0x0000000000107947 */ /* 0x000fdc0003800000 */
.L_x_1017:
[----:B------:R-:W-:Y:S01]  /*134d0*/  IMAD.MOV.U32 R24, RZ, RZ, R5 ;  /* 0x000000ffff187224 */ /* 0x000fe200078e0005 */
[----:B------:R-:W-:Y:S01]  /*134e0*/  ULDC UR46, c[0x0][0xc14] ;  /* 0x00030500002e7ab9 */ /* 0x000fe20000000800 */
[----:B------:R-:W-:Y:S01]  /*134f0*/  IMAD.MOV.U32 R25, RZ, RZ, RZ ;  /* 0x000000ffff197224 */ /* 0x000fe200078e00ff */
[----:B------:R-:W-:-:S06]  /*13500*/  UMOV UR38, URZ ;  /* 0x0000003f00267c82 */ /* 0x000fcc0008000000 */
.L_x_1022:
[----:B------:R-:W0:Y:S01]  /*13510*/  S2R R0, SR_TID.X ;  /* 0x0000000000007919 */ /* 0x000e220000002100 */
[----:B------:R-:W-:Y:S02]  /*13520*/  IMAD.U32 R6, RZ, RZ, UR38 ;  /* 0x00000026ff067e24 */ /* 0x000fe4000f8e00ff */
[----:B------:R-:W-:Y:S01]  /*13530*/  IMAD.U32 R7, RZ, RZ, UR46 ;  /* 0x0000002eff077e24 */ /* 0x000fe2000f8e00ff */
[----:B------:R-:W-:Y:S01]  /*13540*/  BAR.SYNC.DEFER_BLOCKING 0x4, 0x200 ;  /* 0x0108000000007b1d */ /* 0x000fe20000010000 */
[----:B------:R-:W-:Y:S02]  /*13550*/  IMAD.MOV.U32 R4, RZ, RZ, R24 ;  /* 0x000000ffff047224 */ /* 0x000fe400078e0018 */
[----:B------:R-:W-:Y:S01]  /*13560*/  IMAD.MOV.U32 R5, RZ, RZ, R25 ;  /* 0x000000ffff057224 */ /* 0x000fe200078e0019 */
[----:B0-----:R-:W-:-:S04]  /*13570*/  LOP3.LUT R0, R0, 0x1f, RZ, 0xc0, !PT ;  /* 0x0000001f00007812 */ /* 0x001fc800078ec0ff */
[----:B------:R-:W-:-:S13]  /*13580*/  ISETP.NE.AND P0, PT, R0, RZ, PT ;  /* 0x000000ff0000720c */ /* 0x000fda0003f05270 */
[----:B------:R-:W0:Y:S01]  /*13590*/  @!P0 S2R R3, SR_CgaCtaId ;  /* 0x0000000000038919 */ /* 0x000e220000008800 */
[----:B------:R-:W-:-:S04]  /*135a0*/  @!P0 MOV R0, 0x400 ;  /* 0x0000040000008802 */ /* 0x000fc80000000f00 */
[----:B0-----:R-:W-:-:S05]  /*135b0*/  @!P0 LEA R0, R3, R0, 0x18 ;  /* 0x0000000003008211 */ /* 0x001fca00078ec0ff */
[----:B------:R1:W-:Y:S01]  /*135c0*/  @!P0 STS.128 [R0+0x19cd0], R4 ;  /* 0x019cd00400008388 */ /* 0x0003e20000000c00 */
[----:B------:R-:W-:Y:S06]  /*135d0*/  BAR.ARV 0x5, 0x200 ;  /* 0x0148000000007b1d */ /* 0x000fec0000002000 */
.L_x_1015:
[----:B------:R-:W-:Y:S02]  /*135e0*/  ULDC UR4, c[0x0][0xc14] ;  /* 0x0003050000047ab9 */ /* 0x000fe40000000800 */
[----:B------:R-:W-:-:S06]  /*135f0*/  UISETP.GE.AND UP0, UPT, UR46, UR4, UPT ;  /* 0x000000042e00728c */ /* 0x000fcc000bf06270 */
[----:B------:R-:W-:-:S13]  /*13600*/  PLOP3.LUT P0, PT, PT, PT, UP0, 0x80, 0x0 ;  /* 0x000000000000781c */ /* 0x000fda0003f0f008 */
[----:B------:R-:W-:Y:S05]  /*13610*/  @!P0 BRA `(.L_x_1023) ;  /* 0xffffffc000a88947 */ /* 0x000fea000383ffff */
.L_x_953:
[----:B-1----:R-:W2:Y:S01]  /*13620*/  LDL.LU R0, [R1+0x4] ;  /* 0x0000040001007983 */ /* 0x002ea20000300800 */
[----:B------:R-:W-:Y:S01]  /*13630*/  BSSY B0, `(.L_x_1024) ;  /* 0x000000b000007945 */ /* 0x000fe20003800000 */
[----:B0-----:R-:W0:Y:S01]  /*13640*/  S2R R5, SR_CgaCtaId ;  /* 0x0000000000057919 */ /* 0x001e220000008800 */
[----:B--2---:R-:W-:-:S05]  /*13650*/  VIADD R0, R0, 0x1 ;  /* 0x0000000100007836 */ /* 0x004fca0000000000 */
[----:B------:R-:W-:-:S04]  /*13660*/  LEA.HI R2, R0, R0, RZ, 0x1 ;  /* 0x0000000000027211 */ /* 0x000fc800078f08ff */
[----:B------:R-:W-:Y:S02]  /*13670*/  LOP3.LUT R3, R2, 0xfffffffe, RZ, 0xc0, !PT ;  /* 0xfffffffe02037812 */ /* 0x000fe400078ec0ff */
[----:B------:R-:W-:-:S03]  /*13680*/  MOV R2, 0x400 ;  /* 0x0000040000027802 */ /* 0x000fc60000000f00 */
[----:B------:R-:W-:Y:S01]  /*13690*/  IMAD.IADD R0, R0, 0x1, -R3 ;  /* 0x0000000100007824 */ /* 0x000fe200078e0a03 */
[----:B0-----:R-:W-:-:S04]  /*136a0*/  LEA R8, R5, R2, 0x18 ;  /* 0x0000000205087211 */ /* 0x001fc800078ec0ff */
[----:B------:R-:W-:-:S04]  /*136b0*/  SHF.L.U32 R0, R0, 0x1f, RZ ;  /* 0x0000001f00007819 */ /* 0x000fc800000006ff */
[----:B------:R-:W0:Y:S02]  /*136c0*/  SYNCS.PHASECHK.TRANS64.TRYWAIT P0, [R8+URZ+0x19c20], R0 ;  /* 0x019c2000080075a7 */ /* 0x000e24000800017f */
[----:B0-----:R-:W-:Y:S05]  /*136d0*/  @!P0 BRA `(.L_x_1025) ;  /* 0x0000000800a08947 */ /* 0x001fea0003800000 */
.L_x_1055:
[----:B------:R-:W-:Y:S05]  /*136e0*/  BSYNC B0 ;  /* 0x0000000000007941 */ /* 0x000fea0003800000 */
.L_x_1024:
[----:B------:R-:W-:-:S03]  /*136f0*/  UMOV UR4, 0xffffffff ;  /* 0xffffffff00047882 */ /* 0x000fc60000000000 */
[----:B------:R-:W-:Y:S05]  /*13700*/  BRA.DIV UR4, `(.L_x_1026) ;  /* 0x0000000a04a87947 */ /* 0x000fea000b800000 */
[----:B0-----:R-:W0:Y:S02]  /*13710*/  S2R R0, SR_TID.X ;  /* 0x0000000000007919 */ /* 0x001e240000002100 */
[----:B0-----:R-:W-:-:S04]  /*13720*/  SHF.R.U32.HI R0, RZ, 0x5, R0 ;  /* 0x00000005ff007819 */ /* 0x001fc80000011600 */
[----:B------:R-:W-:-:S05]  /*13730*/  LOP3.LUT R0, R0, 0x3, RZ, 0xc0, !PT ;  /* 0x0000000300007812 */ /* 0x000fca00078ec0ff */
[----:B------:R0:W1:Y:S02]  /*13740*/  SHFL.IDX PT, R14, R0, RZ, 0x1f ;  /* 0x00001fff000e7589 */ /* 0x00006400000e0000 */
.L_x_1058:
[----:B-1----:R-:W-:Y:S01]  /*13750*/  ISETP.NE.AND P0, PT, R14, RZ, PT ;  /* 0x000000ff0e00720c */ /* 0x002fe20003f05270 */
[----:B------:R-:W-:-:S12]  /*13760*/  BSSY B0, `(.L_x_1027) ;  /* 0x000002b000007945 */ /* 0x000fd80003800000 */
[----:B------:R-:W-:Y:S05]  /*13770*/  @P0 BRA `(.L_x_1028) ;  /* 0x0000000000a40947 */ /* 0x000fea0003800000 */
[----:B------:R-:W-:-:S03]  /*13780*/  UMOV UR4, 0xffffffff ;  /* 0xffffffff00047882 */ /* 0x000fc60000000000 */
[----:B------:R-:W-:Y:S05]  /*13790*/  BRA.DIV UR4, `(.L_x_1029) ;  /* 0x0000000a04b87947 */ /* 0x000fea000b800000 */
[----:B------:R-:W-:-:S13]  /*137a0*/  ELECT P6, URZ, PT ;  /* 0x00000000003f782f */ /* 0x000fda00038c0000 */
.L_x_1061:
[----:B------:R-:W-:Y:S05]  /*137b0*/  @!P6 BRA `(.L_x_1028) ;  /* 0x000000000094e947 */ /* 0x000fea0003800000 */
[----:B------:R-:W-:-:S06]  /*137c0*/  ULOP3.LUT UR4, UR43, 0x2, URZ, 0xfc, !UPT ;  /* 0x000000022b047892 */ /* 0x000fcc000f8efc3f */
[----:B0-----:R-:W-:-:S05]  /*137d0*/  IMAD.U32 R0, RZ, RZ, UR4 ;  /* 0x00000004ff007e24 */ /* 0x001fca000f8e00ff */
[----:B------:R-:W-:-:S13]  /*137e0*/  ISETP.NE.AND P0, PT, R0, 0x3, PT ;  /* 0x000000030000780c */ /* 0x000fda0003f05270 */
[----:B------:R-:W-:Y:S05]  /*137f0*/  @!P0 BRA `(.L_x_1030) ;  /* 0x0000000000048947 */ /* 0x000fea0003800000 */
[----:B------:R-:W-:Y:S01]  /*13800*/  BPT.TRAP 0x1 ;  /* 0x000000040000795c */ /* 0x000fe20000300000 */
.L_x_1030:
        /* <DEDUP_REMOVED lines=12> */
.L_x_1062:
[----:B------:R-:W1:Y:S02]  /*138d0*/  SYNCS.PHASECHK.TRANS64.TRYWAIT P1, [R7+URZ], R0 ;  /* 0x00000000070075a7 */ /* 0x000e64000802017f */
[----:B-1----:R-:W-:Y:S05]  /*138e0*/  @!P1 BRA `(.L_x_1032) ;  /* 0x0000000800989947 */ /* 0x002fea0003800000 */
.L_x_1063:
[----:B------:R-:W-:Y:S05]  /*138f0*/  @!P0 BRA `(.L_x_1033) ;  /* 0x0000000000048947 */ /* 0x000fea0003800000 */
[----:B------:R-:W-:Y:S01]  /*13900*/  BPT.TRAP 0x1 ;  /* 0x000000040000795c */ /* 0x000fe20000300000 */
.L_x_1033:
[----:B------:R-:W-:-:S04]  /*13910*/  IMAD R2, R17, 0x8, R8 ;  /* 0x0000000811027824 */ /* 0x000fc800078e0208 */
[----:B------:R-:W2:Y:S02]  /*13920*/  SYNCS.PHASECHK.TRANS64.TRYWAIT P1, [R2+URZ+0x19c60], R3 ;  /* 0x019c6003020075a7 */ /* 0x000ea4000802017f */
[----:B--2---:R-:W-:Y:S05]  /*13930*/  @!P1 BRA `(.L_x_1034) ;  /* 0x0000000800989947 */ /* 0x004fea0003800000 */
.L_x_1064:
[----:B------:R-:W-:Y:S05]  /*13940*/  @!P0 BRA `(.L_x_1035) ;  /* 0x0000000000048947 */ /* 0x000fea0003800000 */
[----:B------:R-:W-:Y:S01]  /*13950*/  BPT.TRAP 0x1 ;  /* 0x000000040000795c */ /* 0x000fe20000300000 */
.L_x_1035:
[----:B------:R-:W-:-:S04]  /*13960*/  IMAD R5, R5, 0x8, R8 ;  /* 0x0000000805057824 */ /* 0x000fc800078e0208 */
[----:B------:R-:W3:Y:S02]  /*13970*/  SYNCS.PHASECHK.TRANS64.TRYWAIT P1, [R5+URZ+0x19c60], R0 ;  /* 0x019c6000050075a7 */ /* 0x000ee4000802017f */
[----:B---3--:R-:W-:Y:S05]  /*13980*/  @!P1 BRA `(.L_x_1036) ;  /* 0x0000000800989947 */ /* 0x008fea0003800000 */
.L_x_1065:
[----:B------:R-:W-:Y:S05]  /*13990*/  @!P0 BRA `(.L_x_1037) ;  /* 0x0000000000048947 */ /* 0x000fea0003800000 */
[----:B------:R-:W-:Y:S01]  /*139a0*/  BPT.TRAP 0x1 ;  /* 0x000000040000795c */ /* 0x000fe20000300000 */
.L_x_1037:
[----:B------:R-:W4:Y:S02]  /*139b0*/  SYNCS.PHASECHK.TRANS64.TRYWAIT P0, [R2+URZ+0x19c80], R3 ;  /* 0x019c8003020075a7 */ /* 0x000f24000800017f */
[----:B----4-:R-:W-:Y:S05]  /*139c0*/  @!P0 BRA `(.L_x_1038) ;  /* 0x00000008009c8947 */ /* 0x010fea0003800000 */
.L_x_1039:
[----:B------:R0:W0:Y:S02]  /*139d0*/  SYNCS.PHASECHK.TRANS64.TRYWAIT P0, [R5+URZ+0x19c80], R0 ;  /* 0x019c8000050075a7 */ /* 0x000024000800017f */
[----:B0-----:R-:W-:Y:S05]  /*139e0*/  @!P0 NANOSLEEP.SYNCS 0x989680 ;  /* 0x009896800000895d */ /* 0x001fea0003900000 */
[----:B------:R-:W0:Y:S02]  /*139f0*/  @!P0 SYNCS.PHASECHK.TRANS64 P0, [R5+URZ+0x19c80], R0 ;  /* 0x019c8000050085a7 */ /* 0x000e24000800007f */
[----:B0-----:R-:W-:Y:S05]  /*13a00*/  @!P0 BRA `(.L_x_1039) ;  /* 0xfffffffc00f08947 */ /* 0x001fea000383ffff */
.L_x_1028:
[----:B------:R-:W-:Y:S05]  /*13a10*/  BSYNC B0 ;  /* 0x0000000000007941 */ /* 0x000fea0003800000 */
.L_x_1027:
[----:B------:R-:W-:Y:S05]  /*13a20*/  EXIT ;  /* 0x000000000000794d */ /* 0x000fea0003800000 */
.L_x_859:
[----:B0-----:R-:W-:-:S04]  /*13a30*/  IMAD.U32 R3, RZ, RZ, UR45 ;  /* 0x0000002dff037e24 */ /* 0x001fc8000f8e00ff */
[----:B------:R0:W1:Y:S03]  /*13a40*/  SYNCS.PHASECHK.TRANS64.TRYWAIT P1, [R3+URZ+0x19c00], R0 ;  /* 0x019c0000030075a7 */ /* 0x000066000802017f */
[----:B-1----:R-:W-:Y:S05]  /*13a50*/  @!P1 NANOSLEEP.SYNCS 0x989680 ;  /* 0x009896800000995d */ /* 0x002fea0003900000 */
[----:B------:R-:W1:Y:S02]  /*13a60*/  @!P1 SYNCS.PHASECHK.TRANS64 P1, [R3+URZ+0x19c00], R0 ;  /* 0x019c0000030095a7 */ /* 0x000e64000802007f */
[----:B-1----:R-:W-:Y:S05]  /*13a70*/  @!P1 BRA `(.L_x_859) ;  /* 0xfffffffc00ec9947 */ /* 0x002fea000383ffff */
[----:B------:R-:W-:Y:S05]  /*13a80*/  BRA `(.L_x_1040) ;  /* 0xfffffee000a87947 */ /* 0x000fea000383ffff */
.L_x_863:
[----:B-1----:R1:W2:Y:S02]  /*13a90*/  SYNCS.PHASECHK.TRANS64.TRYWAIT P2, [R5+URZ+0x19c30], R0 ;  /* 0x019c3000050075a7 */ /* 0x0022a4000804017f */
[----:B--2---:R-:W-:Y:S05]  /*13aa0*/  @!P2 NANOSLEEP.SYNCS 0x989680 ;  /* 0x009896800000a95d */ /* 0x004fea0003900000 */
[----:B------:R-:W2:Y:S02]  /*13ab0*/  @!P2 SYNCS.PHASECHK.TRANS64 P2, [R5+URZ+0x19c30], R0 ;  /* 0x019c30000500a5a7 */ /* 0x000ea4000804007f */
[----:B--2---:R-:W-:Y:S05]  /*13ac0*/  @!P2 BRA `(.L_x_863) ;  /* 0xfffffffc00f0a947 */ /* 0x004fea000383ffff */
[----:B------:R-:W-:Y:S05]  /*13ad0*/  BRA `(.L_x_862) ;  /* 0xfffffee000cc7947 */ /* 0x000fea000383ffff */
.L_x_879:
[----:B-1----:R-:W-:-:S04]  /*13ae0*/  IMAD.U32 R11, RZ, RZ, UR23 ;  /* 0x00000017ff0b7e24 */ /* 0x002fc8000f8e00ff */
[----:B------:R1:W2:Y:S03]  /*13af0*/  SYNCS.PHASECHK.TRANS64.TRYWAIT P2, [R11+URZ+0x19c30], R10 ;  /* 0x019c300a0b0075a7 */ /* 0x0002a6000804017f */
[----:B--2---:R-:W-:Y:S05]  /*13b00*/  @!P2 NANOSLEEP.SYNCS 0x989680 ;  /* 0x009896800000a95d */ /* 0x004fea0003900000 */
[----:B------:R-:W2:Y:S02]  /*13b10*/  @!P2 SYNCS.PHASECHK.TRANS64 P2, [R11+URZ+0x19c30], R10 ;  /* 0x019c300a0b00a5a7 */ /* 0x000ea4000804007f */
[----:B--2---:R-:W-:Y:S05]  /*13b20*/  @!P2 BRA `(.L_x_879) ;  /* 0xfffffffc00eca947 */ /* 0x004fea000383ffff */
[----:B------:R-:W-:Y:S05]  /*13b30*/  BRA `(.L_x_878) ;  /* 0xffffff1000f87947 */ /* 0x000fea000383ffff */
.L_x_883:
[----:B-1----:R-:W-:-:S04]  /*13b40*/  IMAD.U32 R11, RZ, RZ, UR11 ;  /* 0x0000000bff0b7e24 */ /* 0x002fc8000f8e00ff */
[----:B------:R1:W2:Y:S03]  /*13b50*/  SYNCS.PHASECHK.TRANS64.TRYWAIT P2, [R11+URZ+0x19c50], R10 ;  /* 0x019c500a0b0075a7 */ /* 0x0002a6000804017f */
[----:B--2---:R-:W-:Y:S05]  /*13b60*/  @!P2 NANOSLEEP.SYNCS 0x989680 ;  /* 0x009896800000a95d */ /* 0x004fea0003900000 */
[----:B------:R-:W2:Y:S02]  /*13b70*/  @!P2 SYNCS.PHASECHK.TRANS64 P2, [R11+URZ+0x19c50], R10 ;  /* 0x019c500a0b00a5a7 */ /* 0x000ea4000804007f */
[----:B--2---:R-:W-:Y:S05]  /*13b80*/  @!P2 BRA `(.L_x_883) ;  /* 0xfffffffc00eca947 */ /* 0x004fea000383ffff */
[----:B------:R-:W-:Y:S05]  /*13b90*/  BRA `(.L_x_882) ;  /* 0xffffff1400487947 */ /* 0x000fea000383ffff */
.L_x_901:
[----:B-1----:R-:W-:-:S04]  /*13ba0*/  IMAD.U32 R13, RZ, RZ, UR6 ;  /* 0x00000006ff0d7e24 */ /* 0x002fc8000f8e00ff */
[----:B------:R1:W2:Y:S03]  /*13bb0*/  SYNCS.PHASECHK.TRANS64.TRYWAIT P2, [R13+URZ+0x19c30], R0 ;  /* 0x019c30000d0075a7 */ /* 0x0002a6000804017f */
[----:B--2---:R-:W-:Y:S05]  /*13bc0*/  @!P2 NANOSLEEP.SYNCS 0x989680 ;  /* 0x009896800000a95d */ /* 0x004fea0003900000 */
[----:B------:R-:W2:Y:S02]  /*13bd0*/  @!P2 SYNCS.PHASECHK.TRANS64 P2, [R13+URZ+0x19c30], R0 ;  /* 0x019c30000d00a5a7 */ /* 0x000ea4000804007f */
[----:B--2---:R-:W-:Y:S05]  /*13be0*/  @!P2 BRA `(.L_x_901) ;  /* 0xfffffffc00eca947 */ /* 0x004fea000383ffff */
[----:B------:R-:W-:Y:S05]  /*13bf0*/  BRA `(.L_x_900) ;  /* 0xffffff40003c7947 */ /* 0x000fea000383ffff */
.L_x_905:
[----:B-1----:R-:W-:-:S04]  /*13c00*/  IMAD.U32 R13, RZ, RZ, UR11 ;  /* 0x0000000bff0d7e24 */ /* 0x002fc8000f8e00ff */
[----:B------:R1:W2:Y:S03]  /*13c10*/  SYNCS.PHASECHK.TRANS64.TRYWAIT P2, [R13+URZ+0x19c50], R0 ;  /* 0x019c50000d0075a7 */ /* 0x0002a6000804017f */
[----:B--2---:R-:W-:Y:S05]  /*13c20*/  @!P2 NANOSLEEP.SYNCS 0x989680 ;  /* 0x009896800000a95d */ /* 0x004fea0003900000 */
[----:B------:R-:W2:Y:S02]  /*13c30*/  @!P2 SYNCS.PHASECHK.TRANS64 P2, [R13+URZ+0x19c50], R0 ;  /* 0x019c50000d00a5a7 */ /* 0x000ea4000804007f */
[----:B--2---:R-:W-:Y:S05]  /*13c40*/  @!P2 BRA `(.L_x_905) ;  /* 0xfffffffc00eca947 */ /* 0x004fea000383ffff */
[----:B------:R-:W-:Y:S05]  /*13c50*/  BRA `(.L_x_904) ;  /* 0xffffff40008c7947 */ /* 0x000fea000383ffff */
.L_x_912:
[----:B-1----:R-:W-:-:S04]  /*13c60*/  IMAD.U32 R15, RZ, RZ, UR22 ;  /* 0x00000016ff0f7e24 */ /* 0x002fc8000f8e00ff */
[----:B------:R1:W2:Y:S03]  /*13c70*/  SYNCS.PHASECHK.TRANS64.TRYWAIT P2, [R15+URZ+0x19c30], R0 ;  /* 0x019c30000f0075a7 */ /* 0x0002a6000804017f */
[----:B--2---:R-:W-:Y:S05]  /*13c80*/  @!P2 NANOSLEEP.SYNCS 0x989680 ;  /* 0x009896800000a95d */ /* 0x004fea0003900000 */
[----:B------:R-:W2:Y:S02]  /*13c90*/  @!P2 SYNCS.PHASECHK.TRANS64 P2, [R15+URZ+0x19c30], R0 ;  /* 0x019c30000f00a5a7 */ /* 0x000ea4000804007f */
[----:B--2---:R-:W-:Y:S05]  /*13ca0*/  @!P2 BRA `(.L_x_912) ;  /* 0xfffffffc00eca947 */ /* 0x004fea000383ffff */
[----:B------:R-:W-:Y:S05]  /*13cb0*/  BRA `(.L_x_911) ;  /* 0xffffff5c00207947 */ /* 0x000fea000383ffff */
.L_x_916:
[----:B-1----:R-:W-:-:S04]  /*13cc0*/  IMAD.U32 R15, RZ, RZ, UR11 ;  /* 0x0000000bff0f7e24 */ /* 0x002fc8000f8e00ff */
[----:B------:R1:W2:Y:S03]  /*13cd0*/  SYNCS.PHASECHK.TRANS64.TRYWAIT P2, [R15+URZ+0x19c50], R0 ;  /* 0x019c50000f0075a7 */ /* 0x0002a6000804017f */
[----:B--2---:R-:W-:Y:S05]  /*13ce0*/  @!P2 NANOSLEEP.SYNCS 0x989680 ;  /* 0x009896800000a95d */ /* 0x004fea0003900000 */
[----:B------:R-:W2:Y:S02]  /*13cf0*/  @!P2 SYNCS.PHASECHK.TRANS64 P2, [R15+URZ+0x19c50], R0 ;  /* 0x019c50000f00a5a7 */ /* 0x000ea4000804007f */
[----:B--2---:R-:W-:Y:S05]  /*13d00*/  @!P2 BRA `(.L_x_916) ;  /* 0xfffffffc00eca947 */ /* 0x004fea000383ffff */
[----:B------:R-:W-:Y:S05]  /*13d10*/  BRA `(.L_x_915) ;  /* 0xffffff5c00707947 */ /* 0x000fea000383ffff */
.L_x_930:
[----:B-1----:R-:W-:-:S04]  /*13d20*/  IMAD.U32 R6, RZ, RZ, UR14 ;  /* 0x0000000eff067e24 */ /* 0x002fc8000f8e00ff */
[----:B------:R1:W2:Y:S03]  /*13d30*/  SYNCS.PHASECHK.TRANS64.TRYWAIT P1, [R6+URZ+0x19c50], R3 ;  /* 0x019c5003060075a7 */ /* 0x0002a6000802017f */
[----:B--2---:R-:W-:Y:S05]  /*13d40*/  @!P1 NANOSLEEP.SYNCS 0x989680 ;  /* 0x009896800000995d */ /* 0x004fea0003900000 */
[----:B------:R-:W2:Y:S02]  /*13d50*/  @!P1 SYNCS.PHASECHK.TRANS64 P1, [R6+URZ+0x19c50], R3 ;  /* 0x019c5003060095a7 */ /* 0x000ea4000802007f */
[----:B--2---:R-:W-:Y:S05]  /*13d60*/  @!P1 BRA `(.L_x_930) ;  /* 0xfffffffc00ec9947 */ /* 0x004fea000383ffff */
[----:B------:R-:W-:Y:S05]  /*13d70*/  BRA `(.L_x_929) ;  /* 0xffffff8400b47947 */ /* 0x000fea000383ffff */
.L_x_970:
[----:B------:R-:W-:Y:S02]  /*13d80*/  IMAD.MOV.U32 R13, RZ, RZ, R4 ;  /* 0x000000ffff0d7224 */ /* 0x000fe400078e0004 */
[----:B------:R-:W-:Y:S02]  /*13d90*/  IMAD.MOV.U32 R12, RZ, RZ, RZ ;  /* 0x000000ffff0c7224 */ /* 0x000fe400078e00ff */
[----:B------:R-:W-:Y:S02]  /*13da0*/  IMAD.MOV.U32 R11, RZ, RZ, 0x1f ;  /* 0x0000001fff0b7424 */ /* 0x000fe400078e00ff */
[----:B------:R-:W-:-:S07]  /*13db0*/  IMAD.MOV.U32 R15, RZ, RZ, -0x1 ;  /* 0xffffffffff0f7424 */ /* 0x000fce00078e00ff */
[----:B------:R-:W-:Y:S05]  /*13dc0*/  WARPSYNC.COLLECTIVE R15, `(.L_x_1041) ;  /* 0x000000000f087348 */ /* 0x000fea0003c00000 */
[----:B------:R0:W1:Y:S02]  /*13dd0*/  SHFL.IDX P6, R14, R13, R12, R11 ;  /* 0x0000000c0d0e7389 */ /* 0x00006400000c000b */
[----:B01----:R-:W-:Y:S01]  /*13de0*/  ENDCOLLECTIVE ;  /* 0x000000000000791b */ /* 0x003fe20003800000 */
.L_x_1041:
[----:B------:R-:W-:Y:S05]  /*13df0*/  BRA `(.L_x_1042) ;  /* 0xffffffcc00507947 */ /* 0x000fea000383ffff */
.L_x_972:
[----:B------:R-:W-:Y:S01]  /*13e00*/  BSSY B0, `(.L_x_1043) ;  /* 0x0000006000007945 */ /* 0x000fe20003800000 */
[----:B------:R-:W-:-:S07]  /*13e10*/  IMAD.MOV.U32 R15, RZ, RZ, -0x1 ;  /* 0xffffffffff0f7424 */ /* 0x000fce00078e00ff */
[----:B0-----:R-:W-:Y:S05]  /*13e20*/  WARPSYNC.COLLECTIVE R15, `(.L_x_1044) ;  /* 0x000000000f0c7348 */ /* 0x001fea0003c00000 */
[----:B------:R-:W-:Y:S02]  /*13e30*/  ELECT P6, UR62, PT ;  /* 0x00000000003e782f */ /* 0x000fe400038c0000 */
[----:B------:R-:W-:Y:S01]  /*13e40*/  MOV R14, UR62 ;  /* 0x0000003e000e7c02 */ /* 0x000fe20008000f00 */
[----:B0-----:R-:W-:Y:S10]  /*13e50*/  ENDCOLLECTIVE ;  /* 0x000000000000791b */ /* 0x001ff40003800000 */
.L_x_1044:
[----:B------:R-:W-:Y:S05]  /*13e60*/  BSYNC B0 ;  /* 0x0000000000007941 */ /* 0x000fea0003800000 */
.L_x_1043:
[----:B------:R-:W-:Y:S05]  /*13e70*/  BRA `(.L_x_1045) ;  /* 0xffffffcc00507947 */ /* 0x000fea000383ffff */
.L_x_975:
[----:B-1----:R1:W2:Y:S02]  /*13e80*/  SYNCS.PHASECHK.TRANS64.TRYWAIT P2, [R5+URZ+0x19c80], R2 ;  /* 0x019c8002050075a7 */ /* 0x0022a4000804017f */
[----:B--2---:R-:W-:Y:S05]  /*13e90*/  @!P2 NANOSLEEP.SYNCS 0x989680 ;  /* 0x009896800000a95d */ /* 0x004fea0003900000 */
[----:B------:R-:W2:Y:S02]  /*13ea0*/  @!P2 SYNCS.PHASECHK.TRANS64 P2, [R5+URZ+0x19c80], R2 ;  /* 0x019c80020500a5a7 */ /* 0x000ea4000804007f */
[----:B--2---:R-:W-:Y:S05]  /*13eb0*/  @!P2 BRA `(.L_x_975) ;  /* 0xfffffffc00f0a947 */ /* 0x004fea000383ffff */
[----:B------:R-:W-:Y:S05]  /*13ec0*/  BRA `(.L_x_1046) ;  /* 0xffffffcc00a87947 */ /* 0x000fea000383ffff */
.L_x_977:
[----:B0-----:R0:W2:Y:S02]  /*13ed0*/  SYNCS.PHASECHK.TRANS64.TRYWAIT P2, [R5+URZ+0x19c40], R2 ;  /* 0x019c4002050075a7 */ /* 0x0010a4000804017f */
[----:B--2---:R-:W-:Y:S05]  /*13ee0*/  @!P2 NANOSLEEP.SYNCS 0x989680 ;  /* 0x009896800000a95d */ /* 0x004fea0003900000 */
[----:B------:R-:W2:Y:S02]  /*13ef0*/  @!P2 SYNCS.PHASECHK.TRANS64 P2, [R5+URZ+0x19c40], R2 ;  /* 0x019c40020500a5a7 */ /* 0x000ea4000804007f */
[----:B--2---:R-:W-:Y:S05]  /*13f00*/  @!P2 BRA `(.L_x_977) ;  /* 0xfffffffc00f0a947 */ /* 0x004fea000383ffff */
[----:B------:R-:W-:Y:S05]  /*13f10*/  BRA `(.L_x_1047) ;  /* 0xffffffd000247947 */ /* 0x000fea000383ffff */
.L_x_980:
[----:B-1----:R-:W-:-:S04]  /*13f20*/  IMAD.U32 R3, RZ, RZ, UR40 ;  /* 0x00000028ff037e24 */ /* 0x002fc8000f8e00ff */
[----:B------:R1:W2:Y:S03]  /*13f30*/  SYNCS.PHASECHK.TRANS64.TRYWAIT P0, [R3+URZ+0x19c20], R2 ;  /* 0x019c2002030075a7 */ /* 0x0002a6000800017f */
[----:B--2---:R-:W-:Y:S05]  /*13f40*/  @!P0 NANOSLEEP.SYNCS 0x989680 ;  /* 0x009896800000895d */ /* 0x004fea0003900000 */
[----:B------:R-:W2:Y:S02]  /*13f50*/  @!P0 SYNCS.PHASECHK.TRANS64 P0, [R3+URZ+0x19c20], R2 ;  /* 0x019c2002030085a7 */ /* 0x000ea4000800007f */
[----:B--2---:R-:W-:Y:S05]  /*13f60*/  @!P0 BRA `(.L_x_980) ;  /* 0xfffffffc00ec8947 */ /* 0x004fea000383ffff */
[----:B------:R-:W-:Y:S05]  /*13f70*/  BRA `(.L_x_1048) ;  /* 0xffffffd400307947 */ /* 0x000fea000383ffff */
.L_x_986:
[----:B0-----:R0:W1:Y:S02]  /*13f80*/  SYNCS.PHASECHK.TRANS64.TRYWAIT P0, [R7+URZ+0x19c80], R4 ;  /* 0x019c8004070075a7 */ /* 0x001064000800017f */
[----:B-1----:R-:W-:Y:S05]  /*13f90*/  @!P0 NANOSLEEP.SYNCS 0x989680 ;  /* 0x009896800000895d */ /* 0x002fea0003900000 */
[----:B------:R-:W1:Y:S02]  /*13fa0*/  @!P0 SYNCS.PHASECHK.TRANS64 P0, [R7+URZ+0x19c80], R4 ;  /* 0x019c8004070085a7 */ /* 0x000e64000800007f */
[----:B-1----:R-:W-:Y:S05]  /*13fb0*/  @!P0 BRA `(.L_x_986) ;  /* 0xfffffffc00f08947 */ /* 0x002fea000383ffff */
[----:B------:R-:W-:Y:S05]  /*13fc0*/  BRA `(.L_x_1049) ;  /* 0xffffffd400d47947 */ /* 0x000fea000383ffff */
.L_x_993:
[----:B-1----:R1:W2:Y:S02]  /*13fd0*/  SYNCS.PHASECHK.TRANS64.TRYWAIT P0, [R7+URZ+0x19c40], R4 ;  /* 0x019c4004070075a7 */ /* 0x0022a4000800017f */
[----:B--2---:R-:W-:Y:S05]  /*13fe0*/  @!P0 NANOSLEEP.SYNCS 0x989680 ;  /* 0x009896800000895d */ /* 0x004fea0003900000 */
[----:B------:R-:W2:Y:S02]  /*13ff0*/  @!P0 SYNCS.PHASECHK.TRANS64 P0, [R7+URZ+0x19c40], R4 ;  /* 0x019c4004070085a7 */ /* 0x000ea4000800007f */
[----:B--2---:R-:W-:Y:S05]  /*14000*/  @!P0 BRA `(.L_x_993) ;  /* 0xfffffffc00f08947 */ /* 0x004fea000383ffff */
[----:B------:R-:W-:Y:S05]  /*14010*/  BRA `(.L_x_1050) ;  /* 0xffffffd800d07947 */ /* 0x000fea000383ffff */
.L_x_1001:
[----:B0-----:R0:W1:Y:S02]  /*14020*/  SYNCS.PHASECHK.TRANS64.TRYWAIT P2, [R12+URZ+0x19c70], R5 ;  /* 0x019c70050c0075a7 */ /* 0x001064000804017f */
[----:B-1----:R-:W-:Y:S05]  /*14030*/  @!P2 NANOSLEEP.SYNCS 0x989680 ;  /* 0x009896800000a95d */ /* 0x002fea0003900000 */
[----:B------:R-:W1:Y:S02]  /*14040*/  @!P2 SYNCS.PHASECHK.TRANS64 P2, [R12+URZ+0x19c70], R5 ;  /* 0x019c70050c00a5a7 */ /* 0x000e64000804007f */
[----:B-1----:R-:W-:Y:S05]  /*14050*/  @!P2 BRA `(.L_x_1001) ;  /* 0xfffffffc00f0a947 */ /* 0x002fea000383ffff */
[----:B------:R-:W-:Y:S05]  /*14060*/  BRA `(.L_x_1051) ;  /* 0xffffffdc00e47947 */ /* 0x000fea000383ffff */
.L_x_1003:
[----:B0-----:R0:W1:Y:S02]  /*14070*/  SYNCS.PHASECHK.TRANS64.TRYWAIT P2, [R12+URZ+0x19c60], R5 ;  /* 0x019c60050c0075a7 */ /* 0x001064000804017f */
[----:B-1----:R-:W-:Y:S05]  /*14080*/  @!P2 NANOSLEEP.SYNCS 0x989680 ;  /* 0x009896800000a95d */ /* 0x002fea0003900000 */
[----:B------:R-:W1:Y:S02]  /*14090*/  @!P2 SYNCS.PHASECHK.TRANS64 P2, [R12+URZ+0x19c60], R5 ;  /* 0x019c60050c00a5a7 */ /* 0x000e64000804007f */
[----:B-1----:R-:W-:Y:S05]  /*140a0*/  @!P2 BRA `(.L_x_1003) ;  /* 0xfffffffc00f0a947 */ /* 0x002fea000383ffff */
[----:B------:R-:W-:Y:S05]  /*140b0*/  BRA `(.L_x_1052) ;  /* 0xffffffdc00ec7947 */ /* 0x000fea000383ffff */
.L_x_1010:
[----:B-1----:R1:W2:Y:S02]  /*140c0*/  SYNCS.PHASECHK.TRANS64.TRYWAIT P0, [R2+URZ+0x19c70], R3 ;  /* 0x019c7003020075a7 */ /* 0x0022a4000800017f */
[----:B--2---:R-:W-:Y:S05]  /*140d0*/  @!P0 NANOSLEEP.SYNCS 0x989680 ;  /* 0x009896800000895d */ /* 0x004fea0003900000 */
[----:B------:R-:W2:Y:S02]  /*140e0*/  @!P0 SYNCS.PHASECHK.TRANS64 P0, [R2+URZ+0x19c70], R3 ;  /* 0x019c7003020085a7 */ /* 0x000ea4000800007f */
[----:B--2---:R-:W-:Y:S05]  /*140f0*/  @!P0 BRA `(.L_x_1010) ;  /* 0xfffffffc00f08947 */ /* 0x004fea000383ffff */
[----:B------:R-:W-:Y:S05]  /*14100*/  BRA `(.L_x_1053) ;  /* 0xffffffe400347947 */ /* 0x000fea000383ffff */
.L_x_1012:
[----:B-1----:R1:W2:Y:S02]  /*14110*/  SYNCS.PHASECHK.TRANS64.TRYWAIT P0, [R2+URZ+0x19c60], R5 ;  /* 0x019c6005020075a7 */ /* 0x0022a4000800017f */
[----:B--2---:R-:W-:Y:S05]  /*14120*/  @!P0 NANOSLEEP.SYNCS 0x989680 ;  /* 0x009896800000895d */ /* 0x004fea0003900000 */
[----:B------:R-:W2:Y:S02]  /*14130*/  @!P0 SYNCS.PHASECHK.TRANS64 P0, [R2+URZ+0x19c60], R5 ;  /* 0x019c6005020085a7 */ /* 0x000ea4000800007f */
[----:B--2---:R-:W-:Y:S05]  /*14140*/  @!P0 BRA `(.L_x_1012) ;  /* 0xfffffffc00f08947 */ /* 0x004fea000383ffff */
[----:B------:R-:W-:Y:S05]  /*14150*/  BRA `(.L_x_1054) ;  /* 0xffffffe400447947 */ /* 0x000fea000383ffff */
.L_x_1025:
[----:B0-----:R0:W1:Y:S02]  /*14160*/  SYNCS.PHASECHK.TRANS64.TRYWAIT P0, [R8+URZ+0x19c20], R0 ;  /* 0x019c2000080075a7 */ /* 0x001064000800017f */
[----:B-1----:R-:W-:Y:S05]  /*14170*/  @!P0 NANOSLEEP.SYNCS 0x989680 ;  /* 0x009896800000895d */ /* 0x002fea0003900000 */
[----:B------:R-:W1:Y:S02]  /*14180*/  @!P0 SYNCS.PHASECHK.TRANS64 P0, [R8+URZ+0x19c20], R0 ;  /* 0x019c2000080085a7 */ /* 0x000e64000800007f */
[----:B-1----:R-:W-:Y:S05]  /*14190*/  @!P0 BRA `(.L_x_1025) ;  /* 0xfffffffc00f08947 */ /* 0x002fea000383ffff */
[----:B------:R-:W-:Y:S05]  /*141a0*/  BRA `(.L_x_1055) ;  /* 0xfffffff4004c7947 */ /* 0x000fea000383ffff */
.L_x_1026:
        /* <DEDUP_REMOVED lines=8> */
[----:B0-----:R-:W-:Y:S05]  /*14230*/  WARPSYNC.COLLECTIVE R15, `(.L_x_1057) ;  /* 0x000000000f087348 */ /* 0x001fea0003c00000 */
[----:B------:R1:W2:Y:S02]  /*14240*/  SHFL.IDX P6, R14, R13, R12, R11 ;  /* 0x0000000c0d0e7389 */ /* 0x0002a400000c000b */
[----:B012---:R-:W-:Y:S01]  /*14250*/  ENDCOLLECTIVE ;  /* 0x000000000000791b */ /* 0x007fe20003800000 */
.L_x_1057:
[----:B------:R-:W-:Y:S05]  /*14260*/  BSYNC B0 ;  /* 0x0000000000007941 */ /* 0x000fea0003800000 */
.L_x_1056:
[----:B------:R-:W-:Y:S05]  /*14270*/  BRA `(.L_x_1058) ;  /* 0xfffffff400347947 */ /* 0x000fea000383ffff */
.L_x_1029:
[----:B------:R-:W-:Y:S01]  /*14280*/  BSSY B1, `(.L_x_1059) ;  /* 0x0000006000017945 */ /* 0x000fe20003800000 */
[----:B------:R-:W-:-:S07]  /*14290*/  IMAD.MOV.U32 R15, RZ, RZ, -0x1 ;  /* 0xffffffffff0f7424 */ /* 0x000fce00078e00ff */
[----:B0-----:R-:W-:Y:S05]  /*142a0*/  WARPSYNC.COLLECTIVE R15, `(.L_x_1060) ;  /* 0x000000000f0c7348 */ /* 0x001fea0003c00000 */
[----:B------:R-:W-:Y:S02]  /*142b0*/  ELECT P6, UR62, PT ;  /* 0x00000000003e782f */ /* 0x000fe400038c0000 */
[----:B------:R-:W-:Y:S01]  /*142c0*/  MOV R14, UR62 ;  /* 0x0000003e000e7c02 */ /* 0x000fe20008000f00 */
[----:B0-----:R-:W-:Y:S10]  /*142d0*/  ENDCOLLECTIVE ;  /* 0x000000000000791b */ /* 0x001ff40003800000 */
.L_x_1060:
[----:B------:R-:W-:Y:S05]  /*142e0*/  BSYNC B1 ;  /* 0x0000000000017941 */ /* 0x000fea0003800000 */
.L_x_1059:
[----:B------:R-:W-:Y:S05]  /*142f0*/  BRA `(.L_x_1061) ;  /* 0xfffffff4002c7947 */ /* 0x000fea000383ffff */
.L_x_1031:
[----:B0-----:R0:W1:Y:S02]  /*14300*/  SYNCS.PHASECHK.TRANS64.TRYWAIT P1, [R6+URZ], R3 ;  /* 0x00000003060075a7 */ /* 0x001064000802017f */
[----:B-1----:R-:W-:Y:S05]  /*14310*/  @!P1 NANOSLEEP.SYNCS 0x989680 ;  /* 0x009896800000995d */ /* 0x002fea0003900000 */
[----:B------:R-:W1:Y:S02]  /*14320*/  @!P1 SYNCS.PHASECHK.TRANS64 P1, [R6+URZ], R3 ;  /* 0x00000003060095a7 */ /* 0x000e64000802007f */
[----:B-1----:R-:W-:Y:S05]  /*14330*/  @!P1 BRA `(.L_x_1031) ;  /* 0xfffffffc00f09947 */ /* 0x002fea000383ffff */
[----:B------:R-:W-:Y:S05]  /*14340*/  BRA `(.L_x_1062) ;  /* 0xfffffff400607947 */ /* 0x000fea000383ffff */
.L_x_1032:
[----:B-1----:R1:W2:Y:S02]  /*14350*/  SYNCS.PHASECHK.TRANS64.TRYWAIT P1, [R7+URZ], R0 ;  /* 0x00000000070075a7 */ /* 0x0022a4000802017f */
[----:B--2---:R-:W-:Y:S05]  /*14360*/  @!P1 NANOSLEEP.SYNCS 0x989680 ;  /* 0x009896800000995d */ /* 0x004fea0003900000 */
[----:B------:R-:W2:Y:S02]  /*14370*/  @!P1 SYNCS.PHASECHK.TRANS64 P1, [R7+URZ], R0 ;  /* 0x00000000070095a7 */ /* 0x000ea4000802007f */
[----:B--2---:R-:W-:Y:S05]  /*14380*/  @!P1 BRA `(.L_x_1032) ;  /* 0xfffffffc00f09947 */ /* 0x004fea000383ffff */
[----:B------:R-:W-:Y:S05]  /*14390*/  BRA `(.L_x_1063) ;  /* 0xfffffff400547947 */ /* 0x000fea000383ffff */
.L_x_1034:
[----:B--2---:R2:W3:Y:S02]  /*143a0*/  SYNCS.PHASECHK.TRANS64.TRYWAIT P1, [R2+URZ+0x19c60], R3 ;  /* 0x019c6003020075a7 */ /* 0x0044e4000802017f */
[----:B---3--:R-:W-:Y:S05]  /*143b0*/  @!P1 NANOSLEEP.SYNCS 0x989680 ;  /* 0x009896800000995d */ /* 0x008fea0003900000 */
[----:B------:R-:W3:Y:S02]  /*143c0*/  @!P1 SYNCS.PHASECHK.TRANS64 P1, [R2+URZ+0x19c60], R3 ;  /* 0x019c6003020095a7 */ /* 0x000ee4000802007f */
[----:B---3--:R-:W-:Y:S05]  /*143d0*/  @!P1 BRA `(.L_x_1034) ;  /* 0xfffffffc00f09947 */ /* 0x008fea000383ffff */
[----:B------:R-:W-:Y:S05]  /*143e0*/  BRA `(.L_x_1064) ;  /* 0xfffffff400547947 */ /* 0x000fea000383ffff */
.L_x_1036:
[----:B---3--:R3:W4:Y:S02]  /*143f0*/  SYNCS.PHASECHK.TRANS64.TRYWAIT P1, [R5+URZ+0x19c60], R0 ;  /* 0x019c6000050075a7 */ /* 0x008724000802017f */
[----:B----4-:R-:W-:Y:S05]  /*14400*/  @!P1 NANOSLEEP.SYNCS 0x989680 ;  /* 0x009896800000995d */ /* 0x010fea0003900000 */
[----:B------:R-:W4:Y:S02]  /*14410*/  @!P1 SYNCS.PHASECHK.TRANS64 P1, [R5+URZ+0x19c60], R0 ;  /* 0x019c6000050095a7 */ /* 0x000f24000802007f */
[----:B----4-:R-:W-:Y:S05]  /*14420*/  @!P1 BRA `(.L_x_1036) ;  /* 0xfffffffc00f09947 */ /* 0x010fea000383ffff */
[----:B------:R-:W-:Y:S05]  /*14430*/  BRA `(.L_x_1065) ;  /* 0xfffffff400547947 */ /* 0x000fea000383ffff */
.L_x_1038:
[----:B----4-:R4:W0:Y:S02]  /*14440*/  SYNCS.PHASECHK.TRANS64.TRYWAIT P0, [R2+URZ+0x19c80], R3 ;  /* 0x019c8003020075a7 */ /* 0x010824000800017f */
[----:B0-----:R-:W-:Y:S05]  /*14450*/  @!P0 NANOSLEEP.SYNCS 0x989680 ;  /* 0x009896800000895d */ /* 0x001fea0003900000 */
[----:B------:R-:W0:Y:S02]  /*14460*/  @!P0 SYNCS.PHASECHK.TRANS64 P0, [R2+URZ+0x19c80], R3 ;  /* 0x019c8003020085a7 */ /* 0x000e24000800007f */
[----:B0-----:R-:W-:Y:S05]  /*14470*/  @!P0 BRA `(.L_x_1038) ;  /* 0xfffffffc00f08947 */ /* 0x001fea000383ffff */
[----:B------:R-:W-:Y:S05]  /*14480*/  BRA `(.L_x_1039) ;  /* 0xfffffff400507947 */ /* 0x000fea000383ffff */
.L_x_1066:
        /* <DEDUP_REMOVED lines=15> */
.L_x_2224:


//--------------------- .text._ZN7cutlass13device_kernelIN5flash11enable_sm90INS1_16FlashAttnFwdSm90INS1_25CollectiveMainloopFwdSm90ILi2EN4cute5tupleIJNS5_1CILi1EEES8_S8_EEENS6_IJNS7_ILi192EEENS7_ILi128EEENS7_ILi96EEEEEELi96ENS_12float_e4m3_tEfNS_4arch4Sm90ELb0ELb1ELb0ELb1ELb0ELb1ELb0ELb1ELb1ELb0ELb0ELb0EEENS1_21CollectiveEpilogueFwdINS6_IJSA_SC_SB_EEES9_NS_10bfloat16_tESG_Li384ELb1ELb0ELb0ELb1EEENS1_36VarlenDynamicPersistentTileSchedulerILi192ELi128ELi384ELi128ELb0ELb0ELb1ELb1ELb0ELb1EEEEEEEEEvNT_6ParamsE --------------------------
	.section	.text._ZN7cutlass13device_kernelIN5flash11enable_sm90INS1_16FlashAttnFwdSm90INS1_25CollectiveMainloopFwdSm90ILi2EN4cute5tupleIJNS5_1CILi1EEES8_S8_EEENS6_IJNS7_ILi192EEENS7_ILi128EEENS7_ILi96EEEEEELi96ENS_12float_e4m3_tEfNS_4arch4Sm90ELb0ELb1ELb0ELb1ELb0ELb1ELb0ELb1ELb1ELb0ELb0ELb0EEENS1_21CollectiveEpilogueFwdINS6_IJSA_SC_SB_EEES9_NS_10bfloat16_tESG_Li384ELb1ELb0ELb0ELb1EEENS1_36VarlenDynamicPersistentTileSchedulerILi192ELi128ELi384ELi128ELb0ELb0ELb1ELb1ELb0ELb1EEEEEEEEEvNT_6ParamsE,"ax",@progbits
	.align	128
.text._ZN7cutlass13device_kernelIN5flash11enable_sm90INS1_16FlashAttnFwdSm90INS1_25CollectiveMainloopFwdSm90ILi2EN4cute5tupleIJNS5_1CILi1EEES8_S8_EEENS6_IJNS7_ILi192EEENS7_ILi128EEENS7_ILi96EEEEEELi96ENS_12float_e4m3_tEfNS_4arch4Sm90ELb0ELb1ELb0ELb1ELb0ELb1ELb0ELb1ELb1ELb0ELb0ELb0EEENS1_21CollectiveEpilogueFwdINS6_IJSA_SC_SB_EEES9_NS_10bfloat16_tESG_Li384ELb1ELb0ELb0ELb1EEENS1_36VarlenDynamicPersistentTileSchedulerILi192ELi128ELi384ELi128ELb0ELb0ELb1ELb1ELb0ELb1EEEEEEEEEvNT_6ParamsE:
        .type           _ZN7cutlass13device_kernelIN5flash11enable_sm90INS1_16FlashAttnFwdSm90INS1_25CollectiveMainloopFwdSm90ILi2EN4cute5tupleIJNS5_1CILi1EEES8_S8_EEENS6_IJNS7_ILi192EEENS7_ILi128EEENS7_ILi96EEEEEELi96ENS_12float_e4m3_tEfNS_4arch4Sm90ELb0ELb1ELb0ELb1ELb0ELb1ELb0ELb1ELb1ELb0ELb0ELb0EEENS1_21CollectiveEpilogueFwdINS6_IJSA_SC_SB_EEES9_NS_10bfloat16_tESG_Li384ELb1ELb0ELb0ELb1EEENS1_36VarlenDynamicPersistentTileSchedulerILi192ELi128ELi384ELi128ELb0ELb0ELb1ELb1ELb0ELb1EEEEEEEEEvNT_6ParamsE,@function
        .size           _ZN7cutlass13device_kernelIN5flash11enable_sm90INS1_16FlashAttnFwdSm90INS1_25CollectiveMainloopFwdSm90ILi2EN4cute5tupleIJNS5_1CILi1EEES8_S8_EEENS6_IJNS7_ILi192EEENS7_ILi128EEENS7_ILi96EEEEEELi96ENS_12float_e4m3_tEfNS_4arch4Sm90ELb0ELb1ELb0ELb1ELb0ELb1ELb0ELb1ELb1ELb0ELb0ELb0EEENS1_21CollectiveEpilogueFwdINS6_IJSA_SC_SB_EEES9_NS_10bfloat16_tESG_Li384ELb1ELb0ELb0ELb1EEENS1_36VarlenDynamicPersistentTileSchedulerILi192ELi128ELi384ELi128ELb0ELb0ELb1ELb1ELb0ELb1EEEEEEEEEvNT_6ParamsE,(.L_x_2225 - _ZN7cutlass13device_kernelIN5flash11enable_sm90INS1_16FlashAttnFwdSm90INS1_25CollectiveMainloopFwdSm90ILi2EN4cute5tupleIJNS5_1CILi1EEES8_S8_EEENS6_IJNS7_ILi192EEENS7_ILi128EEENS7_ILi96EEEEEELi96ENS_12float_e4m3_tEfNS_4arch4Sm90ELb0ELb1ELb0ELb1ELb0ELb1ELb0ELb1ELb1ELb0ELb0ELb0EEENS1_21CollectiveEpilogueFwdINS6_IJSA_SC_SB_EEES9_NS_10bfloat16_tESG_Li384ELb1ELb0ELb0ELb1EEENS1_36VarlenDynamicPersistentTileSchedulerILi192ELi128ELi384ELi128ELb0ELb0ELb1ELb1ELb0ELb1EEEEEEEEEvNT_6ParamsE)
        .other          _ZN7cutlass13device_kernelIN5flash11enable_sm90INS1_16FlashAttnFwdSm90INS1_25CollectiveMainloopFwdSm90ILi2EN4cute5tupleIJNS5_1CILi1EEES8_S8_EEENS6_IJNS7_ILi192EEENS7_ILi128EEENS7_ILi96EEEEEELi96ENS_12float_e4m3_tEfNS_4arch4Sm90ELb0ELb1ELb0ELb1ELb0ELb1ELb0ELb1ELb1ELb0ELb0ELb0EEENS1_21CollectiveEpilogueFwdINS6_IJSA_SC_SB_EEES9_NS_10bfloat16_tESG_Li384ELb1ELb0ELb0ELb1EEENS1_36VarlenDynamicPersistentTileSchedulerILi192ELi128ELi384ELi128ELb0ELb0ELb1ELb1ELb0ELb1EEEEEEEEEvNT_6ParamsE,@"STO_CUDA_ENTRY STV_DEFAULT"
_ZN7cutlass13device_kernelIN5flash11enable_sm90INS1_16FlashAttnFwdSm90INS1_25CollectiveMainloopFwdSm90ILi2EN4cute5tupleIJNS5_1CILi1EEES8_S8_EEENS6_IJNS7_ILi192EEENS7_ILi128EEENS7_ILi96EEEEEELi96ENS_12float_e4m3_tEfNS_4arch4Sm90ELb0ELb1ELb0ELb1ELb0ELb1ELb0ELb1ELb1ELb0ELb0ELb0EEENS1_21CollectiveEpilogueFwdINS6_IJSA_SC_SB_EEES9_NS_10bfloat16_tESG_Li384ELb1ELb0ELb0ELb1EEENS1_36VarlenDynamicPersistentTileSchedulerILi192ELi128ELi384ELi128ELb0ELb0ELb1ELb1ELb0ELb1EEEEEEEEEvNT_6ParamsE:
        /* <DEDUP_REMOVED lines=26> */
.L_x_1068:
[----:B------:R-:W-:Y:S05]  /*01a0*/  BSYNC B0 ;  /* 0x0000000000007941 */ /* 0x000fea0003800000 */
.L_x_1067:
[----:B------:R-:W-:Y:S01]  /*01b0*/  VOTEU.ANY UP0, P0 ;  /* 0x00000000003f7886 */ /* 0x000fe20000000100 */
[----:B------:R-:W0:Y:S01]  /*01c0*/  SHFL.IDX PT, R2, R0, RZ, 0x1f ;  /* 0x00001fff00027589 */ /* 0x000e2200000e0000 */
[----:B------:R-:W-:Y:S01]  /*01d0*/  UMOV UR4, 0x1 ;  /* 0x0000000100047882 */ /* 0x000fe20000000000 */
[----:B------:R-:W-:Y:S01]  /*01e0*/  UMOV UR7, 0x180 ;  /* 0x0000018000077882 */ /* 0x000fe20000000000 */
[----:B------:R-:W-:Y:S01]  /*01f0*/  VOTEU.ANY UP1, P0 ;  /* 0x00000000003f7886 */ /* 0x000fe20000020100 */
[----:B------:R-:W1:Y:S01]  /*0200*/  @UP0 S2UR UR8, SR_CgaCtaId ;  /* 0x00000000000809c3 */ /* 0x000e620000008800 */
[----:B------:R-:W-:Y:S01]  /*0210*/  @UP0 UMOV UR6, 0x400 ;  /* 0x0000040000060882 */ /* 0x000fe20000000000 */
[----:B------:R-:W-:-:S04]  /*0220*/  @UP0 UIADD3 UR4, -UR4, 0x100000, URZ ;  /* 0x0010000004040890 */ /* 0x000fc8000fffe13f */
[----:B------:R-:W-:Y:S02]  /*0230*/  @UP0 USHF.L.U32 UR5, UR4, 0xb, URZ ;  /* 0x0000000b04050899 */ /* 0x000fe4000800063f */
[----:B------:R-:W-:Y:S01]  /*0240*/  @UP0 USHF.L.U32 UR4, UR4, 0x1, URZ ;  /* 0x0000000104040899 */ /* 0x000fe2000800063f */
[----:B0-----:R-:W-:Y:S02]  /*0250*/  ISETP.NE.AND P1, PT, R2, RZ, PT ;  /* 0x000000ff0200720c */ /* 0x001fe40003f25270 */
[----:B------:R-:W-:Y:S01]  /*0260*/  SHF.R.U32.HI R2, RZ, 0x7, R3 ;  /* 0x00000007ff027819 */ /* 0x000fe20000011603 */
[----:B-1----:R-:W-:Y:S02]  /*0270*/  @UP0 ULEA UR8, UR8, UR6, 0x18 ;  /* 0x0000000608080291 */ /* 0x002fe4000f8ec03f */
[----:B------:R-:W-:-:S04]  /*0280*/  @UP0 UIADD3 UR6, -UR7, 0x100000, URZ ;  /* 0x0010000007060890 */ /* 0x000fc8000fffe13f */
[----:B------:R-:W-:Y:S02]  /*0290*/  @UP0 USHF.L.U32 UR7, UR6, 0xb, URZ ;  /* 0x0000000b06070899 */ /* 0x000fe4000800063f */
[----:B------:R-:W-:Y:S01]  /*02a0*/  @UP0 USHF.L.U32 UR6, UR6, 0x1, URZ ;  /* 0x0000000106060899 */ /* 0x000fe2000800063f */
[----:B------:R-:W-:Y:S01]  /*02b0*/  VOTEU.ANY UP0, P0 ;  /* 0x00000000003f7886 */ /* 0x000fe20000000100 */
[----:B------:R-:W0:Y:S04]  /*02c0*/  SHFL.IDX PT, R2, R2, RZ, 0x1f ;  /* 0x00001fff02027589 */ /* 0x000e2800000e0000 */
[----:B------:R-:W1:Y:S02]  /*02d0*/  FENCE.VIEW.ASYNC.S ;  /* 0x00000000000073c6 */ /* 0x000e640000000000 */
[----:B-1----:R1:W2:Y:S04]  /*02e0*/  @UP0 SYNCS.EXCH.64 URZ, [UR8+0x19c00], UR4 ;  /* 0x019c0004083f05b2 */ /* 0x0022a80008000100 */
[----:B------:R1:W3:Y:S01]  /*02f0*/  @UP1 SYNCS.EXCH.64 URZ, [UR8+0x19c20], UR6 ;  /* 0x019c2006083f15b2 */ /* 0x0002e20008000100 */
[----:B------:R-:W-:Y:S05]  /*0300*/  @P1 BRA `(.L_x_1069) ;  /* 0x0000000000481947 */ /* 0x000fea0003800000 */
        /* <DEDUP_REMOVED lines=14> */
[----:B------:R4:W0:Y:S01]  /*03f0*/  SYNCS.EXCH.64 URZ, [UR8+0x19c40], UR4 ;  /* 0x019c4004083f75b2 */ /* 0x0008220008000100 */
[----:B------:R4:W0:Y:S01]  /*0400*/  SYNCS.EXCH.64 URZ, [UR8+0x19c38], UR6 ;  /* 0x019c3806083f75b2 */ /* 0x0008220008000100 */
[----:B------:R4:W0:Y:S02]  /*0410*/  SYNCS.EXCH.64 URZ, [UR8+0x19c48], UR4 ;  /* 0x019c4804083f75b2 */ /* 0x0008240008000100 */
[----:B----4-:R-:W-:Y:S01]  /*0420*/  NOP ;  /* 0x0000000000007918 */ /* 0x010fe20000000000 */
.L_x_1069:
        /* <DEDUP_REMOVED lines=22> */
.L_x_1070:
        /* <DEDUP_REMOVED lines=14> */
[----:B------:R4:W0:Y:S01]  /*0670*/  SYNCS.EXCH.64 URZ, [UR6+0x19c80], UR4 ;  /* 0x019c8004063f75b2 */ /* 0x0008220008000100 */
[----:B------:R4:W0:Y:S01]  /*0680*/  SYNCS.EXCH.64 URZ, [UR6+0x19c78], UR4 ;  /* 0x019c7804063f75b2 */ /* 0x0008220008000100 */
[----:B------:R4:W0:Y:S02]  /*0690*/  SYNCS.EXCH.64 URZ, [UR6+0x19c88], UR4 ;  /* 0x019c8804063f75b2 */ /* 0x0008240008000100 */
[----:B----4-:R-:W-:Y:S01]  /*06a0*/  NOP ;  /* 0x0000000000007918 */ /* 0x010fe20000000000 */
.L_x_1071:
        /* <DEDUP_REMOVED lines=22> */
.L_x_1072:
        /* <DEDUP_REMOVED lines=22> */
.L_x_1073:
[----:B0-----:R-:W-:Y:S01]  /*0970*/  ISETP.NE.AND P0, PT, R2, RZ, PT ;  /* 0x000000ff0200720c */ /* 0x001fe20003f05270 */
[----:B------:R-:W-:Y:S01]  /*0980*/  IMAD.MOV.U32 R2, RZ, RZ, 0x1 ;  /* 0x00000001ff027424 */ /* 0x000fe200078e00ff */
[----:B------:R-:W-:Y:S01]  /*0990*/  NOP ;  /* 0x0000000000007918 */ /* 0x000fe20000000000 */
[----:B------:R-:W-:Y:S01]  /*09a0*/  ULDC.64 UR40, c[0x0][0x208] ;  /* 0x0000820000287ab9 */ /* 0x000fe20000000a00 */
[----:B------:R-:W-:Y:S02]  /*09b0*/  BSSY B8, `(.L_x_1074) ;  /* 0x0001fa3000087945 */ /* 0x000fe40003800000 */
[----:B------:R-:W-:-:S05]  /*09c0*/  SEL R2, R2, 0x2, !P0 ;  /* 0x0000000202027807 */ /* 0x000fca0004000000 */
[----:B------:R0:W-:Y:S01]  /*09d0*/  STL [R1+0x18], R2 ;  /* 0x0000180201007387 */ /* 0x0001e20000100800 */
[----:B-123--:R-:W-:Y:S06]  /*09e0*/  BAR.SYNC.DEFER_BLOCKING 0x0 ;  /* 0x0000000000007b1d */ /* 0x00efec0000010000 */
[----:B------:R-:W-:Y:S05]  /*09f0*/  @!P0 BRA `(.L_x_1075) ;  /* 0x0000018c007c8947 */ /* 0x000fea0003800000 */
.L_x_1076:
[----:B------:R-:W-:-:S08]  /*0a00*/  NOP ;  /* 0x0000000000007918 */ /* 0x000fd00000000000 */
[----:B------:R-:W1:Y:S02]  /*0a10*/  USETMAXREG.TRY_ALLOC.CTAPOOL UP0, 0xa0 ;  /* 0x000000a0000079c8 */ /* 0x000e640008000600 */
[----:B-1----:R-:W-:-:S13]  /*0a20*/  PLOP3.LUT P0, PT, PT, PT, UP0, 0x80, 0x0 ;  /* 0x000000000000781c */ /* 0x002fda0003f0f008 */
[----:B------:R-:W-:Y:S05]  /*0a30*/  @!P0 BRA `(.L_x_1076) ;  /* 0xfffffffc00f08947 */ /* 0x000fea000383ffff */
[----:B------:R-:W1:Y:S08]  /*0a40*/  S2UR UR4, SR_CgaCtaId ;  /* 0x00000000000479c3 */ /* 0x000e700000008800 */
[----:B------:R-:W-:Y:S06]  /*0a50*/  BAR.ARV 0x8, 0x1a0 ;  /* 0x0206800000007b1d */ /* 0x000fec0000002000 */
[----:B------:R-:W-:-:S02]  /*0a60*/  MOV R17, 0x400 ;  /* 0x0000040000117802 */ /* 0x000fc40000000f00 */
[----:B------:R-:W-:Y:S01]  /*0a70*/  BAR.SYNC.DEFER_BLOCKING 0x5, 0x200 ;  /* 0x0148000000007b1d */ /* 0x000fe20000010000 */
[----:B-1----:R-:W-:-:S05]  /*0a80*/  IMAD.U32 R0, RZ, RZ, UR4 ;  /* 0x00000004ff007e24 */ /* 0x002fca000f8e00ff */
[----:B------:R-:W-:Y:S01]  /*0a90*/  ULDC UR4, c[0x0][0xc14] ;  /* 0x0003050000047ab9 */ /* 0x000fe20000000800 */
[----:B------:R-:W-:Y:S01]  /*0aa0*/  LEA R17, R0, R17, 0x18 ;  /* 0x0000001100117211 */ /* 0x000fe200078ec0ff */
[----:B------:R-:W-:Y:S04]  /*0ab0*/  STL [R1+0x30], R0 ;  /* 0x0000300001007387 */ /* 0x000fe80000100800 */
[----:B------:R-:W1:Y:S01]  /*0ac0*/  LDS.128 R8, [R17+0x19cd0] ;  /* 0x019cd00011087984 */ /* 0x000e620000000c00 */
[----:B------:R-:W-:Y:S06]  /*0ad0*/  BAR.ARV 0x4, 0x200 ;  /* 0x0108000000007b1d */ /* 0x000fec0000002000 */
[----:B-1----:R-:W-:-:S13]  /*0ae0*/  ISETP.GE.AND P0, PT, R11, UR4, PT ;  /* 0x000000040b007c0c */ /* 0x002fda000bf06270 */
[----:B------:R-:W-:Y:S05]  /*0af0*/  @P0 BRA `(.L_x_1077) ;  /* 0x000001f800380947 */ /* 0x000fea0003800000 */
[----:B------:R-:W2:Y:S01]  /*0b00*/  LDL.LU R18, [R1+0x18] ;  /* 0x0000180001127983 */ /* 0x000ea20000300800 */
[----:B------:R-:W1:Y:S02]  /*0b10*/  S2R R0, SR_TID.X ;  /* 0x0000000000007919 */ /* 0x000e640000002100 */
[----:B-1----:R-:W-:-:S05]  /*0b20*/  VIADD R8, R0, 0xffffff80 ;  /* 0xffffff8000087836 */ /* 0x002fca0000000000 */
[-C--:B0-----:R-:W-:Y:S02]  /*0b30*/  LEA.HI R2, R8, R8.reuse, RZ, 0x1 ;  /* 0x0000000808027211 */ /* 0x081fe400078f08ff */
[----:B------:R-:W-:Y:S02]  /*0b40*/  SHF.R.S32.HI R0, RZ, 0x1f, R8 ;  /* 0x0000001fff007819 */ /* 0x000fe40000011408 */
[--C-:B------:R-:W-:Y:S02]  /*0b50*/  SHF.R.S32.HI R23, RZ, 0x1, R2.reuse ;  /* 0x00000001ff177819 */ /* 0x100fe40000011402 */
[----:B------:R-:W-:Y:S02]  /*0b60*/  SHF.R.S32.HI R4, RZ, 0x1f, R2 ;  /* 0x0000001fff047819 */ /* 0x000fe40000011402 */
[----:B------:R-:W-:Y:S02]  /*0b70*/  LOP3.LUT R3, R2, 0xfffffffe, RZ, 0xc0, !PT ;  /* 0xfffffffe02037812 */ /* 0x000fe400078ec0ff */
[----:B------:R-:W-:-:S02]  /*0b80*/  LEA.HI R2, R0, R8, RZ, 0x7 ;  /* 0x0000000800027211 */ /* 0x000fc400078f38ff */
[----:B------:R-:W-:Y:S01]  /*0b90*/  LEA.HI R5, R4, R23, RZ, 0x2 ;  /* 0x0000001704057211 */ /* 0x000fe200078f10ff */
[----:B------:R-:W-:Y:S01]  /*0ba0*/  IMAD.IADD R14, R8, 0x1, -R3 ;  /* 0x00000001080e7824 */ /* 0x000fe200078e0a03 */
[----:B------:R-:W-:Y:S02]  /*0bb0*/  LOP3.LUT R7, R2, 0xffffff80, RZ, 0xc0, !PT ;  /* 0xffffff8002077812 */ /* 0x000fe400078ec0ff */
[CC--:B------:R-:W-:Y:S02]  /*0bc0*/  LEA.HI R4, R0.reuse, R8.reuse, RZ, 0x3 ;  /* 0x0000000800047211 */ /* 0x0c0fe400078f18ff */
[----:B------:R-:W-:Y:S01]  /*0bd0*/  LEA.HI R6, R0, R8, RZ, 0x4 ;  /* 0x0000000800067211 */ /* 0x000fe200078f20ff */
[----:B------:R-:W-:Y:S01]  /*0be0*/  IMAD.IADD R13, R8, 0x1, -R7 ;  /* 0x00000001080d7824 */ /* 0x000fe200078e0a07 */
[----:B------:R-:W-:Y:S02]  /*0bf0*/  SHF.R.S32.HI R4, RZ, 0x3, R4 ;  /* 0x00000003ff047819 */ /* 0x000fe40000011404 */
[----:B------:R-:W-:Y:S01]  /*0c00*/  LOP3.LUT R0, R5, 0x7fffffc, RZ, 0xc0, !PT ;  /* 0x07fffffc05007812 */ /* 0x000fe200078ec0ff */
[----:B------:R-:W-:Y:S01]  /*0c10*/  IMAD.SHL.U32 R16, R14, 0x10, RZ ;  /* 0x000000100e107824 */ /* 0x000fe200078e00ff */
[----:B------:R-:W-:-:S02]  /*0c20*/  SHF.R.S32.HI R19, RZ, 0x7, R2 ;  /* 0x00000007ff137819 */ /* 0x000fc40000011402 */
[----:B------:R-:W-:Y:S01]  /*0c30*/  SHF.R.S32.HI R2, RZ, 0x1f, R13 ;  /* 0x0000001fff027819 */ /* 0x000fe2000001140d */
[----:B------:R-:W-:Y:S01]  /*0c40*/  IMAD.SHL.U32 R4, R4, 0x80, RZ ;  /* 0x0000008004047824 */ /* 0x000fe200078e00ff */
[----:B------:R-:W-:Y:S01]  /*0c50*/  SHF.R.S32.HI R5, RZ, 0x4, R6 ;  /* 0x00000004ff057819 */ /* 0x000fe20000011406 */
[----:B------:R-:W-:Y:S01]  /*0c60*/  IMAD.IADD R0, R23, 0x1, -R0 ;  /* 0x0000000117007824 */ /* 0x000fe200078e0a00 */
[----:B------:R-:W-:Y:S01]  /*0c70*/  LEA.HI R3, R2, R13, RZ, 0x2 ;  /* 0x0000000d02037211 */ /* 0x000fe200078f10ff */
[----:B------:R-:W-:Y:S01]  /*0c80*/  VIADD R20, R16, 0x20 ;  /* 0x0000002010147836 */ /* 0x000fe20000000000 */
[----:B------:R-:W-:Y:S01]  /*0c90*/  LOP3.LUT R15, R4, 0x80, RZ, 0xc0, !PT ;  /* 0x00000080040f7812 */ /* 0x000fe200078ec0ff */
[----:B------:R-:W-:Y:S01]  /*0ca0*/  IMAD R8, R5, 0x8, R0 ;  /* 0x0000000805087824 */ /* 0x000fe200078e0200 */
[--C-:B------:R-:W-:Y:S02]  /*0cb0*/  SHF.R.S32.HI R4, RZ, 0x2, R3.reuse ;  /* 0x00000002ff047819 */ /* 0x100fe40000011403 */
[----:B------:R-:W-:-:S02]  /*0cc0*/  SHF.R.S32.HI R5, RZ, 0x1f, R3 ;  /* 0x0000001fff057819 */ /* 0x000fc40000011403 */
[----:B------:R-:W-:Y:S02]  /*0cd0*/  SHF.R.S32.HI R6, RZ, 0x1f, R20 ;  /* 0x0000001fff067819 */ /* 0x000fe40000011414 */
[----:B------:R-:W-:Y:S02]  /*0ce0*/  LEA.HI R5, R5, R4, RZ, 0x3 ;  /* 0x0000000405057211 */ /* 0x000fe400078f18ff */
[CC--:B------:R-:W-:Y:S01]  /*0cf0*/  LEA.HI R7, R6.reuse, R20.reuse, RZ, 0x5 ;  /* 0x0000001406077211 */ /* 0x0c0fe200078f28ff */
[----:B------:R-:W-:Y:S01]  /*0d00*/  IMAD.HI R0, R19, 0x55555556, RZ ;  /* 0x5555555613007827 */ /* 0x000fe200078e02ff */
[----:B------:R-:W-:Y:S02]  /*0d10*/  LEA.HI R6, R6, R20, RZ, 0x4 ;  /* 0x0000001406067211 */ /* 0x000fe400078f20ff */
[----:B------:R-:W-:Y:S02]  /*0d20*/  LEA.HI R2, R2, R13, RZ, 0x5 ;  /* 0x0000000d02027211 */ /* 0x000fe400078f28ff */
[----:B------:R-:W-:Y:S01]  /*0d30*/  LOP3.LUT R5, R5, 0xfffffff8, RZ, 0xc0, !PT ;  /* 0xfffffff805057812 */ /* 0x000fe200078ec0ff */
[----:B------:R-:W-:Y:S01]  /*0d40*/  IMAD.SHL.U32 R12, R8, 0x20, RZ ;  /* 0x00000020080c7824 */ /* 0x000fe200078e00ff */
[----:B------:R-:W-:-:S02]  /*0d50*/  SHF.R.S32.HI R7, RZ, 0x5, R7 ;  /* 0x00000005ff077819 */ /* 0x000fc40000011407 */
[----:B------:R-:W-:Y:S02]  /*0d60*/  SHF.R.U32.HI R8, RZ, 0x3, R15 ;  /* 0x00000003ff087819 */ /* 0x000fe4000001160f */
[----:B------:R-:W-:Y:S01]  /*0d70*/  LOP3.LUT R6, R15, 0x10, R6, 0xf8, !PT ;  /* 0x000000100f067812 */ /* 0x000fe200078ef806 */
[----:B------:R-:W-:Y:S01]  /*0d80*/  IMAD.IADD R5, R4, 0x1, -R5 ;  /* 0x0000000104057824 */ /* 0x000fe200078e0a05 */
[----:B------:R-:W-:Y:S02]  /*0d90*/  LEA.HI R0, R0, R0, RZ, 0x1 ;  /* 0x0000000000007211 */ /* 0x000fe400078f08ff */
[----:B------:R-:W-:Y:S01]  /*0da0*/  SHF.R.S32.HI R2, RZ, 0x5, R2 ;  /* 0x00000005ff027819 */ /* 0x000fe20000011402 */
[----:B------:R-:W-:Y:S01]  /*0db0*/  IMAD R4, R7, 0x1800, R12 ;  /* 0x0000180007047824 */ /* 0x000fe200078e020c */
[----:B------:R-:W-:Y:S01]  /*0dc0*/  LOP3.LUT R6, R6, R8, RZ, 0x3c, !PT ;  /* 0x0000000806067212 */ /* 0x000fe200078e3cff */
[----:B------:R-:W-:Y:S02]  /*0dd0*/  IMAD R0, R0, -0x3, R19 ;  /* 0xfffffffd00007824 */ /* 0x000fe400078e0213 */
[----:B------:R-:W-:Y:S01]  /*0de0*/  IMAD R5, R2, 0x10, R5 ;  /* 0x0000001002057824 */ /* 0x000fe200078e0205 */
[----:B------:R-:W-:Y:S01]  /*0df0*/  STL [R1+0x38], R20 ;  /* 0x0000381401007387 */ /* 0x000fe20000100800 */
[----:B------:R-:W-:-:S02]  /*0e00*/  IADD3 R2, R17, R4, R6 ;  /* 0x0000000411027210 */ /* 0x000fc40007ffe006 */
[----:B------:R-:W-:Y:S01]  /*0e10*/  IMAD R0, R0, 0x40, R5 ;  /* 0x0000004000007824 */ /* 0x000fe200078e0205 */
[----:B------:R-:W-:Y:S04]  /*0e20*/  STL [R1+0x34], R15 ;  /* 0x0000340f01007387 */ /* 0x000fe80000100800 */
[----:B------:R-:W-:Y:S04]  /*0e30*/  STL [R1+0x40], R12 ;  /* 0x0000400c01007387 */ /* 0x000fe80000100800 */
[----:B------:R-:W-:Y:S04]  /*0e40*/  STL [R1+0x68], R8 ;  /* 0x0000680801007387 */ /* 0x000fe80000100800 */
[----:B------:R-:W-:Y:S04]  /*0e50*/  STL [R1+0x24], R9 ;  /* 0x0000240901007387 */ /* 0x000fe80000100800 */
[----:B------:R-:W-:Y:S04]  /*0e60*/  STL [R1+0x60], R2 ;  /* 0x0000600201007387 */ /* 0x000fe80000100800 */
[----:B------:R-:W-:Y:S04]  /*0e70*/  STL [R1+0x28], R10 ;  /* 0x0000280a01007387 */ /* 0x000fe80000100800 */
[----:B------:R0:W-:Y:S02]  /*0e80*/  STL [R1+0x64], R0 ;  /* 0x0000640001007387 */ /* 0x0001e40000100800 */
[----:B0-----:R-:W-:-:S04]  /*0e90*/  LOP3.LUT R0, R15, 0x10, R16, 0xf8, !PT ;  /* 0x000000100f007812 */ /* 0x001fc800078ef810 */
[----:B------:R-:W-:Y:S01]  /*0ea0*/  LOP3.LUT R0, R0, R8, RZ, 0x3c, !PT ;  /* 0x0000000800007212 */ /* 0x000fe200078e3cff */
[----:B------:R0:W-:Y:S04]  /*0eb0*/  STL [R1+0x2c], R11 ;  /* 0x00002c0b01007387 */ /* 0x0001e80000100800 */
[----:B------:R-:W-:Y:S01]  /*0ec0*/  IMAD.IADD R0, R12, 0x1, R0 ;  /* 0x000000010c007824 */ /* 0x000fe200078e0200 */
[----:B------:R0:W-:Y:S04]  /*0ed0*/  STL [R1+0x54], RZ ;  /* 0x000054ff01007387 */ /* 0x0001e80000100800 */
[----:B------:R0:W-:Y:S04]  /*0ee0*/  STL [R1+0x8], RZ ;  /* 0x000008ff01007387 */ /* 0x0001e80000100800 */
[----:B------:R0:W-:Y:S01]  /*0ef0*/  STL [R1+0x48], R0 ;  /* 0x0000480001007387 */ /* 0x0001e20000100800 */
[----:B------:R-:W-:Y:S01]  /*0f00*/  LOP3.LUT R156, R3, 0x7ffffffc, RZ, 0xc0, !PT ;  /* 0x7ffffffc039c7812 */ /* 0x000fe200078ec0ff */
[----:B------:R-:W-:-:S02]  /*0f10*/  IMAD.MOV.U32 R22, RZ, RZ, RZ ;  /* 0x000000ffff167224 */ /* 0x000fc400078e00ff */
[----:B------:R-:W-:Y:S02]  /*0f20*/  IMAD.SHL.U32 R2, R14, 0x8, RZ ;  /* 0x000000080e027824 */ /* 0x000fe400078e00ff */
[----:B------:R-:W-:Y:S01]  /*0f30*/  IMAD.IADD R156, R13, 0x1, -R156 ;  /* 0x000000010d9c7824 */ /* 0x000fe200078e0a9c */
[----:B--2---:R-:W-:Y:S02]  /*0f40*/  LOP3.LUT R157, R18, 0x1, RZ, 0xfc, !PT ;  /* 0x00000001129d7812 */ /* 0x004fe400078efcff */
[----:B0-----:R-:W-:-:S07]  /*0f50*/  CS2R R18, SRZ ;  /* 0x0000000000127805 */ /* 0x001fce000001ff00 */
.L_x_1275:
[----:B-12--5:R-:W2:Y:S01]  /*0f60*/  LDL R31, [R1+0x2c] ;  /* 0x00002c00011f7983 */ /* 0x026ea20000100800 */
[----:B------:R-:W-:Y:S01]  /*0f70*/  ULDC.64 UR4, c[0x0][0xa28] ;  /* 0x00028a0000047ab9 */ /* 0x000fe20000000a00 */
[----:B---3--:R-:W2:Y:S01]  /*0f80*/  LDC.64 R4, c[0x0][0xa08] ;  /* 0x00028200ff047b82 */ /* 0x008ea20000000a00 */
[----:B------:R-:W-:Y:S01]  /*0f90*/  ISETP.NE.U32.AND P0, PT, RZ, UR4, PT ;  /* 0x00000004ff007c0c */ /* 0x000fe2000bf05070 */
[----:B------:R-:W3:Y:S04]  /*0fa0*/  LDL R12, [R1+0x24] ;  /* 0x00002400010c7983 */ /* 0x000ee80000100800 */
[----:B------:R-:W4:Y:S01]  /*0fb0*/  LDL R30, [R1+0x28] ;  /* 0x00002800011e7983 */ /* 0x000f220000100800 */
[----:B------:R-:W-:Y:S01]  /*0fc0*/  ISETP.NE.AND.EX P0, PT, RZ, UR5, PT, P0 ;  /* 0x00000005ff007c0c */ /* 0x000fe2000bf05300 */
[----:B------:R-:W-:Y:S01]  /*0fd0*/  ULDC.64 UR4, c[0x0][0xa18] ;  /* 0x0002860000047ab9 */ /* 0x000fe20000000a00 */
[----:B------:R-:W-:Y:S01]  /*0fe0*/  IMAD.MOV.U32 R0, RZ, RZ, RZ ;  /* 0x000000ffff007224 */ /* 0x000fe200078e00ff */
[----:B------:R-:W-:Y:S01]  /*0ff0*/  ISETP.NE.U32.AND P1, PT, RZ, UR4, PT ;  /* 0x00000004ff007c0c */ /* 0x000fe2000bf25070 */
[----:B0-----:R-:W-:Y:S01]  /*1000*/  IMAD.MOV.U32 R46, RZ, RZ, RZ ;  /* 0x000000ffff2e7224 */ /* 0x001fe200078e00ff */
[----:B------:R-:W-:-:S02]  /*1010*/  ULDC.64 UR6, c[0x0][0xa20] ;  /* 0x0002880000067ab9 */ /* 0x000fc40000000a00 */
[----:B------:R-:W-:Y:S01]  /*1020*/  ISETP.NE.AND.EX P1, PT, RZ, UR5, PT, P1 ;  /* 0x00000005ff007c0c */ /* 0x000fe2000bf25310 */
[----:B------:R-:W-:-:S05]  /*1030*/  ULDC.64 UR4, c[0x0][0xa08] ;  /* 0x0002820000047ab9 */ /* 0x000fca0000000a00 */
[----:B------:R-:W0:Y:S08]  /*1040*/  @P0 LDC.64 R2, c[0x0][0xa28] ;  /* 0x00028a00ff020b82 */ /* 0x000e300000000a00 */
[----:B------:R-:W1:Y:S01]  /*1050*/  @P1 LDC.64 R6, c[0x0][0xa18] ;  /* 0x00028600ff061b82 */ /* 0x000e620000000a00 */
[----:B------:R-:W-:Y:S01]  /*1060*/  ISETP.NE.U32.AND P3, PT, RZ, UR4, PT ;  /* 0x00000004ff007c0c */ /* 0x000fe2000bf65070 */
[----:B------:R-:W-:-:S02]  /*1070*/  ULDC UR4, c[0x0][0x288] ;  /* 0x0000a20000047ab9 */ /* 0x000fc40000000800 */
[----:B------:R-:W-:Y:S01]  /*1080*/  IMAD.U32 R10, RZ, RZ, UR4 ;  /* 0x00000004ff0a7e24 */ /* 0x000fe2000f8e00ff */
[----:B------:R-:W-:Y:S01]  /*1090*/  ISETP.NE.AND.EX P3, PT, RZ, UR5, PT, P3 ;  /* 0x00000005ff007c0c */ /* 0x000fe2000bf65330 */
[----:B------:R-:W-:Y:S01]  /*10a0*/  ULDC.64 UR4, c[0x0][0x3f8] ;  /* 0x0000fe0000047ab9 */ /* 0x000fe20000000a00 */
[----:B--2---:R-:W-:-:S04]  /*10b0*/  IMAD.WIDE R8, R31, 0x4, R4 ;  /* 0x000000041f087825 */ /* 0x004fc800078e0204 */
[----:B-1----:R-:W-:-:S07]  /*10c0*/  @P1 IMAD.WIDE R4, R31, 0x4, R6 ;  /* 0x000000041f041825 */ /* 0x002fce00078e0206 */
[----:B------:R1:W5:Y:S04]  /*10d0*/  @P3 LDG.E R46, desc[UR40][R8.64] ;  /* 0x00000028082e3981 */ /* 0x000368000c1e1900 */
[----:B------:R-:W2:Y:S01]  /*10e0*/  @P1 LDG.E R10, desc[UR40][R4.64] ;  /* 0x00000028040a1981 */ /* 0x000ea2000c1e1900 */
[----:B0-----:R-:W-:-:S05]  /*10f0*/  @P0 IMAD.WIDE R2, R31, 0x4, R2 ;  /* 0x000000041f020825 */ /* 0x001fca00078e0202 */
[----:B------:R1:W5:Y:S01]  /*1100*/  @P0 LDG.E R0, desc[UR40][R2.64] ;  /* 0x0000002802000981 */ /* 0x000362000c1e1900 */
[----:B------:R-:W-:-:S03]  /*1110*/  UISETP.NE.U32.AND UP0, UPT, UR4, URZ, UPT ;  /* 0x0000003f0400728c */ /* 0x000fc6000bf05070 */
[----:B------:R-:W-:Y:S01]  /*1120*/  ULDC UR4, c[0x0][0x404] ;  /* 0x0001010000047ab9 */ /* 0x000fe20000000800 */
[----:B------:R-:W-:Y:S01]  /*1130*/  UISETP.NE.AND.EX UP0, UPT, UR5, URZ, UPT, UP0 ;  /* 0x0000003f0500728c */ /* 0x000fe2000bf05300 */
[----:B------:R-:W-:Y:S02]  /*1140*/  ISETP.NE.U32.AND P2, PT, RZ, UR6, PT ;  /* 0x00000006ff007c0c */ /* 0x000fe4000bf45070 */
[----:B------:R-:W-:Y:S01]  /*1150*/  ULDC UR5, c[0x0][0x2e0] ;  /* 0x0000b80000057ab9 */ /* 0x000fe20000000800 */
[----:B------:R-:W-:Y:S01]  /*1160*/  USEL UR4, UR4, 0x1, UP0 ;  /* 0x0000000104047887 */ /* 0x000fe20008000000 */
[----:B------:R-:W-:-:S03]  /*1170*/  ISETP.NE.AND.EX P2, PT, RZ, UR7, PT, P2 ;  /* 0x00000007ff007c0c */ /* 0x000fc6000bf45320 */
[----:B------:R-:W-:-:S03]  /*1180*/  UIMAD UR4, UR4, UR5, URZ ;  /* 0x00000005040472a4 */ /* 0x000fc6000f8e023f */
[----:B------:R-:W-:Y:S01]  /*1190*/  ULDC UR5, c[0x0][0x338] ;  /* 0x0000ce0000057ab9 */ /* 0x000fe20000000800 */
[----:B--2---:R1:W-:Y:S04]  /*11a0*/  STL [R1+0x3c], R10 ;  /* 0x00003c0a01007387 */ /* 0x0043e80000100800 */
[----:B---3--:R1:W-:Y:S04]  /*11b0*/  STL [R1+0x58], R12 ;  /* 0x0000580c01007387 */ /* 0x0083e80000100800 */
[----:B----4-:R1:W-:Y:S04]  /*11c0*/  STL [R1+0x4c], R30 ;  /* 0x00004c1e01007387 */ /* 0x0103e80000100800 */
[----:B------:R1:W-:Y:S01]  /*11d0*/  STL [R1+0x50], R31 ;  /* 0x0000501f01007387 */ /* 0x0003e20000100800 */
[----:B------:R-:W-:Y:S01]  /*11e0*/  IMAD.MOV.U32 R13, RZ, RZ, R10 ;  /* 0x000000ffff0d7224 */ /* 0x000fe200078e000a */
[----:B------:R-:W-:Y:S06]  /*11f0*/  @P1 BRA `(.L_x_1078) ;  /* 0x0000000000281947 */ /* 0x000fec0003800000 */
[----:B------:R-:W-:Y:S02]  /*1200*/  ULDC.64 UR6, c[0x0][0xa00] ;  /* 0x0002800000067ab9 */ /* 0x000fe40000000a00 */
[----:B------:R-:W-:-:S04]  /*1210*/  ISETP.NE.U32.AND P0, PT, RZ, UR6, PT ;  /* 0x00000006ff007c0c */ /* 0x000fc8000bf05070 */
[----:B------:R-:W-:-:S13]  /*1220*/  ISETP.NE.AND.EX P0, PT, RZ, UR7, PT, P0 ;  /* 0x00000007ff007c0c */ /* 0x000fda000bf05300 */
[----:B------:R-:W-:Y:S05]  /*1230*/  @!P0 BRA `(.L_x_1078) ;  /* 0x0000000000188947 */ /* 0x000fea0003800000 */
[----:B-1----:R-:W0:Y:S02]  /*1240*/  LDC.64 R2, c[0x0][0xa00] ;  /* 0x00028000ff027b82 */ /* 0x002e240000000a00 */
[----:B0-----:R-:W-:-:S05]  /*1250*/  IMAD.WIDE R2, R31, 0x4, R2 ;  /* 0x000000041f027825 */ /* 0x001fca00078e0202 */
[----:B------:R-:W2:Y:S04]  /*1260*/  LDG.E R4, desc[UR40][R2.64] ;  /* 0x0000002802047981 */ /* 0x000ea8000c1e1900 */
[----:B------:R-:W2:Y:S02]  /*1270*/  LDG.E R5, desc[UR40][R2.64+0x4] ;  /* 0x0000042802057981 */ /* 0x000ea4000c1e1900 */
[----:B--2---:R-:W-:-:S05]  /*1280*/  IMAD.IADD R13, R5, 0x1, -R4 ;  /* 0x00000001050d7824 */ /* 0x004fca00078e0a04 */
[----:B------:R0:W-:Y:S02]  /*1290*/  STL [R1+0x3c], R13 ;  /* 0x00003c0d01007387 */ /* 0x0001e40000100800 */
.L_x_1078:
[----:B------:R-:W-:Y:S02]  /*12a0*/  IMAD.U32 R27, RZ, RZ, UR5 ;  /* 0x00000005ff1b7e24 */ /* 0x000fe4000f8e00ff */
[----:B------:R-:W-:Y:S01]  /*12b0*/  IMAD.U32 R29, RZ, RZ, UR4 ;  /* 0x00000004ff1d7e24 */ /* 0x000fe2000f8e00ff */
[----:B------:R-:W-:Y:S06]  /*12c0*/  @!P2 BRA `(.L_x_1079) ;  /* 0x000000000010a947 */ /* 0x000fec0003800000 */
[----:B-1----:R-:W1:Y:S02]  /*12d0*/  LDC.64 R2, c[0x0][0xa20] ;  /* 0x00028800ff027b82 */ /* 0x002e640000000a00 */
[----:B-1----:R-:W-:-:S05]  /*12e0*/  IMAD.WIDE R2, R31, 0x4, R2 ;  /* 0x000000041f027825 */ /* 0x002fca00078e0202 */
[----:B------:R2:W5:Y:S01]  /*12f0*/  LDG.E R29, desc[UR40][R2.64] ;  /* 0x00000028021d7981 */ /* 0x000562000c1e1900 */
[----:B------:R-:W-:Y:S05]  /*1300*/  BRA `(.L_x_1080) ;  /* 0x0000000000107947 */ /* 0x000fea0003800000 */
.L_x_1079:
[----:B------:R-:W-:Y:S05]  /*1310*/  @!P3 BRA `(.L_x_1080) ;  /* 0x00000000000cb947 */ /* 0x000fea0003800000 */
[----:B-1----:R-:W2:Y:S04]  /*1320*/  LDG.E R2, desc[UR40][R8.64] ;  /* 0x0000002808027981 */ /* 0x002ea8000c1e1900 */
[----:B------:R-:W2:Y:S02]  /*1330*/  LDG.E R29, desc[UR40][R8.64+0x4] ;  /* 0x00000428081d7981 */ /* 0x000ea4000c1e1900 */
[----:B--2---:R-:W-:-:S07]  /*1340*/  IMAD.IADD R29, R29, 0x1, -R2 ;  /* 0x000000011d1d7824 */ /* 0x004fce00078e0a02 */
.L_x_1080:
[----:B------:R-:W-:Y:S01]  /*1350*/  ULDC.64 UR4, c[0x0][0xa10] ;  /* 0x0002840000047ab9 */ /* 0x000fe20000000a00 */
[----:B-1----:R-:W1:Y:S01]  /*1360*/  LDC.64 R8, c[0x0][0x9e0] ;  /* 0x00027800ff087b82 */ /* 0x002e620000000a00 */
[----:B------:R-:W-:-:S04]  /*1370*/  ISETP.NE.U32.AND P0, PT, RZ, UR4, PT ;  /* 0x00000004ff007c0c */ /* 0x000fc8000bf05070 */
[----:B------:R-:W-:Y:S01]  /*1380*/  ISETP.NE.AND.EX P0, PT, RZ, UR5, PT, P0 ;  /* 0x00000005ff007c0c */ /* 0x000fe2000bf05300 */
[----:B------:R-:W-:Y:S02]  /*1390*/  ULDC.64 UR4, c[0x0][0xa30] ;  /* 0x00028c0000047ab9 */ /* 0x000fe40000000a00 */
[----:B------:R-:W-:-:S04]  /*13a0*/  ISETP.NE.U32.AND P1, PT, RZ, UR4, PT ;  /* 0x00000004ff007c0c */ /* 0x000fc8000bf25070 */
[----:B------:R-:W-:-:S06]  /*13b0*/  ISETP.NE.AND.EX P1, PT, RZ, UR5, PT, P1 ;  /* 0x00000005ff007c0c */ /* 0x000fcc000bf25310 */
[----:B--2---:R-:W2:Y:S08]  /*13c0*/  @P0 LDC.64 R2, c[0x0][0xa10] ;  /* 0x00028400ff020b82 */ /* 0x004eb00000000a00 */
[----:B------:R-:W3:Y:S01]  /*13d0*/  @P1 LDC.64 R4, c[0x0][0xa30] ;  /* 0x00028c00ff041b82 */ /* 0x000ee20000000a00 */
[----:B--2---:R-:W-:-:S05]  /*13e0*/  @P0 IMAD.WIDE R2, R31, 0x4, R2 ;  /* 0x000000041f020825 */ /* 0x004fca00078e0202 */
[----:B------:R-:W2:Y:S04]  /*13f0*/  @P0 LDG.E R6, desc[UR40][R2.64] ;  /* 0x0000002802060981 */ /* 0x000ea8000c1e1900 */
[----:B------:R-:W2:Y:S01]  /*1400*/  @P0 LDG.E R7, desc[UR40][R2.64+0x4] ;  /* 0x0000042802070981 */ /* 0x000ea2000c1e1900 */
[----:B-----5:R-:W-:Y:S02]  /*1410*/  IMAD.MOV.U32 R24, RZ, RZ, R29 ;  /* 0x000000ffff187224 */ /* 0x020fe400078e001d */
[----:B---3--:R-:W-:-:S05]  /*1420*/  @P1 IMAD.WIDE R4, R31, 0x4, R4 ;  /* 0x000000041f041825 */ /* 0x008fca00078e0204 */
[----:B------:R3:W5:Y:S01]  /*1430*/  @P1 LDG.E R24, desc[UR40][R4.64] ;  /* 0x0000002804181981 */ /* 0x000762000c1e1900 */
[----:B-1----:R-:W-:Y:S01]  /*1440*/  ISETP.GE.AND P1, PT, R9, 0x1, PT ;  /* 0x000000010900780c */ /* 0x002fe20003f26270 */
[----:B--2---:R-:W-:Y:S02]  /*1450*/  @P0 IMAD.IADD R27, R7, 0x1, -R6 ;  /* 0x00000001071b0824 */ /* 0x004fe400078e0a06 */
[----:B------:R-:W-:Y:S02]  /*1460*/  IMAD.IADD R7, R29, 0x1, -R0 ;  /* 0x000000011d077824 */ /* 0x000fe400078e0a00 */
[----:B------:R-:W-:Y:S02]  /*1470*/  IMAD.MOV.U32 R6, RZ, RZ, 0xc0 ;  /* 0x000000c0ff067424 */ /* 0x000fe400078e00ff */
[----:B------:R-:W-:Y:S02]  /*1480*/  IMAD.IADD R10, R7, 0x1, R27 ;  /* 0x00000001070a7824 */ /* 0x000fe400078e021b */
[----:B------:R-:W-:-:S02]  /*1490*/  IMAD R6, R12, R6, 0xc0 ;  /* 0x000000c00c067424 */ /* 0x000fc400078e0206 */
[C---:B------:R-:W-:Y:S01]  /*14a0*/  VIADD R0, R10.reuse, 0x7f ;  /* 0x0000007f0a007836 */ /* 0x040fe20000000000 */
[----:B------:R3:W-:Y:S02]  /*14b0*/  STL [R1+0x20], R10 ;  /* 0x0000200a01007387 */ /* 0x0007e40000100800 */
[----:B------:R-:W-:Y:S02]  /*14c0*/  IADD3 R11, R10, R6, -R13 ;  /* 0x000000060a0b7210 */ /* 0x000fe40007ffe80d */
[----:B------:R-:W-:-:S04]  /*14d0*/  SHF.R.S32.HI R3, RZ, 0x1f, R0 ;  /* 0x0000001fff037819 */ /* 0x000fc80000011400 */
[----:B------:R-:W-:Y:S01]  /*14e0*/  LEA.HI R3, R3, R0, RZ, 0x7 ;  /* 0x0000000003037211 */ /* 0x000fe200078f38ff */
[----:B------:R-:W-:-:S03]  /*14f0*/  IMAD.IADD R0, R11, 0x1, R8 ;  /* 0x000000010b007824 */ /* 0x000fc600078e0208 */
[----:B------:R-:W-:Y:S01]  /*1500*/  SHF.R.S32.HI R25, RZ, 0x7, R3 ;  /* 0x00000007ff197819 */ /* 0x000fe20000011403 */
[----:B---3--:R-:W-:Y:S06]  /*1510*/  @!P1 BRA `(.L_x_1081) ;  /* 0x0000000000489947 */ /* 0x008fec0003800000 */
[C---:B------:R-:W-:Y:S01]  /*1520*/  ISETP.GT.AND P0, PT, R11.reuse, RZ, PT ;  /* 0x000000ff0b00720c */ /* 0x040fe20003f04270 */
[----:B------:R-:W-:Y:S01]  /*1530*/  BSSY B0, `(.L_x_1082) ;  /* 0x000000e000007945 */ /* 0x000fe20003800000 */
[----:B------:R-:W-:-:S11]  /*1540*/  VIADD R2, R11, 0xffffffff ;  /* 0xffffffff0b027836 */ /* 0x000fd60000000000 */
        /* <DEDUP_REMOVED lines=8> */
.L_x_1083:
[----:B------:R-:W-:-:S13]  /*15d0*/  ISETP.NE.AND P0, PT, R9, 0x1, PT ;  /* 0x000000010900780c */ /* 0x000fda0003f05270 */
[----:B------:R-:W1:Y:S02]  /*15e0*/  @P0 LDC.64 R4, c[0x0][0x9e8] ;  /* 0x00027a00ff040b82 */ /* 0x000e640000000a00 */
[----:B-1----:R-:W-:-:S05]  /*15f0*/  @P0 IMAD.HI.U32 R4, R2, R4, RZ ;  /* 0x0000000402040227 */ /* 0x002fca00078e00ff */
[----:B------:R-:W-:-:S07]  /*1600*/  @P0 SHF.R.U32.HI R2, RZ, R5, R4 ;  /* 0x00000005ff020219 */ /* 0x000fce0000011604 */
.L_x_1084:
[----:B------:R-:W-:Y:S05]  /*1610*/  BSYNC B0 ;  /* 0x0000000000007941 */ /* 0x000fea0003800000 */
.L_x_1082:
[----:B------:R-:W-:-:S05]  /*1620*/  IMAD R3, R2, R9, R9 ;  /* 0x0000000902037224 */ /* 0x000fca00078e0209 */
[----:B------:R-:W-:-:S07]  /*1630*/  VIMNMX R0, R0, R3, PT ;  /* 0x0000000300007248 */ /* 0x000fce0003fe0100 */
.L_x_1081:
[----:B------:R-:W-:Y:S01]  /*1640*/  IMAD R2, R12, 0xc0, -R13 ;  /* 0x000000c00c027824 */ /* 0x000fe200078e0a0d */
[----:B------:R-:W-:-:S03]  /*1650*/  ULDC UR4, c[0x0][0x9dc] ;  /* 0x0002770000047ab9 */ /* 0x000fc60000000800 */
[----:B------:R-:W-:-:S04]  /*1660*/  IMAD.IADD R2, R10, 0x1, R2 ;  /* 0x000000010a027824 */ /* 0x000fc800078e0202 */
[----:B------:R-:W-:Y:S01]  /*1670*/  VIADD R3, R2, -UR4 ;  /* 0x8000000402037c36 */ /* 0x000fe20008000000 */
[----:B------:R-:W-:Y:S06]  /*1680*/  @!P1 BRA `(.L_x_1085) ;  /* 0x0000000000449947 */ /* 0x000fec0003800000 */
[----:B------:R-:W-:Y:S01]  /*1690*/  ISETP.GT.AND P0, PT, R2, -0x1, PT ;  /* 0xffffffff0200780c */ /* 0x000fe20003f04270 */
[----:B------:R-:W-:-:S12]  /*16a0*/  BSSY B0, `(.L_x_1086) ;  /* 0x000000d000007945 */ /* 0x000fd80003800000 */
        /* <DEDUP_REMOVED lines=8> */
.L_x_1087:
[----:B------:R-:W-:-:S13]  /*1730*/  ISETP.NE.AND P0, PT, R9, 0x1, PT ;  /* 0x000000010900780c */ /* 0x000fda0003f05270 */
[----:B------:R-:W1:Y:S02]  /*1740*/  @P0 LDC.64 R4, c[0x0][0x9e8] ;  /* 0x00027a00ff040b82 */ /* 0x000e640000000a00 */
[----:B-1----:R-:W-:-:S05]  /*1750*/  @P0 IMAD.HI.U32 R4, R2, R4, RZ ;  /* 0x0000000402040227 */ /* 0x002fca00078e00ff */
[----:B------:R-:W-:-:S07]  /*1760*/  @P0 SHF.R.U32.HI R2, RZ, R5, R4 ;  /* 0x00000005ff020219 */ /* 0x000fce0000011604 */
.L_x_1088:
[----:B------:R-:W-:Y:S05]  /*1770*/  BSYNC B0 ;  /* 0x0000000000007941 */ /* 0x000fea0003800000 */
.L_x_1086:
[----:B------:R-:W-:-:S05]  /*1780*/  IMAD R2, R2, R9, RZ ;  /* 0x0000000902027224 */ /* 0x000fca00078e02ff */
[----:B------:R-:W-:-:S07]  /*1790*/  VIMNMX R3, R3, R2, !PT ;  /* 0x0000000203037248 */ /* 0x000fce0007fe0100 */
.L_x_1085:
[----:B------:R-:W-:Y:S01]  /*17a0*/  VIADD R0, R0, 0x7f ;  /* 0x0000007f00007836 */ /* 0x000fe20000000000 */
[----:B------:R-:W-:Y:S02]  /*17b0*/  SHF.R.S32.HI R2, RZ, 0x1f, R3 ;  /* 0x0000001fff027819 */ /* 0x000fe40000011403 */
[----:B------:R-:W-:Y:S02]  /*17c0*/  PLOP3.LUT P3, PT, PT, PT, PT, 0x80, 0x0 ;  /* 0x000000000000781c */ /* 0x000fe40003f6f070 */
[----:B------:R-:W-:Y:S02]  /*17d0*/  SHF.R.S32.HI R5, RZ, 0x1f, R0 ;  /* 0x0000001fff057819 */ /* 0x000fe40000011400 */
[----:B------:R-:W-:Y:S02]  /*17e0*/  LEA.HI R2, R2, R3, RZ, 0x7 ;  /* 0x0000000302027211 */ /* 0x000fe400078f38ff */
[----:B------:R-:W-:Y:S02]  /*17f0*/  LEA.HI R5, R5, R0, RZ, 0x7 ;  /* 0x0000000005057211 */ /* 0x000fe400078f38ff */
[----:B------:R-:W-:-:S02]  /*1800*/  SHF.R.S32.HI R2, RZ, 0x7, R2 ;  /* 0x00000007ff027819 */ /* 0x000fc40000011402 */
[----:B------:R-:W-:Y:S02]  /*1810*/  SHF.R.S32.HI R0, RZ, 0x7, R5 ;  /* 0x00000007ff007819 */ /* 0x000fe40000011405 */
[----:B------:R-:W-:Y:S02]  /*1820*/  VIMNMX R2, RZ, R2, !PT ;  /* 0x00000002ff027248 */ /* 0x000fe40007fe0100 */
[----:B------:R-:W-:-:S03]  /*1830*/  VIMNMX R0, R25, R0, PT ;  /* 0x0000000019007248 */ /* 0x000fc60003fe0100 */
[--C-:B------:R-:W-:Y:S02]  /*1840*/  IMAD R2, R2, 0x80, -R7.reuse ;  /* 0x0000008002027824 */ /* 0x100fe400078e0a07 */
[----:B------:R-:W-:-:S03]  /*1850*/  IMAD R0, R0, 0x80, -R7 ;  /* 0x0000008000007824 */ /* 0x000fc600078e0a07 */
[----:B------:R-:W-:Y:S02]  /*1860*/  VIMNMX R2, RZ, R2, !PT ;  /* 0x00000002ff027248 */ /* 0x000fe40007fe0100 */
[----:B------:R-:W-:Y:S02]  /*1870*/  VIMNMX R3, R0, R27, PT ;  /* 0x0000001b00037248 */ /* 0x000fe40003fe0100 */
[----:B------:R-:W-:Y:S02]  /*1880*/  SHF.R.U32.HI R26, RZ, 0x7, R2 ;  /* 0x00000007ff1a7819 */ /* 0x000fe40000011602 */
[----:B------:R-:W-:-:S03]  /*1890*/  ISETP.GT.AND P0, PT, R3, R2, PT ;  /* 0x000000020300720c */ /* 0x000fc60003f04270 */
[----:B------:R-:W-:-:S10]  /*18a0*/  IMAD.MOV.U32 R2, RZ, RZ, R26 ;  /* 0x000000ffff027224 */ /* 0x000fd400078e001a */
[----:B------:R-:W-:-:S05]  /*18b0*/  @P0 VIADD R0, R3, 0x7f ;  /* 0x0000007f03000836 */ /* 0x000fca0000000000 */
[----:B------:R-:W-:-:S04]  /*18c0*/  @P0 SHF.R.S32.HI R3, RZ, 0x1f, R0 ;  /* 0x0000001fff030819 */ /* 0x000fc80000011400 */
[----:B------:R-:W-:-:S04]  /*18d0*/  @P0 LEA.HI R3, R3, R0, RZ, 0x7 ;  /* 0x0000000003030211 */ /* 0x000fc800078f38ff */
[----:B------:R-:W-:-:S04]  /*18e0*/  @P0 SHF.R.S32.HI R2, RZ, 0x7, R3 ;  /* 0x00000007ff020819 */ /* 0x000fc80000011403 */
[----:B------:R-:W-:-:S13]  /*18f0*/  ISETP.GT.AND P0, PT, R2, R26, PT ;  /* 0x0000001a0200720c */ /* 0x000fda0003f04270 */
[----:B------:R-:W-:Y:S05]  /*1900*/  @!P0 BRA `(.L_x_1089) ;  /* 0x0000005000308947 */ /* 0x000fea0003800000 */
        /* <DEDUP_REMOVED lines=17> */
[----:B01----:R-:W-:-:S07]  /*1a20*/  IMAD.MOV.U32 R13, RZ, RZ, RZ ;  /* 0x000000ffff0d7224 */ /* 0x003fce00078e00ff */
[----:B------:R-:W-:-:S07]  /*1a30*/  LEPC R20, `(.L_x_1091) ;  /* 0x000000001014794e */ /* 0x000fce0000000000 */
[----:B--2--5:R-:W-:Y:S05]  /*1a40*/  CALL.ABS.NOINC R14 ;  /* 0x000000000e007343 */ /* 0x024fea0003c00000 */
.L_x_1091:
[----:B------:R-:W-:Y:S05]  /*1a50*/  BSYNC B6 ;  /* 0x0000000000067941 */ /* 0x000fea0003800000 */
.L_x_1090:
        /* <DEDUP_REMOVED lines=20> */
.L_x_1093:
[----:B------:R-:W-:Y:S05]  /*1ba0*/  BSYNC B6 ;  /* 0x0000000000067941 */ /* 0x000fea0003800000 */
.L_x_1092:
[----:B------:R-:W-:Y:S01]  /*1bb0*/  ULDC.64 UR4, c[0x0][0x9f8] ;  /* 0x00027e0000047ab9 */ /* 0x000fe20000000a00 */
[----:B------:R-:W2:Y:S01]  /*1bc0*/  LDL R28, [R1+0x38] ;  /* 0x00003800011c7983 */ /* 0x000ea20000100800 */
[----:B------:R-:W-:Y:S01]  /*1bd0*/  ISETP.NE.U32.AND P0, PT, RZ, UR4, PT ;  /* 0x00000004ff007c0c */ /* 0x000fe2000bf05070 */
[----:B------:R-:W-:Y:S01]  /*1be0*/  IMAD.MOV.U32 R8, RZ, RZ, R31 ;  /* 0x000000ffff087224 */ /* 0x000fe200078e001f */
[----:B------:R-:W1:Y:S01]  /*1bf0*/  LDC R0, c[0x0][0x428] ;  /* 0x00010a00ff007b82 */ /* 0x000e620000000800 */
[----:B------:R-:W3:Y:S01]  /*1c00*/  S2R R20, SR_TID.X ;  /* 0x0000000000147919 */ /* 0x000ee20000002100 */
[----:B------:R-:W-:-:S06]  /*1c10*/  ISETP.NE.AND.EX P0, PT, RZ, UR5, PT, P0 ;  /* 0x00000005ff007c0c */ /* 0x000fcc000bf05300 */
[----:B------:R-:W4:Y:S01]  /*1c20*/  LDC.64 R68, c[0x0][0x2f0] ;  /* 0x0000bc00ff447b82 */ /* 0x000f220000000a00 */
[----:B------:R-:W-:Y:S01]  /*1c30*/  IMAD.MOV.U32 R3, RZ, RZ, R30 ;  /* 0x000000ffff037224 */ /* 0x000fe200078e001e */
[----:B------:R-:W-:Y:S01]  /*1c40*/  ULDC.64 UR4, c[0x0][0x2f8] ;  /* 0x0000be0000047ab9 */ /* 0x000fe20000000a00 */
[----:B------:R-:W-:Y:S01]  /*1c50*/  IMAD.IADD R46, R46, 0x1, R29 ;  /* 0x000000012e2e7824 */ /* 0x000fe200078e021d */
[----:B------:R-:W-:Y:S01]  /*1c60*/  ULDC UR6, c[0x0][0x2e4] ;  /* 0x0000b90000067ab9 */ /* 0x000fe20000000800 */
[----:B------:R-:W-:-:S03]  /*1c70*/  ULDC.64 UR8, c[0x0][0x320] ;  /* 0x0000c80000087ab9 */ /* 0x000fc60000000a00 */
[----:B------:R-:W0:Y:S01]  /*1c80*/  @P0 LDC.64 R4, c[0x0][0x9f8] ;  /* 0x00027e00ff040b82 */ /* 0x000e220000000a00 */
[----:B------:R-:W-:-:S07]  /*1c90*/  SHF.R.S32.HI R81, RZ, 0x1f, R23 ;  /* 0x0000001fff517819 */ /* 0x000fce0000011417 */
[----:B------:R-:W2:Y:S08]  /*1ca0*/  LDC R86, c[0x0][0x3d4] ;  /* 0x0000f500ff567b82 */ /* 0x000eb00000000800 */
[----:B------:R-:W2:Y:S01]  /*1cb0*/  LDC.64 R66, c[0x0][0x3d8] ;  /* 0x0000f600ff427b82 */ /* 0x000ea20000000a00 */
[----:B0-----:R-:W-:-:S05]  /*1cc0*/  @P0 IMAD.WIDE R4, R31, 0x4, R4 ;  /* 0x000000041f040825 */ /* 0x001fca00078e0204 */
[----:B------:R0:W2:Y:S01]  /*1cd0*/  @P0 LDG.E R8, desc[UR40][R4.64] ;  /* 0x0000002804080981 */ /* 0x0000a2000c1e1900 */
[----:B-1----:R-:W-:Y:S02]  /*1ce0*/  ISETP.NE.AND P0, PT, R0, 0x1, PT ;  /* 0x000000010000780c */ /* 0x002fe40003f05270 */
[----:B------:R-:W-:-:S05]  /*1cf0*/  SHF.R.S32.HI R0, RZ, 0x1f, R46 ;  /* 0x0000001fff007819 */ /* 0x000fca000001142e */
[-C--:B----4-:R-:W-:Y:S02]  /*1d00*/  IMAD R7, R0, R68.reuse, RZ ;  /* 0x0000004400077224 */ /* 0x090fe400078e02ff */
[----:B0-----:R-:W-:-:S04]  /*1d10*/  IMAD.WIDE.U32 R4, R46, R68, RZ ;  /* 0x000000442e047225 */ /* 0x001fc800078e00ff */
[----:B------:R-:W0:Y:S01]  /*1d20*/  @P0 LDC R6, c[0x0][0x42c] ;  /* 0x00010b00ff060b82 */ /* 0x000e220000000800 */
[----:B------:R-:W-:-:S04]  /*1d30*/  IMAD R7, R46, R69, R7 ;  /* 0x000000452e077224 */ /* 0x000fc800078e0207 */
[----:B------:R-:W-:-:S03]  /*1d40*/  IMAD.IADD R5, R5, 0x1, R7 ;  /* 0x0000000105057824 */ /* 0x000fc600078e0207 */
[----:B------:R-:W1:Y:S01]  /*1d50*/  @P0 LDC R9, c[0x0][0x430] ;  /* 0x00010c00ff090b82 */ /* 0x000e620000000800 */
[----:B0-----:R-:W-:-:S04]  /*1d60*/  @P0 IMAD.HI.U32 R6, R30, R6, RZ ;  /* 0x000000061e060227 */ /* 0x001fc800078e00ff */
[----:B---3--:R-:W-:Y:S01]  /*1d70*/  VIADD R30, R20, 0xffffff80 ;  /* 0xffffff80141e7836 */ /* 0x008fe20000000000 */
[----:B-1----:R-:W-:-:S04]  /*1d80*/  @P0 SHF.R.U32.HI R3, RZ, R9, R6 ;  /* 0x00000009ff030219 */ /* 0x002fc80000011606 */
[-C--:B------:R-:W-:Y:S02]  /*1d90*/  LEA.HI R20, R30, R30.reuse, RZ, 0x1 ;  /* 0x0000001e1e147211 */ /* 0x080fe400078f08ff */
[----:B------:R-:W-:Y:S01]  /*1da0*/  SHF.R.S32.HI R9, RZ, 0x1f, R3 ;  /* 0x0000001fff097819 */ /* 0x000fe20000011403 */
[----:B------:R-:W-:Y:S01]  /*1db0*/  IMAD.WIDE.U32 R4, R3, UR4, R4 ;  /* 0x0000000403047c25 */ /* 0x000fe2000f8e0004 */
[----:B------:R-:W-:Y:S02]  /*1dc0*/  LOP3.LUT R20, R20, 0xfffffffe, RZ, 0xc0, !PT ;  /* 0xfffffffe14147812 */ /* 0x000fe400078ec0ff */
[C---:B------:R-:W-:Y:S01]  /*1dd0*/  LEA.HI R21, R30.reuse, R30, RZ, 0x1 ;  /* 0x0000001e1e157211 */ /* 0x040fe200078f08ff */
[----:B------:R-:W-:Y:S02]  /*1de0*/  IMAD R6, R9, UR4, RZ ;  /* 0x0000000409067c24 */ /* 0x000fe4000f8e02ff */
[----:B------:R-:W-:Y:S01]  /*1df0*/  IMAD.IADD R20, R30, 0x1, -R20 ;  /* 0x000000011e147824 */ /* 0x000fe200078e0a14 */
[----:B------:R-:W-:Y:S01]  /*1e00*/  LOP3.LUT R21, R21, 0xfffffffe, RZ, 0xc0, !PT ;  /* 0xfffffffe15157812 */ /* 0x000fe200078ec0ff */
[----:B------:R-:W-:Y:S01]  /*1e10*/  IMAD R59, R3, UR5, R6 ;  /* 0x00000005033b7c24 */ /* 0x000fe2000f8e0206 */
[----:B------:R-:W-:Y:S01]  /*1e20*/  ULDC.64 UR4, c[0x0][0xa08] ;  /* 0x0002820000047ab9 */ /* 0x000fe20000000a00 */
[----:B------:R-:W-:-:S02]  /*1e30*/  IMAD.SHL.U32 R20, R20, 0x10, RZ ;  /* 0x0000001014147824 */ /* 0x000fc400078e00ff */
[----:B------:R-:W-:Y:S02]  /*1e40*/  IMAD.MOV.U32 R58, RZ, RZ, R4 ;  /* 0x000000ffff3a7224 */ /* 0x000fe400078e0004 */
[----:B------:R-:W-:Y:S01]  /*1e50*/  IMAD R10, R9, UR8, RZ ;  /* 0x00000008090a7c24 */ /* 0x000fe2000f8e02ff */
[----:B------:R-:W-:Y:S01]  /*1e60*/  ISETP.GE.AND P0, PT, R20, UR6, PT ;  /* 0x0000000614007c0c */ /* 0x000fe2000bf06270 */
[----:B------:R-:W-:Y:S02]  /*1e70*/  IMAD.IADD R59, R5, 0x1, R59 ;  /* 0x00000001053b7824 */ /* 0x000fe400078e023b */
[----:B------:R-:W-:Y:S01]  /*1e80*/  IMAD.IADD R21, R30, 0x1, -R21 ;  /* 0x000000011e157824 */ /* 0x000fe200078e0a15 */
[----:B------:R-:W-:Y:S01]  /*1e90*/  SEL R6, RZ, 0x1, P0 ;  /* 0x00000001ff067807 */ /* 0x000fe20000000000 */
[----:B------:R-:W-:Y:S01]  /*1ea0*/  IMAD R15, R3, UR9, R10 ;  /* 0x00000009030f7c24 */ /* 0x000fe2000f8e020a */
[----:B------:R-:W-:Y:S01]  /*1eb0*/  ISETP.NE.U32.AND P0, PT, RZ, UR4, PT ;  /* 0x00000004ff007c0c */ /* 0x000fe2000bf05070 */
[----:B------:R-:W-:-:S03]  /*1ec0*/  IMAD.SHL.U32 R21, R21, 0x8, RZ ;  /* 0x0000000815157824 */ /* 0x000fc600078e00ff */
[----:B------:R-:W-:Y:S01]  /*1ed0*/  ISETP.NE.AND.EX P0, PT, RZ, UR5, PT, P0 ;  /* 0x00000005ff007c0c */ /* 0x000fe2000bf05300 */
[----:B------:R-:W-:Y:S01]  /*1ee0*/  ULDC.64 UR4, c[0x0][0x300] ;  /* 0x0000c00000047ab9 */ /* 0x000fe20000000a00 */
[----:B------:R-:W-:Y:S02]  /*1ef0*/  SHF.R.S32.HI R9, RZ, 0x1f, R21 ;  /* 0x0000001fff097819 */ /* 0x000fe40000011415 */
[----:B--2---:R-:W-:-:S04]  /*1f00*/  ISETP.GE.AND P1, PT, R28, UR6, PT ;  /* 0x000000061c007c0c */ /* 0x004fc8000bf26270 */
[----:B------:R-:W-:-:S05]  /*1f10*/  SEL R7, RZ, 0xffffffff, P1 ;  /* 0xffffffffff077807 */ /* 0x000fca0000800000 */
[----:B------:R-:W-:-:S05]  /*1f20*/  IMAD.SHL.U32 R7, R7, 0x2, RZ ;  /* 0x0000000207077824 */ /* 0x000fca00078e00ff */
[----:B------:R-:W-:Y:S01]  /*1f30*/  LOP3.LUT R45, R7, 0x2, R6, 0xe2, !PT ;  /* 0x00000002072d7812 */ /* 0x000fe200078ee206 */
[--C-:B------:R-:W-:Y:S01]  /*1f40*/  IMAD.MOV.U32 R6, RZ, RZ, R20.reuse ;  /* 0x000000ffff067224 */ /* 0x100fe200078e0014 */
[----:B------:R-:W-:-:S03]  /*1f50*/  SHF.R.S32.HI R7, RZ, 0x1f, R20 ;  /* 0x0000001fff077819 */ /* 0x000fc60000011414 */
[----:B------:R-:W-:-:S04]  /*1f60*/  IMAD.WIDE.U32 R12, R3, UR8, R6 ;  /* 0x00000008030c7c25 */ /* 0x000fc8000f8e0006 */
[----:B------:R-:W-:-:S04]  /*1f70*/  IMAD.WIDE.U32 R10, R23, R68, R6 ;  /* 0x00000044170a7225 */ /* 0x000fc800078e0006 */
[----:B------:R-:W-:Y:S01]  /*1f80*/  IMAD.IADD R13, R13, 0x1, R15 ;  /* 0x000000010d0d7824 */ /* 0x000fe200078e020f */
[----:B------:R-:W-:Y:S02]  /*1f90*/  SHF.R.S32.HI R4, RZ, 0x1f, R8 ;  /* 0x0000001fff047819 */ /* 0x000fe40000011408 */
[----:B------:R-:W-:Y:S02]  /*1fa0*/  SEL R57, R8, RZ, !P0 ;  /* 0x000000ff08397207 */ /* 0x000fe40004000000 */
[----:B------:R-:W-:Y:S02]  /*1fb0*/  SEL R14, R4, RZ, !P0 ;  /* 0x000000ff040e7207 */ /* 0x000fe40004000000 */
[----:B------:R-:W0:Y:S01]  /*1fc0*/  LDC.64 R4, c[0x0][0x3e8] ;  /* 0x0000fa00ff047b82 */ /* 0x000e220000000a00 */
[----:B------:R-:W-:-:S04]  /*1fd0*/  IMAD.WIDE.U32 R58, R57, UR4, R58 ;  /* 0x00000004393a7c25 */ /* 0x000fc8000f8e003a */
[----:B------:R-:W-:Y:S01]  /*1fe0*/  IMAD R8, R14, UR4, RZ ;  /* 0x000000040e087c24 */ /* 0x000fe2000f8e02ff */
[----:B------:R-:W-:-:S03]  /*1ff0*/  IADD3 R75, P0, R58, R10, RZ ;  /* 0x0000000a3a4b7210 */ /* 0x000fc60007f1e0ff */
[----:B------:R-:W-:Y:S01]  /*2000*/  IMAD R3, R57, UR5, R8 ;  /* 0x0000000539037c24 */ /* 0x000fe2000f8e0208 */
[----:B------:R-:W-:Y:S01]  /*2010*/  ULDC.64 UR4, c[0x0][0x328] ;  /* 0x0000ca0000047ab9 */ /* 0x000fe20000000a00 */
[----:B------:R-:W-:Y:S02]  /*2020*/  IMAD R8, R81, R68, RZ ;  /* 0x0000004451087224 */ /* 0x000fe400078e02ff */
[----:B------:R-:W-:Y:S02]  /*2030*/  IMAD.IADD R80, R59, 0x1, R3 ;  /* 0x000000013b507824 */ /* 0x000fe400078e0203 */
[----:B------:R-:W-:Y:S02]  /*2040*/  IMAD R15, R23, R69, R8 ;  /* 0x00000045170f7224 */ /* 0x000fe400078e0208 */
[----:B------:R-:W-:Y:S02]  /*2050*/  IMAD.MOV.U32 R8, RZ, RZ, R21 ;  /* 0x000000ffff087224 */ /* 0x000fe400078e0015 */
[----:B------:R-:W2:Y:S01]  /*2060*/  LDL R21, [R1+0x34] ;  /* 0x0000340001157983 */ /* 0x000ea20000100800 */
[----:B------:R-:W-:Y:S01]  /*2070*/  IMAD R14, R14, UR4, RZ ;  /* 0x000000040e0e7c24 */ /* 0x000fe2000f8e02ff */
[----:B------:R-:W-:-:S02]  /*2080*/  IADD3.X R74, R80, R11, R15, P0, !PT ;  /* 0x0000000b504a7210 */ /* 0x000fc400007fe40f */
[----:B------:R-:W3:Y:S01]  /*2090*/  LDL R15, [R1+0x68] ;  /* 0x00006800010f7983 */ /* 0x000ee20000100800 */
[C---:B------:R-:W-:Y:S01]  /*20a0*/  IMAD R29, R57.reuse, UR5, R14 ;  /* 0x00000005391d7c24 */ /* 0x040fe2000f8e020e */
[----:B------:R-:W-:Y:S01]  /*20b0*/  ISETP.GE.AND P2, PT, R20, R86, PT ;  /* 0x000000561400720c */ /* 0x000fe20003f46270 */
[----:B------:R-:W-:Y:S01]  /*20c0*/  IMAD.WIDE.U32 R56, R57, UR4, R12 ;  /* 0x0000000439387c25 */ /* 0x000fe2000f8e000c */
[----:B------:R-:W4:Y:S03]  /*20d0*/  LDL R14, [R1+0x40] ;  /* 0x00004000010e7983 */ /* 0x000f260000100800 */
[----:B0-----:R-:W-:Y:S01]  /*20e0*/  IMAD R12, R81, R4, RZ ;  /* 0x00000004510c7224 */ /* 0x001fe200078e02ff */
[----:B------:R-:W-:Y:S02]  /*20f0*/  ISETP.GE.AND P0, PT, R28, R86, PT ;  /* 0x000000561c00720c */ /* 0x000fe40003f06270 */
[----:B------:R-:W-:Y:S01]  /*2100*/  SEL R3, R86, RZ, P2 ;  /* 0x000000ff56037207 */ /* 0x000fe20001000000 */
[----:B------:R-:W-:-:S02]  /*2110*/  IMAD R13, R23, R5, R12 ;  /* 0x00000005170d7224 */ /* 0x000fc400078e020c */
[----:B------:R-:W0:Y:S01]  /*2120*/  S2R R12, SR_TID.X ;  /* 0x00000000000c7919 */ /* 0x000e220000002100 */
[----:B------:R-:W-:-:S04]  /*2130*/  IMAD.WIDE.U32 R54, R23, R66, R8 ;  /* 0x0000004217367225 */ /* 0x000fc800078e0008 */
[----:B------:R-:W-:Y:S01]  /*2140*/  IMAD.WIDE.U32 R50, R23, R4, R8 ;  /* 0x0000000417327225 */ /* 0x000fe200078e0008 */
[----:B------:R-:W-:-:S03]  /*2150*/  SEL R8, R86, RZ, P0 ;  /* 0x000000ff56087207 */ /* 0x000fc60000000000 */
[----:B------:R-:W-:Y:S02]  /*2160*/  IMAD.IADD R3, R20, 0x1, R3 ;  /* 0x0000000114037824 */ /* 0x000fe400078e0203 */
[----:B------:R-:W-:-:S03]  /*2170*/  IMAD.IADD R9, R28, 0x1, R8 ;  /* 0x000000011c097824 */ /* 0x000fc600078e0208 */
[----:B------:R-:W-:Y:S01]  /*2180*/  SHF.R.S32.HI R8, RZ, 0x1f, R3 ;  /* 0x0000001fff087819 */ /* 0x000fe20000011403 */
[----:B------:R-:W-:-:S03]  /*2190*/  IMAD R10, R81, R66, RZ ;  /* 0x00000042510a7224 */ /* 0x000fc600078e02ff */
[CC--:B------:R-:W-:Y:S02]  /*21a0*/  LEA.HI R73, R8.reuse, R3.reuse, RZ, 0x4 ;  /* 0x0000000308497211 */ /* 0x0c0fe400078f20ff */
[----:B------:R-:W-:Y:S01]  /*21b0*/  LEA.HI R3, R8, R3, RZ, 0x5 ;  /* 0x0000000308037211 */ /* 0x000fe200078f28ff */
[C---:B------:R-:W-:Y:S01]  /*21c0*/  IMAD R11, R23.reuse, R67, R10 ;  /* 0x00000043170b7224 */ /* 0x040fe200078e020a */
[----:B------:R-:W-:Y:S01]  /*21d0*/  SHF.R.S32.HI R10, RZ, 0x1f, R9 ;  /* 0x0000001fff0a7819 */ /* 0x000fe20000011409 */
[----:B------:R-:W-:-:S04]  /*21e0*/  IMAD.WIDE.U32 R52, R23, R66, R6 ;  /* 0x0000004217347225 */ /* 0x000fc800078e0006 */
[----:B------:R-:W-:-:S04]  /*21f0*/  IMAD.WIDE.U32 R48, R23, R4, R6 ;  /* 0x0000000417307225 */ /* 0x000fc800078e0006 */
[----:B------:R-:W-:Y:S01]  /*2200*/  IMAD.SHL.U32 R6, R3, 0x80, RZ ;  /* 0x0000008003067824 */ /* 0x000fe200078e00ff */
[CC--:B------:R-:W-:Y:S01]  /*2210*/  LEA.HI R72, R10.reuse, R9.reuse, RZ, 0x4 ;  /* 0x000000090a487211 */ /* 0x0c0fe200078f20ff */
[----:B------:R-:W-:Y:S01]  /*2220*/  IMAD.IADD R55, R55, 0x1, R11 ;  /* 0x0000000137377824 */ /* 0x000fe200078e020b */
[----:B------:R-:W-:Y:S01]  /*2230*/  LEA.HI R9, R10, R9, RZ, 0x5 ;  /* 0x000000090a097211 */ /* 0x000fe200078f28ff */
[----:B------:R-:W-:Y:S01]  /*2240*/  IMAD.IADD R53, R11, 0x1, R53 ;  /* 0x000000010b357824 */ /* 0x000fe200078e0235 */
[----:B-----5:R-:W-:Y:S02]  /*2250*/  SHF.R.S32.HI R11, RZ, 0x1f, R24 ;  /* 0x0000001fff0b7819 */ /* 0x020fe40000011418 */
[----:B------:R-:W-:Y:S01]  /*2260*/  LOP3.LUT R6, R6, 0xfffff000, RZ, 0xc0, !PT ;  /* 0xfffff00006067812 */ /* 0x000fe200078ec0ff */
[----:B------:R-:W-:Y:S02]  /*2270*/  IMAD.SHL.U32 R9, R9, 0x80, RZ ;  /* 0x0000008009097824 */ /* 0x000fe400078e00ff */
[----:B------:R-:W-:-:S02]  /*2280*/  IMAD.IADD R51, R51, 0x1, R13 ;  /* 0x0000000133337824 */ /* 0x000fc400078e020d */
[----:B------:R-:W-:Y:S01]  /*2290*/  IMAD.IADD R49, R13, 0x1, R49 ;  /* 0x000000010d317824 */ /* 0x000fe200078e0231 */
[----:B------:R-:W-:Y:S01]  /*22a0*/  IADD3 R46, P2, R23, R46, RZ ;  /* 0x0000002e172e7210 */ /* 0x000fe20007f5e0ff */
[CC--:B------:R-:W-:Y:S01]  /*22b0*/  IMAD.WIDE.U32 R54, R24.reuse, R66.reuse, R54 ;  /* 0x0000004218367225 */ /* 0x0c0fe200078e0036 */
[----:B0-----:R-:W-:Y:S02]  /*22c0*/  SHF.R.U32.HI R62, RZ, 0x7, R12 ;  /* 0x00000007ff3e7819 */ /* 0x001fe4000001160c */
[----:B------:R-:W-:Y:S01]  /*22d0*/  LOP3.LUT R9, R9, 0xfffff000, RZ, 0xc0, !PT ;  /* 0xfffff00009097812 */ /* 0x000fe200078ec0ff */
[----:B------:R-:W-:-:S04]  /*22e0*/  IMAD.WIDE.U32 R52, R24, R66, R52 ;  /* 0x0000004218347225 */ /* 0x000fc800078e0034 */
[----:B------:R-:W-:Y:S01]  /*22f0*/  VIADD R65, R20, 0x40 ;  /* 0x0000004014417836 */ /* 0x000fe20000000000 */
[----:B------:R-:W-:Y:S01]  /*2300*/  LOP3.LUT R20, R73, 0xfffffff0, RZ, 0xc0, !PT ;  /* 0xfffffff049147812 */ /* 0x000fe200078ec0ff */
[----:B------:R-:W-:Y:S01]  /*2310*/  IMAD.WIDE.U32 R50, R24, R4, R50 ;  /* 0x0000000418327225 */ /* 0x000fe200078e0032 */
[----:B------:R-:W-:-:S03]  /*2320*/  SHF.L.U64.HI R69, R68, 0x7, R69 ;  /* 0x0000000744457819 */ /* 0x000fc60000010245 */
[----:B------:R-:W-:Y:S01]  /*2330*/  IMAD.WIDE.U32 R48, R24, R4, R48 ;  /* 0x0000000418307225 */ /* 0x000fe200078e0030 */
[C---:B------:R-:W-:Y:S02]  /*2340*/  SHF.L.U64.HI R64, R4.reuse, 0x7, R5 ;  /* 0x0000000704407819 */ /* 0x040fe40000010205 */
[----:B------:R-:W-:Y:S01]  /*2350*/  LOP3.LUT R60, R45, 0x1, RZ, 0xc0, !PT ;  /* 0x000000012d3c7812 */ /* 0x000fe200078ec0ff */
[----:B------:R-:W-:Y:S01]  /*2360*/  IMAD.SHL.U32 R63, R4, 0x80, RZ ;  /* 0x00000080043f7824 */ /* 0x000fe200078e00ff */
[----:B------:R-:W-:Y:S01]  /*2370*/  ISETP.GE.AND P1, PT, R65, UR6, PT ;  /* 0x0000000641007c0c */ /* 0x000fe2000bf26270 */
[----:B------:R-:W-:Y:S01]  /*2380*/  IMAD.X R47, R81, 0x1, R0, P2 ;  /* 0x00000001512f7824 */ /* 0x000fe200010e0600 */
[----:B------:R-:W-:Y:S01]  /*2390*/  LOP3.LUT R45, R45, 0x2, RZ, 0xc0, !PT ;  /* 0x000000022d2d7812 */ /* 0x000fe200078ec0ff */
[----:B------:R-:W-:Y:S02]  /*23a0*/  IMAD.SHL.U32 R68, R68, 0x80, RZ ;  /* 0x0000008044447824 */ /* 0x000fe400078e00ff */
[----:B------:R-:W-:-:S02]  /*23b0*/  VIADD R62, R62, 0x8 ;  /* 0x000000083e3e7836 */ /* 0x000fc40000000000 */
[----:B------:R-:W-:Y:S02]  /*23c0*/  IMAD.SHL.U32 R61, R86, 0x2, RZ ;  /* 0x00000002563d7824 */ /* 0x000fe400078e00ff */
[----:B------:R-:W-:Y:S01]  /*23d0*/  IMAD.IADD R0, R57, 0x1, R29 ;  /* 0x0000000139007824 */ /* 0x000fe200078e021d */
[----:B--2---:R-:W-:-:S04]  /*23e0*/  LOP3.LUT R3, R21, 0x10, R73, 0xf8, !PT ;  /* 0x0000001015037812 */ /* 0x004fc800078ef849 */
[-C--:B---3--:R-:W-:Y:S02]  /*23f0*/  LOP3.LUT R3, R3, R15.reuse, RZ, 0x3c, !PT ;  /* 0x0000000f03037212 */ /* 0x088fe400078e3cff */
[----:B------:R-:W-:Y:S02]  /*2400*/  LOP3.LUT R7, R21, 0x10, R72, 0xf8, !PT ;  /* 0x0000001015077812 */ /* 0x000fe400078ef848 */
[--C-:B----4-:R-:W-:Y:S01]  /*2410*/  IADD3 R71, R3, R6, R14.reuse ;  /* 0x0000000603477210 */ /* 0x110fe20007ffe00e */
[C---:B------:R-:W-:Y:S02]  /*2420*/  IMAD R3, R11.reuse, R66, RZ ;  /* 0x000000420b037224 */ /* 0x040fe400078e02ff */
[----:B------:R-:W-:Y:S01]  /*2430*/  IMAD R11, R11, R4, RZ ;  /* 0x000000040b0b7224 */ /* 0x000fe200078e02ff */
[----:B------:R-:W-:Y:S01]  /*2440*/  LOP3.LUT R70, R7, R15, RZ, 0x3c, !PT ;  /* 0x0000000f07467212 */ /* 0x000fe200078e3cff */
[----:B------:R-:W-:Y:S01]  /*2450*/  IMAD R3, R24, R67, R3 ;  /* 0x0000004318037224 */ /* 0x000fe200078e0203 */
[----:B------:R-:W-:Y:S01]  /*2460*/  LOP3.LUT R7, R72, 0xfffffff0, RZ, 0xc0, !PT ;  /* 0xfffffff048077812 */ /* 0x000fe200078ec0ff */
[----:B------:R-:W-:Y:S01]  /*2470*/  IMAD R11, R24, R5, R11 ;  /* 0x00000005180b7224 */ /* 0x000fe200078e020b */
[----:B------:R-:W-:Y:S01]  /*2480*/  SHF.L.U64.HI R67, R66, 0x7, R67 ;  /* 0x0000000742437819 */ /* 0x000fe20000010243 */
[----:B------:R-:W-:Y:S01]  /*2490*/  IMAD.IADD R44, R55, 0x1, R3 ;  /* 0x00000001372c7824 */ /* 0x000fe200078e0203 */
[----:B------:R-:W-:Y:S01]  /*24a0*/  IADD3 R70, R70, R9, R14 ;  /* 0x0000000946467210 */ /* 0x000fe20007ffe00e */
[----:B------:R-:W-:Y:S01]  /*24b0*/  IMAD.IADD R21, R3, 0x1, R53 ;  /* 0x0000000103157824 */ /* 0x000fe200078e0235 */
[----:B------:R-:W-:Y:S01]  /*24c0*/  SHF.R.S32.HI R4, RZ, 0x1f, R20 ;  /* 0x0000001fff047819 */ /* 0x000fe20000011414 */
[----:B------:R-:W-:Y:S01]  /*24d0*/  IMAD.SHL.U32 R66, R66, 0x80, RZ ;  /* 0x0000008042427824 */ /* 0x000fe200078e00ff */
[----:B------:R-:W-:Y:S01]  /*24e0*/  SHF.R.S32.HI R3, RZ, 0x1f, R7 ;  /* 0x0000001fff037819 */ /* 0x000fe20000011407 */
[----:B------:R-:W-:-:S02]  /*24f0*/  IMAD.IADD R6, R51, 0x1, R11 ;  /* 0x0000000133067824 */ /* 0x000fc400078e020b */
[----:B------:R-:W-:-:S07]  /*2500*/  IMAD.IADD R5, R11, 0x1, R49 ;  /* 0x000000010b057824 */ /* 0x000fce00078e0231 */
.L_x_1133:
[----:B--2---:R-:W2:Y:S01]  /*2510*/  LDL R8, [R1+0x48] ;  /* 0x0000480001087983 */ /* 0x004ea20000100800 */
        /* <DEDUP_REMOVED lines=21> */
[C---:B------:R-:W-:Y:S02]  /*2670*/  IMAD R9, R11.reuse, R66, R9 ;  /* 0x000000420b097224 */ /* 0x040fe400078e0209 */
[----:B------:R-:W-:Y:S02]  /*2680*/  IMAD R89, R2, -0x80, R27 ;  /* 0xffffff8002597824 */ /* 0x000fe400078e021b */
[----:B------:R-:W-:Y:S02]  /*2690*/  IMAD R11, R11, R63, R8 ;  /* 0x0000003f0b0b7224 */ /* 0x000fe400078e0208 */
[----:B------:R-:W-:Y:S01]  /*26a0*/  IMAD.WIDE.U32 R40, R66, R2, RZ ;  /* 0x0000000242287225 */ /* 0x000fe200078e00ff */
[----:B------:R-:W-:-:S03]  /*26b0*/  VIMNMX R89, R89, 0x80, PT ;  /* 0x0000008059597848 */ /* 0x000fc60003fe0100 */
        /* <DEDUP_REMOVED lines=13> */
[----:B------:R-:W0:Y:S01]  /*2790*/  S2R R10, SR_TID.X ;  /* 0x00000000000a7919 */ /* 0x000e220000002100 */
[----:B------:R-:W-:Y:S01]  /*27a0*/  ULDC.64 UR4, c[0x0][0x3c8] ;  /* 0x0000f20000047ab9 */ /* 0x000fe20000000a00 */
[----:B------:R-:W-:Y:S01]  /*27b0*/  ULDC.64 UR6, c[0x0][0x3e0] ;  /* 0x0000f80000067ab9 */ /* 0x000fe20000000a00 */
[----:B------:R-:W-:Y:S02]  /*27c0*/  IADD3 R40, P3, P5, R54, UR4, R40 ;  /* 0x0000000436287c10 */ /* 0x000fe4000fd7e028 */
[----:B------:R-:W-:Y:S02]  /*27d0*/  CS2R R34, SRZ ;  /* 0x0000000000227805 */ /* 0x000fe4000001ff00 */
[----:B------:R-:W-:Y:S02]  /*27e0*/  CS2R R36, SRZ ;  /* 0x0000000000247805 */ /* 0x000fe4000001ff00 */
[----:B------:R-:W-:Y:S02]  /*27f0*/  IADD3.X R41, R44, UR5, R42, P3, P5 ;  /* 0x000000052c297c10 */ /* 0x000fe40009fea42a */
[----:B------:R-:W-:-:S04]  /*2800*/  IADD3 R38, P3, P5, R50, UR6, R38 ;  /* 0x0000000632267c10 */ /* 0x000fc8000fd7e026 */
[----:B------:R-:W-:Y:S01]  /*2810*/  IADD3.X R39, R6, UR7, R43, P3, P5 ;  /* 0x0000000706277c10 */ /* 0x000fe20009fea42b */
[----:B0-----:R-:W-:-:S05]  /*2820*/  VIADD R78, R10, 0xffffff80 ;  /* 0xffffff800a4e7836 */ /* 0x001fca0000000000 */
[----:B------:R-:W-:-:S04]  /*2830*/  LEA.HI R10, R78, R78, RZ, 0x1 ;  /* 0x0000004e4e0a7211 */ /* 0x000fc800078f08ff */
[----:B------:R-:W-:-:S05]  /*2840*/  LOP3.LUT R10, R10, 0xfffffffe, RZ, 0xc0, !PT ;  /* 0xfffffffe0a0a7812 */ /* 0x000fca00078ec0ff */
[----:B------:R-:W-:-:S04]  /*2850*/  IMAD.IADD R10, R78, 0x1, -R10 ;  /* 0x000000014e0a7824 */ /* 0x000fc800078e0a0a */
[----:B------:R-:W-:-:S04]  /*2860*/  IMAD.SHL.U32 R10, R10, 0x8, RZ ;  /* 0x000000080a0a7824 */ /* 0x000fc800078e00ff */
[C---:B------:R-:W-:Y:S01]  /*2870*/  VIADD R8, R10.reuse, 0x10 ;  /* 0x000000100a087836 */ /* 0x040fe20000000000 */
[----:B------:R-:W-:-:S04]  /*2880*/  ISETP.GE.AND P5, PT, R10, R91, PT ;  /* 0x0000005b0a00720c */ /* 0x000fc80003fa6270 */
[----:B------:R-:W-:Y:S01]  /*2890*/  ISETP.GE.AND P3, PT, R8, R91, PT ;  /* 0x0000005b0800720c */ /* 0x000fe20003f66270 */
[----:B------:R-:W-:-:S08]  /*28a0*/  VIADD R8, R10, 0x20 ;  /* 0x000000200a087836 */ /* 0x000fd00000000000 */
[----:B------:R0:W5:Y:S04]  /*28b0*/  @!P5 LDG.E.64 R34, desc[UR40][R40.64] ;  /* 0x000000282822d981 */ /* 0x000168000c1e1b00 */
[----:B------:R0:W5:Y:S01]  /*28c0*/  @!P5 LDG.E.64 R36, desc[UR40][R38.64] ;  /* 0x000000282624d981 */ /* 0x000162000c1e1b00 */
[----:B------:R-:W-:Y:S02]  /*28d0*/  ISETP.GE.AND P5, PT, R8, R91, PT ;  /* 0x0000005b0800720c */ /* 0x000fe40003fa6270 */
[----:B------:R-:W-:Y:S02]  /*28e0*/  CS2R R28, SRZ ;  /* 0x00000000001c7805 */ /* 0x000fe4000001ff00 */
[----:B------:R-:W-:Y:S02]  /*28f0*/  CS2R R12, SRZ ;  /* 0x00000000000c7805 */ /* 0x000fe4000001ff00 */
[----:B------:R-:W-:-:S02]  /*2900*/  CS2R R30, SRZ ;  /* 0x00000000001e7805 */ /* 0x000fc4000001ff00 */
[----:B------:R-:W-:Y:S01]  /*2910*/  CS2R R14, SRZ ;  /* 0x00000000000e7805 */ /* 0x000fe2000001ff00 */
[----:B------:R0:W5:Y:S04]  /*2920*/  @!P3 LDG.E.64 R28, desc[UR40][R40.64+0x10] ;  /* 0x00001028281cb981 */ /* 0x000168000c1e1b00 */
[----:B------:R0:W5:Y:S04]  /*2930*/  @!P3 LDG.E.64 R30, desc[UR40][R38.64+0x10] ;  /* 0x00001028261eb981 */ /* 0x000168000c1e1b00 */
[----:B------:R0:W5:Y:S04]  /*2940*/  @!P5 LDG.E.64 R12, desc[UR40][R40.64+0x20] ;  /* 0x00002028280cd981 */ /* 0x000168000c1e1b00 */
[----:B------:R0:W5:Y:S02]  /*2950*/  @!P5 LDG.E.64 R14, desc[UR40][R38.64+0x20] ;  /* 0x00002028260ed981 */ /* 0x000164000c1e1b00 */
.L_x_1098:
[----:B------:R-:W-:Y:S05]  /*2960*/  BSYNC B1 ;  /* 0x0000000000017941 */ /* 0x000fea0003800000 */
.L_x_1097:
        /* <DEDUP_REMOVED lines=9> */
.L_x_1099:
[----:B------:R-:W2:Y:S01]  /*2a00*/  LDL R8, [R1+0x8] ;  /* 0x0000080001087983 */ /* 0x000ea20000100800 */
[----:B------:R-:W-:Y:S01]  /*2a10*/  IMAD R87, R19, 0x8, R17 ;  /* 0x0000000813577824 */ /* 0x000fe200078e0211 */
[----:B------:R-:W-:Y:S01]  /*2a20*/  BSSY B1, `(.L_x_1100) ;  /* 0x0000004000017945 */ /* 0x000fe20003800000 */
[----:B--2---:R-:W-:-:S04]  /*2a30*/  SHF.L.U32 R90, R8, 0x1f, RZ ;  /* 0x0000001f085a7819 */ /* 0x004fc800000006ff */
[----:B------:R-:W0:Y:S02]  /*2a40*/  SYNCS.PHASECHK.TRANS64.TRYWAIT P5, [R87+URZ+0x19c90], R90 ;  /* 0x019c905a570075a7 */ /* 0x000e2400080a017f */
[----:B0-----:R-:W-:Y:S05]  /*2a50*/  @!P5 BRA `(.L_x_1101) ;  /* 0x000001d80068d947 */ /* 0x001fea0003800000 */
.L_x_1427:
[----:B------:R-:W-:Y:S05]  /*2a60*/  BSYNC B1 ;  /* 0x0000000000017941 */ /* 0x000fea0003800000 */
.L_x_1100:
[----:B------:R-:W-:Y:S05]  /*2a70*/  @P4 BRA `(.L_x_1102) ;  /* 0x0000003800b04947 */ /* 0x000fea0003800000 */
[----:B------:R-:W-:Y:S01]  /*2a80*/  ISETP.NE.AND P4, PT, R60, RZ, PT ;  /* 0x000000ff3c00720c */ /* 0x000fe20003f85270 */
[----:B------:R-:W-:-:S12]  /*2a90*/  BSSY B1, `(.L_x_1103) ;  /* 0x0000075000017945 */ /* 0x000fd80003800000 */
[----:B------:R-:W-:Y:S05]  /*2aa0*/  @!P4 BRA `(.L_x_1104) ;  /* 0x0000000400ccc947 */ /* 0x000fea0003800000 */
[----:B------:R-:W1:Y:S01]  /*2ab0*/  S2R R8, SR_TID.X ;  /* 0x0000000000087919 */ /* 0x000e620000002100 */
[----:B------:R-:W-:Y:S01]  /*2ac0*/  BSSY B2, `(.L_x_1105) ;  /* 0x0000070000027945 */ /* 0x000fe20003800000 */
[----:B-1----:R-:W-:-:S05]  /*2ad0*/  VIADD R8, R8, 0xffffff80 ;  /* 0xffffff8008087836 */ /* 0x002fca0000000000 */
[----:B------:R-:W-:-:S04]  /*2ae0*/  LEA.HI R42, R8, R8, RZ, 0x1 ;  /* 0x00000008082a7211 */ /* 0x000fc800078f08ff */
[----:B------:R-:W-:-:S05]  /*2af0*/  LOP3.LUT R42, R42, 0xfffffffe, RZ, 0xc0, !PT ;  /* 0xfffffffe2a2a7812 */ /* 0x000fca00078ec0ff */
[----:B------:R-:W-:Y:S02]  /*2b00*/  IMAD.IADD R42, R8, 0x1, -R42 ;  /* 0x00000001082a7824 */ /* 0x000fe400078e0a2a */
[----:B------:R1:W2:Y:S02]  /*2b10*/  LDS.128 R8, [R88+0x13800] ;  /* 0x0138000058087984 */ /* 0x0002a40000000c00 */
[----:B------:R-:W-:-:S05]  /*2b20*/  IMAD.SHL.U32 R42, R42, 0x8, RZ ;  /* 0x000000082a2a7824 */ /* 0x000fca00078e00ff */
[----:B------:R-:W-:-:S13]  /*2b30*/  ISETP.GE.AND P4, PT, R42, R91, PT ;  /* 0x0000005b2a00720c */ /* 0x000fda0003f86270 */
[----:B-1----:R-:W-:Y:S05]  /*2b40*/  @P4 BRA `(.L_x_1106) ;  /* 0x00000004009c4947 */ /* 0x002fea0003800000 */
[----:B------:R-:W-:Y:S02]  /*2b50*/  SHF.R.U32.HI R36, RZ, 0x8, R37 ;  /* 0x00000008ff247819 */ /* 0x000fe40000011625 */
[----:B------:R-:W-:Y:S02]  /*2b60*/  SHF.R.U32.HI R34, RZ, 0x8, R35 ;  /* 0x00000008ff227819 */ /* 0x000fe40000011623 */
[----:B------:R-:W-:Y:S01]  /*2b70*/  SHF.R.U32.HI R42, RZ, 0x10, R37 ;  /* 0x00000010ff2a7819 */ /* 0x000fe20000011625 */
[----:B------:R-:W-:Y:S01]  /*2b80*/  IMAD.SHL.U32 R36, R36, 0x100, RZ ;  /* 0x0000010024247824 */ /* 0x000fe200078e00ff */
[----:B------:R-:W-:Y:S01]  /*2b90*/  LOP3.LUT R37, R37, 0xff0000ff, RZ, 0xc0, !PT ;  /* 0xff0000ff25257812 */ /* 0x000fe200078ec0ff */
[----:B------:R-:W-:Y:S01]  /*2ba0*/  IMAD.SHL.U32 R34, R34, 0x100, RZ ;  /* 0x0000010022227824 */ /* 0x000fe200078e00ff */
[----:B------:R-:W-:Y:S02]  /*2bb0*/  SHF.R.U32.HI R76, RZ, 0x10, R35 ;  /* 0x00000010ff4c7819 */ /* 0x000fe40000011623 */
[----:B------:R-:W-:Y:S01]  /*2bc0*/  LOP3.LUT R43, R35, 0xff0000ff, RZ, 0xc0, !PT ;  /* 0xff0000ff232b7812 */ /* 0x000fe200078ec0ff */
[----:B--2---:R-:W-:Y:S01]  /*2bd0*/  IMAD.MOV.U32 R35, RZ, RZ, R8 ;  /* 0x000000ffff237224 */ /* 0x004fe200078e0008 */
[----:B------:R-:W-:Y:S01]  /*2be0*/  LOP3.LUT R36, R37, 0xff00, R36, 0xf8, !PT ;  /* 0x0000ff0025247812 */ /* 0x000fe200078ef824 */
[----:B------:R-:W-:Y:S01]  /*2bf0*/  IMAD.U32 R37, R42, 0x10000, RZ ;  /* 0x000100002a257824 */ /* 0x000fe200078e00ff */
[----:B------:R-:W-:-:S02]  /*2c00*/  F2FP.F16.E4M3.UNPACK_B R8, R9 ;  /* 0x00000009ff08723e */ /* 0x000fc400020006ff */
[----:B------:R-:W-:Y:S02]  /*2c10*/  F2FP.F16.E4M3.UNPACK_B R42, R84.H1 ;  /* 0x00000054ff2a723e */ /* 0x000fe400030006ff */
[----:B------:R-:W-:Y:S01]  /*2c20*/  LOP3.LUT R43, R43, 0xff00, R34, 0xf8, !PT ;  /* 0x0000ff002b2b7812 */ /* 0x000fe200078ef822 */
[----:B------:R-:W-:Y:S01]  /*2c30*/  IMAD.U32 R34, R76, 0x10000, RZ ;  /* 0x000100004c227824 */ /* 0x000fe200078e00ff */
[----:B------:R-:W-:Y:S01]  /*2c40*/  LOP3.LUT R37, R36, 0xff0000, R37, 0xf8, !PT ;  /* 0x00ff000024257812 */ /* 0x000fe200078ef825 */
[----:B------:R-:W-:Y:S01]  /*2c50*/  HADD2.F32 R36, -RZ, R8.H1_H1 ;  /* 0x30000008ff247230 */ /* 0x000fe20000004100 */
[----:B------:R-:W-:Y:S01]  /*2c60*/  F2FP.F16.E4M3.UNPACK_B R76, R85.H1 ;  /* 0x00000055ff4c723e */ /* 0x000fe200030006ff */
[----:B------:R-:W-:Y:S01]  /*2c70*/  HADD2.F32 R79, -RZ, R42.H0_H0 ;  /* 0x2000002aff4f7230 */ /* 0x000fe20000004100 */
[----:B------:R-:W-:Y:S01]  /*2c80*/  F2FP.F16.E4M3.UNPACK_B R9, R9.H1 ;  /* 0x00000009ff09723e */ /* 0x000fe200030006ff */
[----:B------:R-:W-:Y:S01]  /*2c90*/  HADD2.F32 R8, -RZ, R8.H0_H0 ;  /* 0x20000008ff087230 */ /* 0x000fe20000004100 */
[----:B------:R-:W-:Y:S01]  /*2ca0*/  LOP3.LUT R34, R43, 0xff0000, R34, 0xf8, !PT ;  /* 0x00ff00002b227812 */ /* 0x000fe200078ef822 */
[----:B------:R-:W-:-:S02]  /*2cb0*/  HADD2.F32 R78, -RZ, R42.H1_H1 ;  /* 0x3000002aff4e7230 */ /* 0x000fc40000004100 */
[-C--:B------:R-:W-:Y:S01]  /*2cc0*/  FMUL.FTZ R83, R36, R79.reuse ;  /* 0x0000004f24537220 */ /* 0x080fe20000410000 */
[--C-:B------:R-:W-:Y:S02]  /*2cd0*/  HADD2.F32 R77, -RZ, R76.reuse.H0_H0 ;  /* 0x2000004cff4d7230 */ /* 0x100fe40000004100 */
[--C-:B------:R-:W-:Y:S02]  /*2ce0*/  HADD2.F32 R43, -RZ, R9.reuse.H1_H1 ;  /* 0x30000009ff2b7230 */ /* 0x100fe40000004100 */
[----:B------:R-:W-:Y:S02]  /*2cf0*/  HADD2.F32 R42, -RZ, R9.H0_H0 ;  /* 0x20000009ff2a7230 */ /* 0x000fe40000004100 */
[C---:B------:R-:W-:Y:S01]  /*2d00*/  FMUL.FTZ R9, R8.reuse, R79 ;  /* 0x0000004f08097220 */ /* 0x040fe20000410000 */
[----:B------:R-:W-:Y:S02]  /*2d10*/  HADD2.F32 R76, -RZ, R76.H1_H1 ;  /* 0x3000004cff4c7230 */ /* 0x000fe40000004100 */
[CC--:B------:R-:W-:Y:S01]  /*2d20*/  FMUL.FTZ R79, R43.reuse, R78.reuse ;  /* 0x0000004e2b4f7220 */ /* 0x0c0fe20000410000 */
[-C--:B------:R-:W-:Y:S01]  /*2d30*/  FFMA.FTZ R8, R8, R77.reuse, -R83 ;  /* 0x0000004d08087223 */ /* 0x080fe20000010853 */
[----:B------:R-:W-:Y:S01]  /*2d40*/  FMUL.FTZ R82, R42, R78 ;  /* 0x0000004e2a527220 */ /* 0x000fe20000410000 */
[----:B------:R-:W-:Y:S01]  /*2d50*/  FFMA.FTZ R9, R36, R77, R9 ;  /* 0x0000004d24097223 */ /* 0x000fe20000010009 */
[----:B------:R-:W-:Y:S01]  /*2d60*/  F2FP.F16.E4M3.UNPACK_B R78, R84 ;  /* 0x00000054ff4e723e */ /* 0x000fe200020006ff */
[-C--:B------:R-:W-:Y:S01]  /*2d70*/  FFMA.FTZ R84, R42, R76.reuse, -R79 ;  /* 0x0000004c2a547223 */ /* 0x080fe2000001084f */
[-C--:B------:R-:W-:Y:S01]  /*2d80*/  F2FP.F16.E4M3.UNPACK_B R36, R35.reuse.H1 ;  /* 0x00000023ff24723e */ /* 0x080fe200030006ff */
[----:B------:R-:W-:Y:S01]  /*2d90*/  FFMA.FTZ R93, R43, R76, R82 ;  /* 0x0000004c2b5d7223 */ /* 0x000fe20000010052 */
[----:B------:R-:W-:Y:S01]  /*2da0*/  F2FP.F16.E4M3.UNPACK_B R35, R35 ;  /* 0x00000023ff23723e */ /* 0x000fe200020006ff */
[----:B------:R-:W-:Y:S01]  /*2db0*/  HADD2.F32 R82, -RZ, R78.H1_H1 ;  /* 0x3000004eff527230 */ /* 0x000fe20000004100 */
[----:B------:R-:W-:Y:S01]  /*2dc0*/  F2FP.F16.E4M3.UNPACK_B R77, R85 ;  /* 0x00000055ff4d723e */ /* 0x000fe200020006ff */
[--C-:B------:R-:W-:Y:S01]  /*2dd0*/  HADD2.F32 R43, -RZ, R36.reuse.H0_H0 ;  /* 0x20000024ff2b7230 */ /* 0x100fe20000004100 */
[----:B------:R-:W-:Y:S01]  /*2de0*/  F2FP.SATFINITE.E4M3.F32.PACK_AB_MERGE_C R95, R93, R84, RZ ;  /* 0x000000545d5f723e */ /* 0x000fe200048070ff */
[----:B------:R-:W-:-:S02]  /*2df0*/  HADD2.F32 R76, -RZ, R36.H1_H1 ;  /* 0x30000024ff4c7230 */ /* 0x000fc40000004100 */
[----:B------:R-:W-:Y:S02]  /*2e00*/  HADD2.F32 R79, -RZ, R78.H0_H0 ;  /* 0x2000004eff4f7230 */ /* 0x000fe40000004100 */
[-C--:B------:R-:W-:Y:S01]  /*2e10*/  FMUL.FTZ R85, R43, R82.reuse ;  /* 0x000000522b557220 */ /* 0x080fe20000410000 */
[--C-:B------:R-:W-:Y:S02]  /*2e20*/  HADD2.F32 R42, -RZ, R35.reuse.H1_H1 ;  /* 0x30000023ff2a7230 */ /* 0x100fe40000004100 */
[----:B------:R-:W-:Y:S01]  /*2e30*/  FMUL.FTZ R78, R76, R82 ;  /* 0x000000524c4e7220 */ /* 0x000fe20000410000 */
[----:B------:R-:W-:Y:S01]  /*2e40*/  HADD2.F32 R36, -RZ, R35.H0_H0 ;  /* 0x20000023ff247230 */ /* 0x000fe20000004100 */
[----:B------:R-:W-:Y:S01]  /*2e50*/  F2FP.F16.E4M3.UNPACK_B R82, R37 ;  /* 0x00000025ff52723e */ /* 0x000fe200020006ff */
[--C-:B------:R-:W-:Y:S02]  /*2e60*/  HADD2.F32 R35, -RZ, R77.reuse.H1_H1 ;  /* 0x3000004dff237230 */ /* 0x100fe40000004100 */
[----:B------:R-:W-:Y:S01]  /*2e70*/  FMUL.FTZ R83, R42, R79 ;  /* 0x0000004f2a537220 */ /* 0x000fe20000410000 */
[----:B------:R-:W-:-:S02]  /*2e80*/  HADD2.F32 R77, -RZ, R77.H0_H0 ;  /* 0x2000004dff4d7230 */ /* 0x000fc40000004100 */
[----:B------:R-:W-:Y:S01]  /*2e90*/  FMUL.FTZ R79, R36, R79 ;  /* 0x0000004f244f7220 */ /* 0x000fe20000410000 */
[--C-:B------:R-:W-:Y:S02]  /*2ea0*/  HADD2.F32 R84, -RZ, R82.reuse.H1_H1 ;  /* 0x30000052ff547230 */ /* 0x100fe40000004100 */
[-C--:B------:R-:W-:Y:S01]  /*2eb0*/  FFMA.FTZ R78, R43, R35.reuse, -R78 ;  /* 0x000000232b4e7223 */ /* 0x080fe2000001084e */
[----:B------:R-:W-:Y:S01]  /*2ec0*/  FFMA.FTZ R85, R76, R35, R85 ;  /* 0x000000234c557223 */ /* 0x000fe20000010055 */
[----:B------:R-:W-:Y:S01]  /*2ed0*/  FFMA.FTZ R35, R36, R77, -R83 ;  /* 0x0000004d24237223 */ /* 0x000fe20000010853 */
[----:B------:R-:W-:Y:S01]  /*2ee0*/  F2FP.F16.E4M3.UNPACK_B R43, R11.H1 ;  /* 0x0000000bff2b723e */ /* 0x000fe200030006ff */
[----:B------:R-:W-:Y:S01]  /*2ef0*/  FFMA.FTZ R36, R42, R77, R79 ;  /* 0x0000004d2a247223 */ /* 0x000fe2000001004f */
[----:B------:R-:W-:Y:S01]  /*2f00*/  F2FP.F16.E4M3.UNPACK_B R83, R37.H1 ;  /* 0x00000025ff53723e */ /* 0x000fe200030006ff */
[----:B------:R-:W-:Y:S01]  /*2f10*/  HADD2.F32 R82, -RZ, R82.H0_H0 ;  /* 0x20000052ff527230 */ /* 0x000fe20000004100 */
[----:B------:R-:W-:Y:S01]  /*2f20*/  F2FP.F16.E4M3.UNPACK_B R42, R10.H1 ;  /* 0x0000000aff2a723e */ /* 0x000fe200030006ff */
[--C-:B------:R-:W-:Y:S01]  /*2f30*/  HADD2.F32 R76, -RZ, R43.reuse.H0_H0 ;  /* 0x2000002bff4c7230 */ /* 0x100fe20000004100 */
[----:B------:R-:W-:Y:S01]  /*2f40*/  F2FP.SATFINITE.E4M3.F32.PACK_AB_MERGE_C R94, R85, R78, RZ ;  /* 0x0000004e555e723e */ /* 0x000fe200048070ff */
[----:B------:R-:W-:Y:S01]  /*2f50*/  HADD2.F32 R43, -RZ, R43.H1_H1 ;  /* 0x3000002bff2b7230 */ /* 0x000fe20000004100 */
        /* <DEDUP_REMOVED lines=38> */
.L_x_1106:
[----:B------:R-:W-:Y:S05]  /*31c0*/  BSYNC B2 ;  /* 0x0000000000027941 */ /* 0x000fea0003800000 */
.L_x_1105:
[----:B--2---:R1:W-:Y:S02]  /*31d0*/  STG.E.128 desc[UR40][R32.64], R8 ;  /* 0x0000000820007986 */ /* 0x0043e4000c101d28 */
.L_x_1104:
[----:B------:R-:W-:Y:S05]  /*31e0*/  BSYNC B1 ;  /* 0x0000000000017941 */ /* 0x000fea0003800000 */
.L_x_1103:
[----:B------:R-:W-:Y:S01]  /*31f0*/  ISETP.NE.AND P4, PT, R45, RZ, PT ;  /* 0x000000ff2d00720c */ /* 0x000fe20003f85270 */
[----:B------:R-:W-:-:S12]  /*3200*/  BSSY B1, `(.L_x_1107) ;  /* 0x0000076000017945 */ /* 0x000fd80003800000 */
[----:B------:R-:W-:Y:S05]  /*3210*/  @!P4 BRA `(.L_x_1108) ;  /* 0x0000000400d0c947 */ /* 0x000fea0003800000 */
[----:B-1----:R-:W1:Y:S01]  /*3220*/  S2R R8, SR_TID.X ;  /* 0x0000000000087919 */ /* 0x002e620000002100 */
[----:B------:R-:W-:Y:S01]  /*3230*/  BSSY B2, `(.L_x_1109) ;  /* 0x0000071000027945 */ /* 0x000fe20003800000 */
[----:B-1----:R-:W-:-:S05]  /*3240*/  VIADD R9, R8, 0xffffff80 ;  /* 0xffffff8008097836 */ /* 0x002fca0000000000 */
[----:B------:R-:W-:-:S04]  /*3250*/  LEA.HI R8, R9, R9, RZ, 0x1 ;  /* 0x0000000909087211 */ /* 0x000fc800078f08ff */
[----:B------:R-:W-:-:S05]  /*3260*/  LOP3.LUT R8, R8, 0xfffffffe, RZ, 0xc0, !PT ;  /* 0xfffffffe08087812 */ /* 0x000fca00078ec0ff */
[----:B------:R-:W-:-:S04]  /*3270*/  IMAD.IADD R8, R9, 0x1, -R8 ;  /* 0x0000000109087824 */ /* 0x000fc800078e0a08 */
[----:B------:R-:W-:-:S04]  /*3280*/  IMAD.SHL.U32 R8, R8, 0x8, RZ ;  /* 0x0000000808087824 */ /* 0x000fc800078e00ff */
[----:B------:R-:W-:Y:S02]  /*3290*/  VIADD R34, R8, 0x10 ;  /* 0x0000001008227836 */ /* 0x000fe40000000000 */
[----:B------:R1:W2:Y:S03]  /*32a0*/  LDS.128 R8, [R88+0x14800] ;  /* 0x0148000058087984 */ /* 0x0002a60000000c00 */
        /* <DEDUP_REMOVED lines=11> */
[----:B--2---:R-:W-:Y:S01]  /*3360*/  IMAD.MOV.U32 R28, RZ, RZ, R8 ;  /* 0x000000ffff1c7224 */ /* 0x004fe200078e0008 */
[----:B------:R-:W-:Y:S01]  /*3370*/  F2FP.F16.E4M3.UNPACK_B R8, R9 ;  /* 0x00000009ff08723e */ /* 0x000fe200020006ff */
[----:B------:R-:W-:Y:S01]  /*3380*/  IMAD.U32 R30, R36, 0x10000, RZ ;  /* 0x00010000241e7824 */ /* 0x000fe200078e00ff */
[----:B------:R-:W-:Y:S01]  /*3390*/  LOP3.LUT R34, R34, 0xff00, R31, 0xf8, !PT ;  /* 0x0000ff0022227812 */ /* 0x000fe200078ef81f */
[----:B------:R-:W-:Y:S01]  /*33a0*/  IMAD.U32 R35, R35, 0x10000, RZ ;  /* 0x0001000023237824 */ /* 0x000fe200078e00ff */
[----:B------:R-:W-:-:S02]  /*33b0*/  F2FP.F16.E4M3.UNPACK_B R31, R41.H1 ;  /* 0x00000029ff1f723e */ /* 0x000fc400030006ff */
[----:B------:R-:W-:Y:S01]  /*33c0*/  LOP3.LUT R36, R29, 0xff0000, R30, 0xf8, !PT ;  /* 0x00ff00001d247812 */ /* 0x000fe200078ef81e */
[--C-:B------:R-:W-:Y:S01]  /*33d0*/  HADD2.F32 R29, -RZ, R8.reuse.H1_H1 ;  /* 0x30000008ff1d7230 */ /* 0x100fe20000004100 */
[----:B------:R-:W-:Y:S01]  /*33e0*/  LOP3.LUT R43, R34, 0xff0000, R35, 0xf8, !PT ;  /* 0x00ff0000222b7812 */ /* 0x000fe200078ef823 */
[--C-:B------:R-:W-:Y:S01]  /*33f0*/  HADD2.F32 R37, -RZ, R31.reuse.H0_H0 ;  /* 0x2000001fff257230 */ /* 0x100fe20000004100 */
[----:B------:R-:W-:Y:S01]  /*3400*/  F2FP.F16.E4M3.UNPACK_B R34, R40.H1 ;  /* 0x00000028ff22723e */ /* 0x000fe200030006ff */
[----:B------:R-:W-:Y:S01]  /*3410*/  HADD2.F32 R8, -RZ, R8.H0_H0 ;  /* 0x20000008ff087230 */ /* 0x000fe20000004100 */
[----:B------:R-:W-:Y:S01]  /*3420*/  F2FP.F16.E4M3.UNPACK_B R9, R9.H1 ;  /* 0x00000009ff09723e */ /* 0x000fe200030006ff */
[----:B------:R-:W-:Y:S02]  /*3430*/  HADD2.F32 R42, -RZ, R31.H1_H1 ;  /* 0x3000001fff2a7230 */ /* 0x000fe40000004100 */
[----:B------:R-:W-:Y:S01]  /*3440*/  FMUL.FTZ R77, R29, R37 ;  /* 0x000000251d4d7220 */ /* 0x000fe20000410000 */
[----:B------:R-:W-:-:S02]  /*3450*/  HADD2.F32 R35, -RZ, R34.H0_H0 ;  /* 0x20000022ff237230 */ /* 0x000fc40000004100 */
[----:B------:R-:W-:Y:S01]  /*3460*/  FMUL.FTZ R76, R8, R37 ;  /* 0x00000025084c7220 */ /* 0x000fe20000410000 */
[--C-:B------:R-:W-:Y:S01]  /*3470*/  HADD2.F32 R31, -RZ, R9.reuse.H1_H1 ;  /* 0x30000009ff1f7230 */ /* 0x100fe20000004100 */
[----:B------:R-:W-:Y:S01]  /*3480*/  F2FP.F16.E4M3.UNPACK_B R41, R41 ;  /* 0x00000029ff29723e */ /* 0x000fe200020006ff */
[----:B------:R-:W-:Y:S02]  /*3490*/  HADD2.F32 R30, -RZ, R9.H0_H0 ;  /* 0x20000009ff1e7230 */ /* 0x000fe40000004100 */
[-C--:B------:R-:W-:Y:S01]  /*34a0*/  FFMA.FTZ R9, R29, R35.reuse, R76 ;  /* 0x000000231d097223 */ /* 0x080fe2000001004c */
[----:B------:R-:W-:Y:S02]  /*34b0*/  HADD2.F32 R34, -RZ, R34.H1_H1 ;  /* 0x30000022ff227230 */ /* 0x000fe40000004100 */
[C---:B------:R-:W-:Y:S01]  /*34c0*/  FMUL.FTZ R37, R31.reuse, R42 ;  /* 0x0000002a1f257220 */ /* 0x040fe20000410000 */
[----:B------:R-:W-:Y:S01]  /*34d0*/  F2FP.F16.E4M3.UNPACK_B R29, R28.H1 ;  /* 0x0000001cff1d723e */ /* 0x000fe200030006ff */
[----:B------:R-:W-:Y:S01]  /*34e0*/  FMUL.FTZ R42, R30, R42 ;  /* 0x0000002a1e2a7220 */ /* 0x000fe20000410000 */
[----:B------:R-:W-:Y:S01]  /*34f0*/  FFMA.FTZ R8, R8, R35, -R77 ;  /* 0x0000002308087223 */ /* 0x000fe2000001084d */
[----:B------:R-:W-:Y:S01]  /*3500*/  FFMA.FTZ R78, R30, R34, -R37 ;  /* 0x000000221e4e7223 */ /* 0x000fe20000010825 */
[----:B------:R-:W-:Y:S01]  /*3510*/  F2FP.F16.E4M3.UNPACK_B R28, R28 ;  /* 0x0000001cff1c723e */ /* 0x000fe200020006ff */
[----:B------:R-:W-:Y:S01]  /*3520*/  FFMA.FTZ R79, R31, R34, R42 ;  /* 0x000000221f4f7223 */ /* 0x000fe2000001002a */
[----:B------:R-:W-:Y:S01]  /*3530*/  F2FP.F16.E4M3.UNPACK_B R40, R40 ;  /* 0x00000028ff28723e */ /* 0x000fe200020006ff */
[----:B------:R-:W-:-:S02]  /*3540*/  HADD2.F32 R35, -RZ, R41.H1_H1 ;  /* 0x30000029ff237230 */ /* 0x000fc40000004100 */
[--C-:B------:R-:W-:Y:S01]  /*3550*/  HADD2.F32 R30, -RZ, R29.reuse.H0_H0 ;  /* 0x2000001dff1e7230 */ /* 0x100fe20000004100 */
[----:B------:R-:W-:Y:S01]  /*3560*/  F2FP.SATFINITE.E4M3.F32.PACK_AB_MERGE_C R83, R79, R78, RZ ;  /* 0x0000004e4f53723e */ /* 0x000fe200048070ff */
[----:B------:R-:W-:Y:S02]  /*3570*/  HADD2.F32 R31, -RZ, R29.H1_H1 ;  /* 0x3000001dff1f7230 */ /* 0x000fe40000004100 */
        /* <DEDUP_REMOVED lines=10> */
[-C--:B------:R-:W-:Y:S01]  /*3620*/  F2FP.F16.E4M3.UNPACK_B R34, R36.reuse.H1 ;  /* 0x00000024ff22723e */ /* 0x080fe200030006ff */
[-C--:B------:R-:W-:Y:S01]  /*3630*/  FMUL.FTZ R42, R28, R41.reuse ;  /* 0x000000291c2a7220 */ /* 0x080fe20000410000 */
[C---:B------:R-:W-:Y:S01]  /*3640*/  FMUL.FTZ R41, R29.reuse, R41 ;  /* 0x000000291d297220 */ /* 0x040fe20000410000 */
[----:B------:R-:W-:Y:S02]  /*3650*/  F2FP.F16.E4M3.UNPACK_B R36, R36 ;  /* 0x00000024ff24723e */ /* 0x000fe400020006ff */
[-C--:B------:R-:W-:Y:S01]  /*3660*/  FFMA.FTZ R42, R29, R40.reuse, -R42 ;  /* 0x000000281d2a7223 */ /* 0x080fe2000001082a */
[----:B------:R-:W-:Y:S01]  /*3670*/  F2FP.SATFINITE.E4M3.F32.PACK_AB_MERGE_C R82, R76, R37, RZ ;  /* 0x000000254c52723e */ /* 0x000fe200048070ff */
[----:B------:R-:W-:Y:S01]  /*3680*/  FFMA.FTZ R77, R28, R40, R41 ;  /* 0x000000281c4d7223 */ /* 0x000fe20000010029 */
[----:B------:R-:W-:Y:S01]  /*3690*/  F2FP.F16.E4M3.UNPACK_B R29, R11.H1 ;  /* 0x0000000bff1d723e */ /* 0x000fe200030006ff */
[--C-:B------:R-:W-:Y:S01]  /*36a0*/  HADD2.F32 R35, -RZ, R34.reuse.H1_H1 ;  /* 0x30000022ff237230 */ /* 0x100fe20000004100 */
[-C--:B------:R-:W-:Y:S01]  /*36b0*/  F2FP.F16.E4M3.UNPACK_B R37, R43.reuse.H1 ;  /* 0x0000002bff25723e */ /* 0x080fe200030006ff */
[----:B------:R-:W-:Y:S01]  /*36c0*/  HADD2.F32 R34, -RZ, R34.H0_H0 ;  /* 0x20000022ff227230 */ /* 0x000fe20000004100 */
[-C--:B------:R-:W-:Y:S01]  /*36d0*/  F2FP.F16.E4M3.UNPACK_B R28, R10.reuse.H1 ;  /* 0x0000000aff1c723e */ /* 0x080fe200030006ff */
[----:B------:R-:W-:Y:S01]  /*36e0*/  HADD2.F32 R31, -RZ, R29.H1_H1 ;  /* 0x3000001dff1f7230 */ /* 0x000fe20000004100 */
[----:B------:R-:W-:Y:S01]  /*36f0*/  F2FP.F16.E4M3.UNPACK_B R43, R43 ;  /* 0x0000002bff2b723e */ /* 0x000fe200020006ff */
[----:B------:R-:W-:Y:S01]  /*3700*/  HADD2.F32 R41, -RZ, R37.H1_H1 ;  /* 0x30000025ff297230 */ /* 0x000fe20000004100 */
[----:B------:R-:W-:Y:S01]  /*3710*/  F2FP.F16.E4M3.UNPACK_B R11, R11 ;  /* 0x0000000bff0b723e */ /* 0x000fe200020006ff */
[----:B------:R-:W-:Y:S01]  /*3720*/  HADD2.F32 R30, -RZ, R29.H0_H0 ;  /* 0x2000001dff1e7230 */ /* 0x000fe20000004100 */
[----:B------:R-:W-:Y:S01]  /*3730*/  F2FP.F16.E4M3.UNPACK_B R10, R10 ;  /* 0x0000000aff0a723e */ /* 0x000fe200020006ff */
[----:B------:R-:W-:-:S02]  /*3740*/  HADD2.F32 R29, -RZ, R28.H1_H1 ;  /* 0x3000001cff1d7230 */ /* 0x000fc40000004100 */
[-C--:B------:R-:W-:Y:S01]  /*3750*/  FMUL.FTZ R79, R31, R41.reuse ;  /* 0x000000291f4f7220 */ /* 0x080fe20000410000 */
[--C-:B------:R-:W-:Y:S02]  /*3760*/  HADD2.F32 R40, -RZ, R43.reuse.H1_H1 ;  /* 0x3000002bff287230 */ /* 0x100fe40000004100 */
[C---:B------:R-:W-:Y:S01]  /*3770*/  FMUL.FTZ R76, R30.reuse, R41 ;  /* 0x000000291e4c7220 */ /* 0x040fe20000410000 */
[----:B------:R-:W-:Y:S02]  /*3780*/  HADD2.F32 R28, -RZ, R28.H0_H0 ;  /* 0x2000001cff1c7230 */ /* 0x000fe40000004100 */
[----:B------:R-:W-:Y:S01]  /*3790*/  FFMA.FTZ R79, R30, R35, -R79 ;  /* 0x000000231e4f7223 */ /* 0x000fe2000001084f */
[----:B------:R-:W-:Y:S02]  /*37a0*/  HADD2.F32 R30, -RZ, R36.H1_H1 ;  /* 0x30000024ff1e7230 */ /* 0x000fe40000004100 */
[----:B------:R-:W-:Y:S01]  /*37b0*/  FMUL.FTZ R41, R29, R40 ;  /* 0x000000281d297220 */ /* 0x000fe20000410000 */
[----:B------:R-:W-:-:S02]  /*37c0*/  HADD2.F32 R43, -RZ, R43.H0_H0 ;  /* 0x2000002bff2b7230 */ /* 0x000fc40000004100 */
[C---:B------:R-:W-:Y:S01]  /*37d0*/  FMUL.FTZ R40, R28.reuse, R40 ;  /* 0x000000281c287220 */ /* 0x040fe20000410000 */
[----:B------:R-:W-:Y:S02]  /*37e0*/  HADD2.F32 R37, -RZ, R37.H0_H0 ;  /* 0x20000025ff257230 */ /* 0x000fe40000004100 */
[-C--:B------:R-:W-:Y:S01]  /*37f0*/  FFMA.FTZ R41, R28, R30.reuse, -R41 ;  /* 0x0000001e1c297223 */ /* 0x080fe20000010829 */
[--C-:B------:R-:W-:Y:S02]  /*3800*/  HADD2.F32 R28, -RZ, R11.reuse.H0_H0 ;  /* 0x2000000bff1c7230 */ /* 0x100fe40000004100 */
[----:B------:R-:W-:Y:S01]  /*3810*/  FFMA.FTZ R40, R29, R30, R40 ;  /* 0x0000001e1d287223 */ /* 0x000fe20000010028 */
[----:B------:R-:W-:Y:S02]  /*3820*/  HADD2.F32 R29, -RZ, R11.H1_H1 ;  /* 0x3000000bff1d7230 */ /* 0x000fe40000004100 */
[----:B------:R-:W-:Y:S01]  /*3830*/  FFMA.FTZ R78, R31, R35, R76 ;  /* 0x000000231f4e7223 */ /* 0x000fe2000001004c */
[----:B------:R-:W-:-:S02]  /*3840*/  HADD2.F32 R11, -RZ, R10.H0_H0 ;  /* 0x2000000aff0b7230 */ /* 0x000fc40000004100 */
[-C--:B------:R-:W-:Y:S01]  /*3850*/  FMUL.FTZ R76, R28, R37.reuse ;  /* 0x000000251c4c7220 */ /* 0x080fe20000410000 */
[----:B------:R-:W-:Y:S02]  /*3860*/  HADD2.F32 R10, -RZ, R10.H1_H1 ;  /* 0x3000000aff0a7230 */ /* 0x000fe40000004100 */
[C---:B------:R-:W-:Y:S01]  /*3870*/  FMUL.FTZ R31, R29.reuse, R37 ;  /* 0x000000251d1f7220 */ /* 0x040fe20000410000 */
[----:B------:R-:W-:Y:S02]  /*3880*/  HADD2.F32 R36, -RZ, R36.H0_H0 ;  /* 0x20000024ff247230 */ /* 0x000fe40000004100 */
[-C--:B------:R-:W-:Y:S01]  /*3890*/  FFMA.FTZ R76, R29, R34.reuse, R76 ;  /* 0x000000221d4c7223 */ /* 0x080fe2000001004c */
[----:B------:R-:W-:Y:S01]  /*38a0*/  F2FP.SATFINITE.E4M3.F32.PACK_AB_MERGE_C R40, R40, R41, RZ ;  /* 0x000000292828723e */ /* 0x000fe200048070ff */
[-C--:B------:R-:W-:Y:S01]  /*38b0*/  FMUL.FTZ R30, R10, R43.reuse ;  /* 0x0000002b0a1e7220 */ /* 0x080fe20000410000 */
[C---:B------:R-:W-:Y:S01]  /*38c0*/  FMUL.FTZ R43, R11.reuse, R43 ;  /* 0x0000002b0b2b7220 */ /* 0x040fe20000410000 */
[----:B------:R-:W-:Y:S01]  /*38d0*/  FFMA.FTZ R31, R28, R34, -R31 ;  /* 0x000000221c1f7223 */ /* 0x000fe2000001081f */
[----:B------:R-:W-:Y:S01]  /*38e0*/  F2FP.SATFINITE.E4M3.F32.PACK_AB_MERGE_C R78, R78, R79, RZ ;  /* 0x0000004f4e4e723e */ /* 0x000fe200048070ff */
[-C--:B------:R-:W-:Y:S01]  /*38f0*/  FFMA.FTZ R30, R11, R36.reuse, -R30 ;  /* 0x000000240b1e7223 */ /* 0x080fe2000001081e */
[----:B------:R-:W-:Y:S01]  /*3900*/  FFMA.FTZ R43, R10, R36, R43 ;  /* 0x000000240a2b7223 */ /* 0x000fe2000001002b */
[----:B------:R-:W-:-:S02]  /*3910*/  F2FP.SATFINITE.E4M3.F32.PACK_AB_MERGE_C R8, R77, R42, R82 ;  /* 0x0000002a4d08723e */ /* 0x000fc40004807052 */
[----:B------:R-:W-:Y:S02]  /*3920*/  F2FP.SATFINITE.E4M3.F32.PACK_AB_MERGE_C R11, R76, R31, R78 ;  /* 0x0000001f4c0b723e */ /* 0x000fe4000480704e */
[----:B------:R-:W-:-:S07]  /*3930*/  F2FP.SATFINITE.E4M3.F32.PACK_AB_MERGE_C R10, R43, R30, R40 ;  /* 0x0000001e2b0a723e */ /* 0x000fce0004807028 */
.L_x_1110:
[----:B------:R-:W-:Y:S05]  /*3940*/  BSYNC B2 ;  /* 0x0000000000027941 */ /* 0x000fea0003800000 */
.L_x_1109:
[----:B--2---:R2:W-:Y:S02]  /*3950*/  STG.E.128 desc[UR40][R32.64+0x20], R8 ;  /* 0x0000200820007986 */ /* 0x0045e4000c101d28 */
.L_x_1108:
[----:B------:R-:W-:Y:S05]  /*3960*/  BSYNC B1 ;  /* 0x0000000000017941 */ /* 0x000fea0003800000 */
.L_x_1107:
[----:B------:R-:W-:Y:S05]  /*3970*/  @P1 BRA `(.L_x_1102) ;  /* 0x0000002800f01947 */ /* 0x000fea0003800000 */
[----:B-12---:R-:W1:Y:S01]  /*3980*/  S2R R8, SR_TID.X ;  /* 0x0000000000087919 */ /* 0x006e620000002100 */
        /* <DEDUP_REMOVED lines=12> */
[----:B------:R-:W-:Y:S02]  /*3a50*/  SHF.R.U32.HI R31, RZ, 0x10, R13 ;  /* 0x00000010ff1f7819 */ /* 0x000fe4000001160d */
[----:B------:R-:W-:Y:S01]  /*3a60*/  LOP3.LUT R14, R13, 0xff0000ff, RZ, 0xc0, !PT ;  /* 0xff0000ff0d0e7812 */ /* 0x000fe200078ec0ff */
[----:B------:R-:W-:Y:S01]  /*3a70*/  IMAD.SHL.U32 R13, R29, 0x100, RZ ;  /* 0x000001001d0d7824 */ /* 0x000fe200078e00ff */
[----:B------:R-:W-:Y:S02]  /*3a80*/  SHF.R.U32.HI R30, RZ, 0x10, R15 ;  /* 0x00000010ff1e7819 */ /* 0x000fe4000001160f */
[----:B------:R-:W-:Y:S01]  /*3a90*/  LOP3.LUT R28, R15, 0xff0000ff, RZ, 0xc0, !PT ;  /* 0xff0000ff0f1c7812 */ /* 0x000fe200078ec0ff */
        /* <DEDUP_REMOVED lines=88> */
[----:B------:R-:W-:Y:S01]  /*4020*/  FMUL.FTZ R35, R11, R35 ;  /* 0x000000230b237220 */ /* 0x000fe20000410000 */
[----:B------:R-:W-:Y:S01]  /*4030*/  FFMA.FTZ R15, R12, R28, -R15 ;  /* 0x0000001c0c0f7223 */ /* 0x000fe2000001080f */
[----:B------:R-:W-:Y:S01]  /*4040*/  F2FP.SATFINITE.E4M3.F32.PACK_AB_MERGE_C R29, R29, R40, RZ ;  /* 0x000000281d1d723e */ /* 0x000fe200048070ff */
[-C--:B------:R-:W-:Y:S01]  /*4050*/  FFMA.FTZ R14, R11, R30.reuse, -R14 ;  /* 0x0000001e0b0e7223 */ /* 0x080fe2000001080e */
[----:B------:R-:W-:Y:S01]  /*4060*/  FFMA.FTZ R35, R10, R30, R35 ;  /* 0x0000001e0a237223 */ /* 0x000fe20000010023 */
[----:B------:R-:W-:-:S02]  /*4070*/  F2FP.SATFINITE.E4M3.F32.PACK_AB_MERGE_C R8, R38, R37, R41 ;  /* 0x000000252608723e */ /* 0x000fc40004807029 */
[----:B------:R-:W-:Y:S02]  /*4080*/  F2FP.SATFINITE.E4M3.F32.PACK_AB_MERGE_C R11, R36, R15, R29 ;  /* 0x0000000f240b723e */ /* 0x000fe4000480701d */
[----:B------:R-:W-:-:S07]  /*4090*/  F2FP.SATFINITE.E4M3.F32.PACK_AB_MERGE_C R10, R35, R14, R34 ;  /* 0x0000000e230a723e */ /* 0x000fce0004807022 */
.L_x_1112:
[----:B------:R-:W-:Y:S05]  /*40a0*/  BSYNC B1 ;  /* 0x0000000000017941 */ /* 0x000fea0003800000 */
.L_x_1111:
[----:B--2---:R3:W-:Y:S01]  /*40b0*/  STG.E.128 desc[UR40][R32.64+0x40], R8 ;  /* 0x0000400820007986 */ /* 0x0047e2000c101d28 */
[----:B------:R-:W-:Y:S05]  /*40c0*/  BRA `(.L_x_1102) ;  /* 0x00000024001c7947 */ /* 0x000fea0003800000 */
.L_x_1096:
        /* <DEDUP_REMOVED lines=11> */
[----:B------:R-:W2:Y:S01]  /*4180*/  LDL R78, [R1+0x38] ;  /* 0x00003800014e7983 */ /* 0x000ea20000100800 */
[----:B------:R-:W-:Y:S01]  /*4190*/  ULDC.64 UR4, c[0x0][0x3c8] ;  /* 0x0000f20000047ab9 */ /* 0x000fe20000000a00 */
[----:B------:R-:W-:Y:S01]  /*41a0*/  ULDC.64 UR6, c[0x0][0x3e0] ;  /* 0x0000f80000067ab9 */ /* 0x000fe20000000a00 */
[----:B------:R-:W0:Y:S01]  /*41b0*/  S2R R82, SR_TID.X ;  /* 0x0000000000527919 */ /* 0x000e220000002100 */
[----:B------:R-:W-:-:S04]  /*41c0*/  IADD3 R40, P3, P5, R52, UR4, R40 ;  /* 0x0000000434287c10 */ /* 0x000fc8000fd7e028 */
[----:B------:R-:W-:Y:S02]  /*41d0*/  IADD3.X R41, R21, UR5, R42, P3, P5 ;  /* 0x0000000515297c10 */ /* 0x000fe40009fea42a */
[----:B------:R-:W-:Y:S01]  /*41e0*/  IADD3 R38, P3, P5, R48, UR6, R38 ;  /* 0x0000000630267c10 */ /* 0x000fe2000fd7e026 */
[----:B0-----:R-:W-:-:S05]  /*41f0*/  VIADD R83, R82, 0xffffff80 ;  /* 0xffffff8052537836 */ /* 0x001fca0000000000 */
[----:B------:R-:W-:-:S04]  /*4200*/  LEA.HI R82, R83, R83, RZ, 0x1 ;  /* 0x0000005353527211 */ /* 0x000fc800078f08ff */
[----:B------:R-:W-:-:S05]  /*4210*/  LOP3.LUT R82, R82, 0xfffffffe, RZ, 0xc0, !PT ;  /* 0xfffffffe52527812 */ /* 0x000fca00078ec0ff */
[----:B------:R-:W-:-:S04]  /*4220*/  IMAD.IADD R82, R83, 0x1, -R82 ;  /* 0x0000000153527824 */ /* 0x000fc800078e0a52 */
[----:B------:R-:W-:Y:S01]  /*4230*/  IMAD.SHL.U32 R82, R82, 0x10, RZ ;  /* 0x0000001052527824 */ /* 0x000fe200078e00ff */
[----:B------:R-:W-:-:S04]  /*4240*/  IADD3.X R39, R5, UR7, R43, P3, P5 ;  /* 0x0000000705277c10 */ /* 0x000fc80009fea42b */
[----:B------:R-:W-:Y:S02]  /*4250*/  ISETP.GE.AND P3, PT, R82, R91, PT ;  /* 0x0000005b5200720c */ /* 0x000fe40003f66270 */
[----:B------:R-:W-:Y:S02]  /*4260*/  CS2R R10, SRZ ;  /* 0x00000000000a7805 */ /* 0x000fe4000001ff00 */
[----:B------:R-:W-:Y:S02]  /*4270*/  CS2R R8, SRZ ;  /* 0x0000000000087805 */ /* 0x000fe4000001ff00 */
[----:B------:R-:W-:Y:S02]  /*4280*/  CS2R R30, SRZ ;  /* 0x00000000001e7805 */ /* 0x000fe4000001ff00 */
[----:B------:R-:W-:-:S05]  /*4290*/  CS2R R28, SRZ ;  /* 0x00000000001c7805 */ /* 0x000fca000001ff00 */
[----:B------:R0:W5:Y:S04]  /*42a0*/  @!P3 LDG.E.128 R12, desc[UR40][R40.64] ;  /* 0x00000028280cb981 */ /* 0x000168000c1e1d00 */
[----:B------:R0:W5:Y:S01]  /*42b0*/  @!P3 LDG.E.128 R32, desc[UR40][R38.64] ;  /* 0x000000282620b981 */ /* 0x000162000c1e1d00 */
[----:B--2---:R-:W-:-:S13]  /*42c0*/  ISETP.GE.AND P5, PT, R78, R91, PT ;  /* 0x0000005b4e00720c */ /* 0x004fda0003fa6270 */
[----:B------:R0:W5:Y:S04]  /*42d0*/  @!P5 LDG.E.128 R8, desc[UR40][R40.64+0x20] ;  /* 0x000020282808d981 */ /* 0x000168000c1e1d00 */
[----:B------:R0:W5:Y:S02]  /*42e0*/  @!P5 LDG.E.128 R28, desc[UR40][R38.64+0x20] ;  /* 0x00002028261cd981 */ /* 0x000164000c1e1d00 */
.L_x_1114:
[----:B------:R-:W-:Y:S05]  /*42f0*/  BSYNC B1 ;  /* 0x0000000000017941 */ /* 0x000fea0003800000 */
.L_x_1113:
        /* <DEDUP_REMOVED lines=11> */
.L_x_1115:
[----:B0-----:R-:W2:Y:S01]  /*43b0*/  LDL R38, [R1+0x8] ;  /* 0x0000080001267983 */ /* 0x001ea20000100800 */
[----:B------:R-:W-:Y:S01]  /*43c0*/  IMAD R87, R19, 0x8, R17 ;  /* 0x0000000813577824 */ /* 0x000fe200078e0211 */
[----:B------:R-:W-:Y:S01]  /*43d0*/  BSSY B1, `(.L_x_1116) ;  /* 0x0000004000017945 */ /* 0x000fe20003800000 */
[----:B--2---:R-:W-:-:S04]  /*43e0*/  SHF.L.U32 R90, R38, 0x1f, RZ ;  /* 0x0000001f265a7819 */ /* 0x004fc800000006ff */
[----:B------:R-:W0:Y:S02]  /*43f0*/  SYNCS.PHASECHK.TRANS64.TRYWAIT P5, [R87+URZ+0x19c90], R90 ;  /* 0x019c905a570075a7 */ /* 0x000e2400080a017f */
[----:B0-----:R-:W-:Y:S05]  /*4400*/  @!P5 BRA `(.L_x_1117) ;  /* 0x000001c00010d947 */ /* 0x001fea0003800000 */
.L_x_1428:
[----:B------:R-:W-:Y:S05]  /*4410*/  BSYNC B1 ;  /* 0x0000000000017941 */ /* 0x000fea0003800000 */
.L_x_1116:
[----:B------:R-:W-:Y:S05]  /*4420*/  @P4 BRA `(.L_x_1102) ;  /* 0x0000002000444947 */ /* 0x000fea0003800000 */
[----:B------:R-:W1:Y:S01]  /*4430*/  LDC R96, c[0x0][0x2e4] ;  /* 0x0000b900ff607b82 */ /* 0x000e620000000800 */
[----:B------:R-:W-:Y:S01]  /*4440*/  ISETP.NE.AND P4, PT, R60, RZ, PT ;  /* 0x000000ff3c00720c */ /* 0x000fe20003f85270 */
[----:B------:R-:W-:Y:S01]  /*4450*/  ULDC.64 UR4, c[0x0][0x2f0] ;  /* 0x0000bc0000047ab9 */ /* 0x000fe20000000a00 */
[----:B------:R-:W-:Y:S01]  /*4460*/  IMAD.MOV.U32 R78, RZ, RZ, R36 ;  /* 0x000000ffff4e7224 */ /* 0x000fe200078e0024 */
[----:B------:R-:W-:Y:S01]  /*4470*/  BSSY B1, `(.L_x_1118) ;  /* 0x00000ff000017945 */ /* 0x000fe20003800000 */
[----:B------:R-:W-:Y:S02]  /*4480*/  IMAD R38, R81, UR4, RZ ;  /* 0x0000000451267c24 */ /* 0x000fe4000f8e02ff */
[----:B------:R-:W-:-:S04]  /*4490*/  IMAD.WIDE.U32 R78, R23, UR4, R78 ;  /* 0x00000004174e7c25 */ /* 0x000fc8000f8e004e */
[----:B------:R-:W-:-:S04]  /*44a0*/  IMAD R97, R23, UR5, R38 ;  /* 0x0000000517617c24 */ /* 0x000fc8000f8e0226 */
[----:B------:R-:W-:Y:S02]  /*44b0*/  IMAD.IADD R97, R97, 0x1, R79 ;  /* 0x0000000161617824 */ /* 0x000fe400078e024f */
[----:B-1----:R-:W-:Y:S01]  /*44c0*/  IMAD.IADD R98, R96, 0x1, -R61 ;  /* 0x0000000160627824 */ /* 0x002fe200078e0a3d */
[----:B------:R-:W-:Y:S06]  /*44d0*/  @!P4 BRA `(.L_x_1119) ;  /* 0x0000000c00e0c947 */ /* 0x000fec0003800000 */
[----:B------:R-:W2:Y:S04]  /*44e0*/  LDL R82, [R1+0x34] ;  /* 0x0000340001527983 */ /* 0x000ea80000100800 */
[----:B------:R-:W3:Y:S04]  /*44f0*/  LDL R43, [R1+0x68] ;  /* 0x00006800012b7983 */ /* 0x000ee80000100800 */
[----:B------:R-:W4:Y:S01]  /*4500*/  LDL R41, [R1+0x40] ;  /* 0x0000400001297983 */ /* 0x000f220000100800 */
[----:B------:R-:W1:Y:S02]  /*4510*/  S2R R39, SR_TID.X ;  /* 0x0000000000277919 */ /* 0x000e640000002100 */
[----:B-1----:R-:W-:-:S05]  /*4520*/  VIADD R40, R39, 0xffffff80 ;  /* 0xffffff8027287836 */ /* 0x002fca0000000000 */
[----:B------:R-:W-:-:S04]  /*4530*/  LEA.HI R39, R40, R40, RZ, 0x1 ;  /* 0x0000002828277211 */ /* 0x000fc800078f08ff */
[----:B------:R-:W-:-:S05]  /*4540*/  LOP3.LUT R39, R39, 0xfffffffe, RZ, 0xc0, !PT ;  /* 0xfffffffe27277812 */ /* 0x000fca00078ec0ff */
[----:B------:R-:W-:-:S04]  /*4550*/  IMAD.IADD R39, R40, 0x1, -R39 ;  /* 0x0000000128277824 */ /* 0x000fc800078e0a27 */
[----:B------:R-:W-:-:S05]  /*4560*/  IMAD.SHL.U32 R39, R39, 0x10, RZ ;  /* 0x0000001027277824 */ /* 0x000fca00078e00ff */
[----:B------:R-:W-:-:S04]  /*4570*/  ISETP.GE.AND P5, PT, R39, R86, PT ;  /* 0x000000562700720c */ /* 0x000fc80003fa6270 */
[----:B------:R-:W-:-:S04]  /*4580*/  SEL R36, R61, R98, !P5 ;  /* 0x000000623d247207 */ /* 0x000fc80006800000 */
[----:B------:R-:W-:-:S04]  /*4590*/  SHF.R.S32.HI R37, RZ, 0x1f, R36 ;  /* 0x0000001fff257819 */ /* 0x000fc80000011424 */
[----:B------:R-:W-:-:S04]  /*45a0*/  LEA.HI R37, R37, R36, RZ, 0x5 ;  /* 0x0000002425257211 */ /* 0x000fc800078f28ff */
[----:B------:R-:W-:-:S04]  /*45b0*/  SHF.R.S32.HI R36, RZ, 0x5, R37 ;  /* 0x00000005ff247819 */ /* 0x000fc80000011425 */
[----:B------:R-:W-:Y:S02]  /*45c0*/  LEA.HI.SX32 R36, R73, R36, 0x1c ;  /* 0x0000002449247211 */ /* 0x000fe400078fe2ff */
[----:B------:R-:W-:-:S03]  /*45d0*/  IADD3 R83, P4, P5, R58, R78, R20 ;  /* 0x0000004e3a537210 */ /* 0x000fc60007d9e014 */
[----:B------:R-:W-:Y:S01]  /*45e0*/  IMAD.SHL.U32 R37, R36, 0x10, RZ ;  /* 0x0000001024257824 */ /* 0x000fe200078e00ff */
[----:B------:R-:W-:-:S04]  /*45f0*/  IADD3.X R40, R80, R97, R4, P4, P5 ;  /* 0x0000006150287210 */ /* 0x000fc800027ea404 */
[----:B------:R-:W-:Y:S02]  /*4600*/  ISETP.GE.AND P4, PT, R37, R96, PT ;  /* 0x000000602500720c */ /* 0x000fe40003f86270 */
[----:B------:R-:W-:-:S05]  /*4610*/  LEA.HI R36, R36, R36, RZ, 0x1 ;  /* 0x0000002424247211 */ /* 0x000fca00078f08ff */
[----:B------:R-:W-:-:S06]  /*4620*/  IMAD.SHL.U32 R36, R36, 0x800, RZ ;  /* 0x0000080024247824 */ /* 0x000fcc00078e00ff */
[--C-:B------:R-:W-:Y:S02]  /*4630*/  @!P4 SHF.R.S32.HI R38, RZ, 0x1f, R37.reuse ;  /* 0x0000001fff26c819 */ /* 0x100fe40000011425 */
[--C-:B------:R-:W-:Y:S02]  /*4640*/  @!P4 IADD3 R85, P5, P6, R58, R78, R37.reuse ;  /* 0x0000004e3a55c210 */ /* 0x100fe40007ebe025 */
[----:B------:R-:W-:Y:S02]  /*4650*/  LOP3.LUT R36, R36, 0xfffff000, RZ, 0xc0, !PT ;  /* 0xfffff00024247812 */ /* 0x000fe400078ec0ff */
[----:B------:R-:W-:Y:S01]  /*4660*/  @!P4 IADD3.X R42, R80, R97, R38, P5, P6 ;  /* 0x00000061502ac210 */ /* 0x000fe20002fec426 */
[----:B------:R-:W-:Y:S01]  /*4670*/  BSSY B2, `(.L_x_1120) ;  /* 0x00000dc000027945 */ /* 0x000fe20003800000 */
[----:B--2---:R-:W-:-:S04]  /*4680*/  LOP3.LUT R37, R82, 0x10, R37, 0xf8, !PT ;  /* 0x0000001052257812 */ /* 0x004fc800078ef825 */
[----:B---3--:R-:W-:Y:S02]  /*4690*/  LOP3.LUT R37, R37, R43, RZ, 0x3c, !PT ;  /* 0x0000002b25257212 */ /* 0x008fe400078e3cff */
[----:B------:R-:W-:Y:S02]  /*46a0*/  IADD3 R82, P5, R83, R76, RZ ;  /* 0x0000004c53527210 */ /* 0x000fe40007fbe0ff */
[----:B----4-:R-:W-:Y:S01]  /*46b0*/  IADD3 R38, R37, R36, R41 ;  /* 0x0000002425267210 */ /* 0x010fe20007ffe029 */
[C---:B------:R-:W-:Y:S02]  /*46c0*/  IMAD R36, R19.reuse, 0x3000, R71 ;  /* 0x0000300013247824 */ /* 0x040fe400078e0247 */
[----:B------:R-:W-:Y:S02]  /*46d0*/  IMAD.X R83, R40, 0x1, R77, P5 ;  /* 0x0000000128537824 */ /* 0x000fe400028e064d */
[----:B------:R-:W-:Y:S01]  /*46e0*/  IMAD R38, R19, 0x3000, R38 ;  /* 0x0000300013267824 */ /* 0x000fe200078e0226 */
[----:B------:R-:W-:Y:S01]  /*46f0*/  @!P4 IADD3 R84, P5, R85, R76, RZ ;  /* 0x0000004c5554c210 */ /* 0x000fe20007fbe0ff */
[----:B------:R-:W-:-:S02]  /*4700*/  IMAD.IADD R36, R17, 0x1, R36 ;  /* 0x0000000111247824 */ /* 0x000fc400078e0224 */
[----:B------:R-:W-:Y:S02]  /*4710*/  IMAD.IADD R40, R17, 0x1, R38 ;  /* 0x0000000111287824 */ /* 0x000fe400078e0226 */
[----:B------:R-:W-:Y:S01]  /*4720*/  @!P4 IMAD.X R85, R42, 0x1, R77, P5 ;  /* 0x000000012a55c824 */ /* 0x000fe200028e064d */
[----:B------:R-:W-:Y:S02]  /*4730*/  ISETP.GE.AND P5, PT, R39, R91, PT ;  /* 0x0000005b2700720c */ /* 0x000fe40003fa6270 */
[----:B------:R-:W1:Y:S04]  /*4740*/  LDS.128 R36, [R36+0x13800] ;  /* 0x0138000024247984 */ /* 0x000e680000000c00 */
[----:B------:R-:W2:Y:S07]  /*4750*/  LDS.128 R40, [R40+0x13800] ;  /* 0x0138000028287984 */ /* 0x000eae0000000c00 */
[----:B------:R-:W-:Y:S05]  /*4760*/  @P5 BRA `(.L_x_1121) ;  /* 0x0000000c00305947 */ /* 0x000fea0003800000 */
[----:B------:R-:W-:Y:S02]  /*4770*/  SHF.R.U32.HI R14, RZ, 0x8, R13 ;  /* 0x00000008ff0e7819 */ /* 0x000fe4000001160d */
[----:B------:R-:W-:Y:S02]  /*4780*/  SHF.R.U32.HI R107, RZ, 0x8, R33 ;  /* 0x00000008ff6b7819 */ /* 0x000fe40000011621 */
[----:B------:R-:W-:Y:S01]  /*4790*/  SHF.R.U32.HI R106, RZ, 0x8, R35 ;  /* 0x00000008ff6a7819 */ /* 0x000fe20000011623 */
[----:B------:R-:W-:Y:S01]  /*47a0*/  IMAD.SHL.U32 R14, R14, 0x100, RZ ;  /* 0x000001000e0e7824 */ /* 0x000fe200078e00ff */
[----:B------:R-:W-:Y:S02]  /*47b0*/  SHF.R.U32.HI R32, RZ, 0x8, R15 ;  /* 0x00000008ff207819 */ /* 0x000fe4000001160f */
[----:B------:R-:W-:Y:S02]  /*47c0*/  SHF.R.U32.HI R108, RZ, 0x10, R13 ;  /* 0x00000010ff6c7819 */ /* 0x000fe4000001160d */
[----:B------:R-:W-:Y:S01]  /*47d0*/  LOP3.LUT R103, R13, 0xff0000ff, RZ, 0xc0, !PT ;  /* 0xff0000ff0d677812 */ /* 0x000fe200078ec0ff */
[----:B------:R-:W-:Y:S01]  /*47e0*/  IMAD.SHL.U32 R32, R32, 0x100, RZ ;  /* 0x0000010020207824 */ /* 0x000fe200078e00ff */
[----:B------:R-:W-:-:S02]  /*47f0*/  SHF.R.U32.HI R12, RZ, 0x10, R15 ;  /* 0x00000010ff0c7819 */ /* 0x000fc4000001160f */
[----:B------:R-:W-:Y:S02]  /*4800*/  LOP3.LUT R105, R15, 0xff0000ff, RZ, 0xc0, !PT ;  /* 0xff0000ff0f697812 */ /* 0x000fe400078ec0ff */
[----:B------:R-:W-:Y:S01]  /*4810*/  SHF.R.U32.HI R13, RZ, 0x10, R33 ;  /* 0x00000010ff0d7819 */ /* 0x000fe20000011621 */
[----:B------:R-:W-:Y:S01]  /*4820*/  IMAD.U32 R12, R12, 0x10000, RZ ;  /* 0x000100000c0c7824 */ /* 0x000fe200078e00ff */
[----:B------:R-:W-:Y:S01]  /*4830*/  LOP3.LUT R34, R33, 0xff0000ff, RZ, 0xc0, !PT ;  /* 0xff0000ff21227812 */ /* 0x000fe200078ec0ff */
[----:B------:R-:W-:Y:S01]  /*4840*/  IMAD.SHL.U32 R33, R107, 0x100, RZ ;  /* 0x000001006b217824 */ /* 0x000fe200078e00ff */
[----:B------:R-:W-:Y:S01]  /*4850*/  SHF.R.U32.HI R15, RZ, 0x10, R35 ;  /* 0x00000010ff0f7819 */ /* 0x000fe20000011623 */
[----:B------:R-:W-:Y:S01]  /*4860*/  IMAD.U32 R13, R13, 0x10000, RZ ;  /* 0x000100000d0d7824 */ /* 0x000fe200078e00ff */
[----:B------:R-:W-:Y:S01]  /*4870*/  LOP3.LUT R104, R35, 0xff0000ff, RZ, 0xc0, !PT ;  /* 0xff0000ff23687812 */ /* 0x000fe200078ec0ff */
[----:B------:R-:W-:Y:S01]  /*4880*/  IMAD.SHL.U32 R35, R106, 0x100, RZ ;  /* 0x000001006a237824 */ /* 0x000fe200078e00ff */
[----:B------:R-:W-:Y:S01]  /*4890*/  LOP3.LUT R103, R103, 0xff00, R14, 0xf8, !PT ;  /* 0x0000ff0067677812 */ /* 0x000fe200078ef80e */
[----:B------:R-:W-:Y:S01]  /*48a0*/  IMAD.U32 R14, R108, 0x10000, RZ ;  /* 0x000100006c0e7824 */ /* 0x000fe200078e00ff */
[----:B------:R-:W-:Y:S01]  /*48b0*/  LOP3.LUT R108, R34, 0xff00, R33, 0xf8, !PT ;  /* 0x0000ff00226c7812 */ /* 0x000fe200078ef821 */
[----:B------:R-:W-:Y:S01]  /*48c0*/  IMAD.U32 R107, R15, 0x10000, RZ ;  /* 0x000100000f6b7824 */ /* 0x000fe200078e00ff */
[----:B------:R-:W-:-:S02]  /*48d0*/  LOP3.LUT R110, R104, 0xff00, R35, 0xf8, !PT ;  /* 0x0000ff00686e7812 */ /* 0x000fc400078ef823 */
[----:B------:R-:W-:Y:S02]  /*48e0*/  LOP3.LUT R105, R105, 0xff00, R32, 0xf8, !PT ;  /* 0x0000ff0069697812 */ /* 0x000fe400078ef820 */
[----:B------:R-:W-:Y:S02]  /*48f0*/  F2FP.F16.E4M3.UNPACK_B R106, R102.H1 ;  /* 0x00000066ff6a723e */ /* 0x000fe400030006ff */
[----:B--2---:R-:W-:Y:S02]  /*4900*/  F2FP.F16.E4M3.UNPACK_B R35, R40.H1 ;  /* 0x00000028ff23723e */ /* 0x004fe400030006ff */
[----:B-1----:R-:W-:Y:S02]  /*4910*/  F2FP.F16.E4M3.UNPACK_B R34, R36.H1 ;  /* 0x00000024ff22723e */ /* 0x002fe400030006ff */
[----:B------:R-:W-:Y:S01]  /*4920*/  LOP3.LUT R14, R103, 0xff0000, R14, 0xf8, !PT ;  /* 0x00ff0000670e7812 */ /* 0x000fe200078ef80e */
[----:B------:R-:W-:Y:S01]  /*4930*/  HADD2.F32 R33, -RZ, R35.H0_H0 ;  /* 0x20000023ff217230 */ /* 0x000fe20000004100 */
[----:B------:R-:W-:Y:S01]  /*4940*/  LOP3.LUT R12, R105, 0xff0000, R12, 0xf8, !PT ;  /* 0x00ff0000690c7812 */ /* 0x000fe200078ef80c */
[----:B------:R-:W-:Y:S01]  /*4950*/  HADD2.F32 R105, -RZ, R106.H0_H0 ;  /* 0x2000006aff697230 */ /* 0x000fe20000004100 */
[----:B------:R-:W-:Y:S01]  /*4960*/  F2FP.F16.E4M3.UNPACK_B R103, R101.H1 ;  /* 0x00000065ff67723e */ /* 0x000fe200030006ff */
[----:B------:R-:W-:Y:S01]  /*4970*/  HADD2.F32 R32, -RZ, R34.H0_H0 ;  /* 0x20000022ff207230 */ /* 0x000fe20000004100 */
[----:B------:R-:W-:Y:S01]  /*4980*/  LOP3.LUT R15, R108, 0xff0000, R13, 0xf8, !PT ;  /* 0x00ff00006c0f7812 */ /* 0x000fe200078ef80d */
[----:B------:R-:W-:-:S02]  /*4990*/  HADD2.F32 R108, -RZ, R106.H1_H1 ;  /* 0x3000006aff6c7230 */ /* 0x000fc40000004100 */
[CC--:B------:R-:W-:Y:S01]  /*49a0*/  FMUL.FTZ R109, R33.reuse, R105.reuse ;  /* 0x00000069216d7220 */ /* 0x0c0fe20000410000 */
[--C-:B------:R-:W-:Y:S02]  /*49b0*/  HADD2.F32 R104, -RZ, R103.reuse.H0_H0 ;  /* 0x20000067ff687230 */ /* 0x100fe40000004100 */
[C---:B------:R-:W-:Y:S01]  /*49c0*/  FMUL.FTZ R112, R32.reuse, R105 ;  /* 0x0000006920707220 */ /* 0x040fe20000410000 */
[----:B------:R-:W-:Y:S01]  /*49d0*/  HADD2.F32 R34, -RZ, R34.H1_H1 ;  /* 0x30000022ff227230 */ /* 0x000fe20000004100 */
[----:B------:R-:W-:Y:S01]  /*49e0*/  F2FP.F16.E4M3.UNPACK_B R106, R102 ;  /* 0x00000066ff6a723e */ /* 0x000fe200020006ff */
[-C--:B------:R-:W-:Y:S01]  /*49f0*/  FFMA.FTZ R32, R32, R104.reuse, -R109 ;  /* 0x0000006820207223 */ /* 0x080fe2000001086d */
[----:B------:R-:W-:Y:S01]  /*4a00*/  FFMA.FTZ R33, R33, R104, R112 ;  /* 0x0000006821217223 */ /* 0x000fe20000010070 */
[----:B------:R-:W-:Y:S01]  /*4a10*/  HADD2.F32 R104, -RZ, R103.H1_H1 ;  /* 0x30000067ff687230 */ /* 0x000fe20000004100 */
[----:B------:R-:W-:Y:S01]  /*4a20*/  F2FP.F16.E4M3.UNPACK_B R105, R101 ;  /* 0x00000065ff69723e */ /* 0x000fe200020006ff */
[----:B------:R-:W-:Y:S01]  /*4a30*/  HADD2.F32 R103, -RZ, R35.H1_H1 ;  /* 0x30000023ff677230 */ /* 0x000fe20000004100 */
[----:B------:R-:W-:-:S02]  /*4a40*/  F2FP.F16.E4M3.UNPACK_B R40, R40 ;  /* 0x00000028ff28723e */ /* 0x000fc400020006ff */
[----:B------:R-:W-:Y:S02]  /*4a50*/  F2FP.F16.E4M3.UNPACK_B R101, R36 ;  /* 0x00000024ff65723e */ /* 0x000fe400020006ff */
[----:B------:R-:W-:Y:S01]  /*4a60*/  LOP3.LUT R13, R110, 0xff0000, R107, 0xf8, !PT ;  /* 0x00ff00006e0d7812 */ /* 0x000fe200078ef86b */
[-C--:B------:R-:W-:Y:S01]  /*4a70*/  FMUL.FTZ R35, R103, R108.reuse ;  /* 0x0000006c67237220 */ /* 0x080fe20000410000 */
[----:B------:R-:W-:Y:S02]  /*4a80*/  HADD2.F32 R107, -RZ, R106.H0_H0 ;  /* 0x2000006aff6b7230 */ /* 0x000fe40000004100 */
[C---:B------:R-:W-:Y:S01]  /*4a90*/  FMUL.FTZ R108, R34.reuse, R108 ;  /* 0x0000006c226c7220 */ /* 0x040fe20000410000 */
        /* <DEDUP_REMOVED lines=13> */
[----:B------:R-:W-:Y:S01]  /*4b70*/  FMUL.FTZ R102, R104, R106 ;  /* 0x0000006a68667220 */ /* 0x000fe20000410000 */
        /* <DEDUP_REMOVED lines=9> */
[----:B------:R-:W-:Y:S01]  /*4c10*/  HADD2.F32 R104, -RZ, R102.H0_H0 ;  /* 0x20000066ff687230 */ /* 0x000fe20000004100 */
[----:B------:R-:W-:Y:S01]  /*4c20*/  F2FP.F16.E4M3.UNPACK_B R38, R38 ;  /* 0x00000026ff26723e */ /* 0x000fe200020006ff */
[----:B------:R-:W-:Y:S02]  /*4c30*/  HADD2.F32 R110, -RZ, R109.H1_H1 ;  /* 0x3000006dff6e7230 */ /* 0x000fe40000004100 */
[-C--:B------:R-:W-:Y:S01]  /*4c40*/  FMUL.FTZ R113, R106, R111.reuse ;  /* 0x0000006f6a717220 */ /* 0x080fe20000410000 */
[----:B------:R-:W-:Y:S02]  /*4c50*/  HADD2.F32 R109, -RZ, R108.H0_H0 ;  /* 0x2000006cff6d7230 */ /* 0x000fe40000004100 */
[----:B------:R-:W-:Y:S01]  /*4c60*/  FMUL.FTZ R111, R104, R111 ;  /* 0x0000006f686f7220 */ /* 0x000fe20000410000 */
[----:B------:R-:W-:Y:S01]  /*4c70*/  HADD2.F32 R107, -RZ, R105.H1_H1 ;  /* 0x30000069ff6b7230 */ /* 0x000fe20000004100 */
[----:B------:R-:W-:Y:S01]  /*4c80*/  F2FP.SATFINITE.E4M3.F32.PACK_AB_MERGE_C R33, R34, R33, RZ ;  /* 0x000000212221723e */ /* 0x000fe200048070ff */
[----:B------:R-:W-:-:S02]  /*4c90*/  HADD2.F32 R105, -RZ, R102.H1_H1 ;  /* 0x30000066ff697230 */ /* 0x000fc40000004100 */
[-C--:B------:R-:W-:Y:S01]  /*4ca0*/  FFMA.FTZ R102, R104, R109.reuse, -R113 ;  /* 0x0000006d68667223 */ /* 0x080fe20000010871 */
[----:B------:R-:W-:Y:S02]  /*4cb0*/  HADD2.F32 R108, -RZ, R108.H1_H1 ;  /* 0x3000006cff6c7230 */ /* 0x000fe40000004100 */
[-C--:B------:R-:W-:Y:S01]  /*4cc0*/  FMUL.FTZ R112, R107, R110.reuse ;  /* 0x0000006e6b707220 */ /* 0x080fe20000410000 */
[----:B------:R-:W-:Y:S01]  /*4cd0*/  FFMA.FTZ R104, R106, R109, R111 ;  /* 0x0000006d6a687223 */ /* 0x000fe2000001006f */
[C---:B------:R-:W-:Y:S01]  /*4ce0*/  FMUL.FTZ R110, R105.reuse, R110 ;  /* 0x0000006e696e7220 */ /* 0x040fe20000410000 */
[----:B------:R-:W-:Y:S01]  /*4cf0*/  F2FP.F16.E4M3.UNPACK_B R106, R100 ;  /* 0x00000064ff6a723e */ /* 0x000fe200020006ff */
[----:B------:R-:W-:Y:S01]  /*4d00*/  FFMA.FTZ R105, R105, R108, -R112 ;  /* 0x0000006c69697223 */ /* 0x000fe20000010870 */
[----:B------:R-:W-:Y:S01]  /*4d10*/  F2FP.F16.E4M3.UNPACK_B R100, R42 ;  /* 0x0000002aff64723e */ /* 0x000fe200020006ff */
[----:B------:R-:W-:Y:S01]  /*4d20*/  FFMA.FTZ R117, R107, R108, R110 ;  /* 0x0000006c6b757223 */ /* 0x000fe2000001006e */
[----:B------:R-:W-:Y:S01]  /*4d30*/  HADD2.F32 R42, -RZ, R38.H0_H0 ;  /* 0x20000026ff2a7230 */ /* 0x000fe20000004100 */
[----:B------:R-:W-:Y:S01]  /*4d40*/  F2FP.SATFINITE.E4M3.F32.PACK_AB_MERGE_C R32, R35, R32, RZ ;  /* 0x000000202320723e */ /* 0x000fe200048070ff */
[--C-:B------:R-:W-:Y:S01]  /*4d50*/  HADD2.F32 R108, -RZ, R106.reuse.H0_H0 ;  /* 0x2000006aff6c7230 */ /* 0x100fe20000004100 */
[----:B------:R-:W-:Y:S01]  /*4d60*/  F2FP.SATFINITE.E4M3.F32.PACK_AB_MERGE_C R40, R101, R40, R33 ;  /* 0x000000286528723e */ /* 0x000fe20004807021 */
[----:B------:R-:W-:Y:S01]  /*4d70*/  HADD2.F32 R111, -RZ, R106.H1_H1 ;  /* 0x3000006aff6f7230 */ /* 0x000fe20000004100 */
[----:B------:R-:W-:Y:S01]  /*4d80*/  F2FP.F16.E4M3.UNPACK_B R106, R99 ;  /* 0x00000063ff6a723e */ /* 0x000fe200020006ff */
[--C-:B------:R-:W-:Y:S01]  /*4d90*/  HADD2.F32 R99, -RZ, R100.reuse.H0_H0 ;  /* 0x20000064ff637230 */ /* 0x100fe20000004100 */
[----:B------:R-:W-:Y:S01]  /*4da0*/  F2FP.F16.E4M3.UNPACK_B R34, R41 ;  /* 0x00000029ff22723e */ /* 0x000fe200020006ff */
[----:B------:R-:W-:Y:S01]  /*4db0*/  HADD2.F32 R100, -RZ, R100.H1_H1 ;  /* 0x30000064ff647230 */ /* 0x000fe20000004100 */
[----:B------:R-:W-:Y:S01]  /*4dc0*/  F2FP.F16.E4M3.UNPACK_B R35, R15 ;  /* 0x0000000fff23723e */ /* 0x000fe200020006ff */
[----:B------:R-:W-:-:S02]  /*4dd0*/  HADD2.F32 R38, -RZ, R38.H1_H1 ;  /* 0x30000026ff267230 */ /* 0x000fc40000004100 */
[CC--:B------:R-:W-:Y:S01]  /*4de0*/  FMUL.FTZ R113, R99.reuse, R108.reuse ;  /* 0x0000006c63717220 */ /* 0x0c0fe20000410000 */
[--C-:B------:R-:W-:Y:S02]  /*4df0*/  HADD2.F32 R107, -RZ, R106.reuse.H0_H0 ;  /* 0x2000006aff6b7230 */ /* 0x100fe40000004100 */
[-C--:B------:R-:W-:Y:S01]  /*4e00*/  FMUL.FTZ R115, R100, R111.reuse ;  /* 0x0000006f64737220 */ /* 0x080fe20000410000 */
[----:B------:R-:W-:Y:S02]  /*4e10*/  HADD2.F32 R109, -RZ, R106.H1_H1 ;  /* 0x3000006aff6d7230 */ /* 0x000fe40000004100 */
[----:B------:R-:W-:Y:S01]  /*4e20*/  FMUL.FTZ R108, R42, R108 ;  /* 0x0000006c2a6c7220 */ /* 0x000fe20000410000 */
[----:B------:R-:W-:Y:S01]  /*4e30*/  FMUL.FTZ R111, R38, R111 ;  /* 0x0000006f266f7220 */ /* 0x000fe20000410000 */
[----:B------:R-:W-:Y:S01]  /*4e40*/  F2FP.F16.E4M3.UNPACK_B R33, R37 ;  /* 0x00000025ff21723e */ /* 0x000fe200020006ff */
[-C--:B------:R-:W-:Y:S01]  /*4e50*/  FFMA.FTZ R113, R42, R107.reuse, -R113 ;  /* 0x0000006b2a717223 */ /* 0x080fe20000010871 */
[----:B------:R-:W-:Y:S01]  /*4e60*/  FFMA.FTZ R42, R99, R107, R108 ;  /* 0x0000006b632a7223 */ /* 0x000fe2000001006c */
[----:B------:R-:W-:Y:S01]  /*4e70*/  FFMA.FTZ R111, R100, R109, R111 ;  /* 0x0000006d646f7223 */ /* 0x000fe2000001006f */
[----:B------:R-:W-:Y:S01]  /*4e80*/  F2FP.SATFINITE.E4M3.F32.PACK_AB_MERGE_C R105, R105, R102, RZ ;  /* 0x000000666969723e */ /* 0x000fe200048070ff */
[--C-:B------:R-:W-:Y:S01]  /*4e90*/  HADD2.F32 R99, -RZ, R34.reuse.H0_H0 ;  /* 0x20000022ff637230 */ /* 0x100fe20000004100 */
[----:B------:R-:W-:Y:S01]  /*4ea0*/  F2FP.SATFINITE.E4M3.F32.PACK_AB_MERGE_C R36, R103, R36, R32 ;  /* 0x000000246724723e */ /* 0x000fe20004807020 */
[----:B------:R-:W-:Y:S01]  /*4eb0*/  HADD2.F32 R102, -RZ, R35.H0_H0 ;  /* 0x20000023ff667230 */ /* 0x000fe20000004100 */
[----:B------:R-:W-:Y:S01]  /*4ec0*/  F2FP.SATFINITE.E4M3.F32.PACK_AB_MERGE_C R104, R117, R104, RZ ;  /* 0x000000687568723e */ /* 0x000fe200048070ff */
[----:B------:R-:W-:Y:S01]  /*4ed0*/  HADD2.F32 R32, -RZ, R33.H0_H0 ;  /* 0x20000021ff207230 */ /* 0x000fe20000004100 */
[----:B------:R-:W-:Y:S01]  /*4ee0*/  F2FP.F16.E4M3.UNPACK_B R100, R14 ;  /* 0x0000000eff64723e */ /* 0x000fe200020006ff */
[----:B------:R-:W-:Y:S01]  /*4ef0*/  HADD2.F32 R34, -RZ, R34.H1_H1 ;  /* 0x30000022ff227230 */ /* 0x000fe20000004100 */
[----:B------:R-:W-:Y:S01]  /*4f00*/  F2FP.SATFINITE.E4M3.F32.PACK_AB_MERGE_C R42, R111, R42, R104 ;  /* 0x0000002a6f2a723e */ /* 0x000fe20004807068 */
[-C--:B------:R-:W-:Y:S01]  /*4f10*/  FMUL.FTZ R103, R99, R102.reuse ;  /* 0x0000006663677220 */ /* 0x080fe20000410000 */
[----:B------:R-:W-:Y:S01]  /*4f20*/  FMUL.FTZ R104, R32, R102 ;  /* 0x0000006620687220 */ /* 0x000fe20000410000 */
[----:B------:R-:W-:Y:S01]  /*4f30*/  HADD2.F32 R101, -RZ, R100.H0_H0 ;  /* 0x20000064ff657230 */ /* 0x000fe20000004100 */
[----:B------:R-:W-:Y:S01]  /*4f40*/  F2FP.F16.E4M3.UNPACK_B R41, R41.H1 ;  /* 0x00000029ff29723e */ /* 0x000fe200030006ff */
[----:B------:R-:W-:Y:S01]  /*4f50*/  HADD2.F32 R102, -RZ, R35.H1_H1 ;  /* 0x30000023ff667230 */ /* 0x000fe20000004100 */
[----:B------:R-:W-:Y:S01]  /*4f60*/  F2FP.F16.E4M3.UNPACK_B R37, R37.H1 ;  /* 0x00000025ff25723e */ /* 0x000fe200030006ff */
[----:B------:R-:W-:-:S02]  /*4f70*/  HADD2.F32 R35, -RZ, R33.H1_H1 ;  /* 0x30000021ff237230 */ /* 0x000fc40000004100 */
[-C--:B------:R-:W-:Y:S01]  /*4f80*/  FFMA.FTZ R32, R32, R101.reuse, -R103 ;  /* 0x0000006520207223 */ /* 0x080fe20000010867 */
[----:B------:R-:W-:Y:S01]  /*4f90*/  FFMA.FTZ R33, R99, R101, R104 ;  /* 0x0000006563217223 */ /* 0x000fe20000010068 */
[----:B------:R-:W-:Y:S02]  /*4fa0*/  HADD2.F32 R100, -RZ, R100.H1_H1 ;  /* 0x30000064ff647230 */ /* 0x000fe40000004100 */
[CC--:B------:R-:W-:Y:S01]  /*4fb0*/  FMUL.FTZ R104, R34.reuse, R102.reuse ;  /* 0x0000006622687220 */ /* 0x0c0fe20000410000 */
[C---:B------:R-:W-:Y:S01]  /*4fc0*/  FMUL.FTZ R99, R35.reuse, R102 ;  /* 0x0000006623637220 */ /* 0x040fe20000410000 */
[----:B------:R-:W-:Y:S01]  /*4fd0*/  F2FP.F16.E4M3.UNPACK_B R101, R15.H1 ;  /* 0x0000000fff65723e */ /* 0x000fe200030006ff */
[----:B------:R-:W-:Y:S02]  /*4fe0*/  HADD2.F32 R15, -RZ, R37.H0_H0 ;  /* 0x20000025ff0f7230 */ /* 0x000fe40000004100 */
[-C--:B------:R-:W-:Y:S01]  /*4ff0*/  FFMA.FTZ R35, R35, R100.reuse, -R104 ;  /* 0x0000006423237223 */ /* 0x080fe20000010868 */
[----:B------:R-:W-:Y:S01]  /*5000*/  FFMA.FTZ R34, R34, R100, R99 ;  /* 0x0000006422227223 */ /* 0x000fe20000010063 */
[----:B------:R-:W-:Y:S01]  /*5010*/  F2FP.F16.E4M3.UNPACK_B R14, R14.H1 ;  /* 0x0000000eff0e723e */ /* 0x000fe200030006ff */
[----:B------:R-:W-:-:S02]  /*5020*/  HADD2.F32 R99, -RZ, R41.H0_H0 ;  /* 0x20000029ff637230 */ /* 0x000fc40000004100 */
[----:B------:R-:W-:Y:S01]  /*5030*/  FFMA.FTZ R38, R38, R109, -R115 ;  /* 0x0000006d26267223 */ /* 0x000fe20000010873 */
[----:B------:R-:W-:Y:S01]  /*5040*/  HADD2.F32 R104, -RZ, R101.H0_H0 ;  /* 0x20000065ff687230 */ /* 0x000fe20000004100 */
[-C--:B------:R-:W-:Y:S01]  /*5050*/  F2FP.F16.E4M3.UNPACK_B R109, R13.reuse ;  /* 0x0000000dff6d723e */ /* 0x080fe200020006ff */
[--C-:B------:R-:W-:Y:S01]  /*5060*/  HADD2.F32 R102, -RZ, R14.reuse.H0_H0 ;  /* 0x2000000eff667230 */ /* 0x100fe20000004100 */
[----:B------:R-:W-:Y:S01]  /*5070*/  F2FP.F16.E4M3.UNPACK_B R110, R13.H1 ;  /* 0x0000000dff6e723e */ /* 0x000fe200030006ff */
        /* <DEDUP_REMOVED lines=9> */
[-C--:B------:R-:W-:Y:S01]  /*5110*/  FMUL.FTZ R108, R100, R101.reuse ;  /* 0x00000065646c7220 */ /* 0x080fe20000410000 */
[C---:B------:R-:W-:Y:S01]  /*5120*/  FMUL.FTZ R99, R37.reuse, R101 ;  /* 0x0000006525637220 */ /* 0x040fe20000410000 */
[----:B------:R-:W-:Y:S01]  /*5130*/  F2FP.F16.E4M3.UNPACK_B R101, R43 ;  /* 0x0000002bff65723e */ /* 0x000fe200020006ff */
[----:B------:R-:W-:Y:S01]  /*5140*/  HADD2.F32 R13, -RZ, R110.H0_H0 ;  /* 0x2000006eff0d7230 */ /* 0x000fe20000004100 */
[----:B------:R-:W-:Y:S01]  /*5150*/  F2FP.SATFINITE.E4M3.F32.PACK_AB_MERGE_C R38, R38, R113, R105 ;  /* 0x000000712626723e */ /* 0x000fe20004807069 */
[----:B------:R-:W-:Y:S01]  /*5160*/  FFMA.FTZ R37, R37, R103, -R108 ;  /* 0x0000006725257223 */ /* 0x000fe2000001086c */
[----:B------:R-:W-:Y:S01]  /*5170*/  F2FP.F16.E4M3.UNPACK_B R39, R39.H1 ;  /* 0x00000027ff27723e */ /* 0x000fe200030006ff */
[----:B------:R-:W-:Y:S01]  /*5180*/  FFMA.FTZ R100, R100, R103, R99 ;  /* 0x0000006764647223 */ /* 0x000fe20000010063 */
[----:B------:R-:W-:Y:S01]  /*5190*/  F2FP.F16.E4M3.UNPACK_B R102, R43.H1 ;  /* 0x0000002bff66723e */ /* 0x000fe200030006ff */
[----:B------:R-:W-:Y:S01]  /*51a0*/  HADD2.F32 R43, -RZ, R41.H0_H0 ;  /* 0x20000029ff2b7230 */ /* 0x000fe20000004100 */
[-C--:B------:R-:W-:Y:S01]  /*51b0*/  F2FP.F16.E4M3.UNPACK_B R105, R12.reuse ;  /* 0x0000000cff69723e */ /* 0x080fe200020006ff */
[----:B------:R-:W-:Y:S01]  /*51c0*/  HADD2.F32 R103, -RZ, R101.H0_H0 ;  /* 0x20000065ff677230 */ /* 0x000fe20000004100 */
[----:B------:R-:W-:Y:S01]  /*51d0*/  F2FP.F16.E4M3.UNPACK_B R106, R12.H1 ;  /* 0x0000000cff6a723e */ /* 0x000fe200030006ff */
[----:B------:R-:W-:Y:S01]  /*51e0*/  HADD2.F32 R12, -RZ, R109.H0_H0 ;  /* 0x2000006dff0c7230 */ /* 0x000fe20000004100 */
[----:B------:R-:W-:Y:S01]  /*51f0*/  F2FP.SATFINITE.E4M3.F32.PACK_AB_MERGE_C R14, R37, R14, RZ ;  /* 0x0000000e250e723e */ /* 0x000fe200048070ff */
[----:B------:R-:W-:Y:S01]  /*5200*/  HADD2.F32 R99, -RZ, R39.H0_H0 ;  /* 0x20000027ff637230 */ /* 0x000fe20000004100 */
[----:B------:R-:W-:Y:S01]  /*5210*/  F2FP.SATFINITE.E4M3.F32.PACK_AB_MERGE_C R15, R100, R15, RZ ;  /* 0x0000000f640f723e */ /* 0x000fe200048070ff */
[----:B------:R-:W-:-:S02]  /*5220*/  HADD2.F32 R104, -RZ, R102.H0_H0 ;  /* 0x20000066ff687230 */ /* 0x000fc40000004100 */
[-C--:B------:R-:W-:Y:S01]  /*5230*/  FMUL.FTZ R112, R103, R12.reuse ;  /* 0x0000000c67707220 */ /* 0x080fe20000410000 */
[----:B------:R-:W-:Y:S02]  /*5240*/  HADD2.F32 R108, -RZ, R105.H0_H0 ;  /* 0x20000069ff6c7230 */ /* 0x000fe40000004100 */
[----:B------:R-:W-:Y:S01]  /*5250*/  FMUL.FTZ R114, R43, R12 ;  /* 0x0000000c2b727220 */ /* 0x000fe20000410000 */
[----:B------:R-:W-:Y:S02]  /*5260*/  HADD2.F32 R102, -RZ, R102.H1_H1 ;  /* 0x30000066ff667230 */ /* 0x000fe40000004100 */
[-C--:B------:R-:W-:Y:S01]  /*5270*/  FMUL.FTZ R116, R104, R13.reuse ;  /* 0x0000000d68747220 */ /* 0x080fe20000410000 */
[----:B------:R-:W-:Y:S02]  /*5280*/  HADD2.F32 R110, -RZ, R110.H1_H1 ;  /* 0x3000006eff6e7230 */ /* 0x000fe40000004100 */
[----:B------:R-:W-:Y:S01]  /*5290*/  FMUL.FTZ R111, R99, R13 ;  /* 0x0000000d636f7220 */ /* 0x000fe20000410000 */
[----:B------:R-:W-:-:S02]  /*52a0*/  HADD2.F32 R39, -RZ, R39.H1_H1 ;  /* 0x30000027ff277230 */ /* 0x000fc40000004100 */
[-C--:B------:R-:W-:Y:S01]  /*52b0*/  FFMA.FTZ R12, R43, R108.reuse, -R112 ;  /* 0x0000006c2b0c7223 */ /* 0x080fe20000010870 */
[--C-:B------:R-:W-:Y:S02]  /*52c0*/  HADD2.F32 R107, -RZ, R106.reuse.H0_H0 ;  /* 0x2000006aff6b7230 */ /* 0x100fe40000004100 */
[----:B------:R-:W-:Y:S01]  /*52d0*/  FFMA.FTZ R13, R103, R108, R114 ;  /* 0x0000006c670d7223 */ /* 0x000fe20000010072 */
[----:B------:R-:W-:Y:S02]  /*52e0*/  HADD2.F32 R101, -RZ, R101.H1_H1 ;  /* 0x30000065ff657230 */ /* 0x000fe40000004100 */
[-C--:B------:R-:W-:Y:S01]  /*52f0*/  FMUL.FTZ R112, R102, R110.reuse ;  /* 0x0000006e66707220 */ /* 0x080fe20000410000 */
[----:B------:R-:W-:Y:S02]  /*5300*/  HADD2.F32 R108, -RZ, R109.H1_H1 ;  /* 0x3000006dff6c7230 */ /* 0x000fe40000004100 */
[----:B------:R-:W-:Y:S01]  /*5310*/  FMUL.FTZ R43, R39, R110 ;  /* 0x0000006e272b7220 */ /* 0x000fe20000410000 */
[----:B------:R-:W-:-:S02]  /*5320*/  HADD2.F32 R106, -RZ, R106.H1_H1 ;  /* 0x3000006aff6a7230 */ /* 0x000fc40000004100 */
[-C--:B------:R-:W-:Y:S01]  /*5330*/  FFMA.FTZ R111, R104, R107.reuse, R111 ;  /* 0x0000006b686f7223 */ /* 0x080fe2000001006f */
[----:B------:R-:W-:Y:S02]  /*5340*/  HADD2.F32 R41, -RZ, R41.H1_H1 ;  /* 0x30000029ff297230 */ /* 0x000fe40000004100 */
[----:B------:R-:W-:Y:S01]  /*5350*/  FFMA.FTZ R116, R99, R107, -R116 ;  /* 0x0000006b63747223 */ /* 0x000fe20000010874 */
[----:B------:R-:W-:Y:S02]  /*5360*/  HADD2.F32 R104, -RZ, R105.H1_H1 ;  /* 0x30000069ff687230 */ /* 0x000fe40000004100 */
[----:B------:R-:W-:Y:S01]  /*5370*/  FMUL.FTZ R110, R101, R108 ;  /* 0x0000006c656e7220 */ /* 0x000fe20000410000 */
[----:B------:R-:W-:Y:S01]  /*5380*/  FFMA.FTZ R39, R39, R106, -R112 ;  /* 0x0000006a27277223 */ /* 0x000fe20000010870 */
[C---:B------:R-:W-:Y:S01]  /*5390*/  FMUL.FTZ R108, R41.reuse, R108 ;  /* 0x0000006c296c7220 */ /* 0x040fe20000410000 */
[----:B------:R-:W-:Y:S01]  /*53a0*/  FFMA.FTZ R102, R102, R106, R43 ;  /* 0x0000006a66667223 */ /* 0x000fe2000001002b */
[----:B------:R-:W-:Y:S01]  /*53b0*/  FFMA.FTZ R41, R41, R104, -R110 ;  /* 0x0000006829297223 */ /* 0x000fe2000001086e */
[----:B------:R-:W-:Y:S01]  /*53c0*/  F2FP.SATFINITE.E4M3.F32.PACK_AB_MERGE_C R37, R35, R32, R14 ;  /* 0x000000202325723e */ /* 0x000fe2000480700e */
[----:B------:R-:W-:Y:S01]  /*53d0*/  FFMA.FTZ R108, R101, R104, R108 ;  /* 0x00000068656c7223 */ /* 0x000fe2000001006c */
[----:B------:R-:W-:-:S02]  /*53e0*/  F2FP.SATFINITE.E4M3.F32.PACK_AB_MERGE_C R39, R39, R116, RZ ;  /* 0x000000742727723e */ /* 0x000fc400048070ff */
[----:B------:R-:W-:Y:S02]  /*53f0*/  F2FP.SATFINITE.E4M3.F32.PACK_AB_MERGE_C R102, R102, R111, RZ ;  /* 0x0000006f6666723e */ /* 0x000fe400048070ff */
[----:B------:R-:W-:Y:S02]  /*5400*/  F2FP.SATFINITE.E4M3.F32.PACK_AB_MERGE_C R39, R41, R12, R39 ;  /* 0x0000000c2927723e */ /* 0x000fe40004807027 */
[----:B------:R-:W-:Y:S02]  /*5410*/  F2FP.SATFINITE.E4M3.F32.PACK_AB_MERGE_C R41, R34, R33, R15 ;  /* 0x000000212229723e */ /* 0x000fe4000480700f */
[----:B------:R-:W-:-:S07]  /*5420*/  F2FP.SATFINITE.E4M3.F32.PACK_AB_MERGE_C R43, R108, R13, R102 ;  /* 0x0000000d6c2b723e */ /* 0x000fce0004807066 */
.L_x_1121:
[----:B------:R-:W-:Y:S05]  /*5430*/  BSYNC B2 ;  /* 0x0000000000027941 */ /* 0x000fea0003800000 */
.L_x_1120:
[----:B-1----:R1:W-:Y:S04]  /*5440*/  STG.E.128 desc[UR40][R82.64], R36 ;  /* 0x0000002452007986 */ /* 0x0023e8000c101d28 */
[----:B--2---:R1:W-:Y:S02]  /*5450*/  @!P4 STG.E.128 desc[UR40][R84.64], R40 ;  /* 0x000000285400c986 */ /* 0x0043e4000c101d28 */
.L_x_1119:
[----:B------:R-:W-:Y:S05]  /*5460*/  BSYNC B1 ;  /* 0x0000000000017941 */ /* 0x000fea0003800000 */
.L_x_1118:
[----:B------:R-:W-:-:S13]  /*5470*/  ISETP.NE.AND P4, PT, R45, RZ, PT ;  /* 0x000000ff2d00720c */ /* 0x000fda0003f85270 */
[----:B------:R-:W-:Y:S05]  /*5480*/  @!P4 BRA `(.L_x_1102) ;  /* 0x00000010002cc947 */ /* 0x000fea0003800000 */
[----:B------:R-:W2:Y:S04]  /*5490*/  LDL R32, [R1+0x34] ;  /* 0x0000340001207983 */ /* 0x000ea80000100800 */
[----:B------:R-:W3:Y:S04]  /*54a0*/  LDL R15, [R1+0x68] ;  /* 0x00006800010f7983 */ /* 0x000ee80000100800 */
[----:B------:R-:W4:Y:S04]  /*54b0*/  LDL R14, [R1+0x40] ;  /* 0x00004000010e7983 */ /* 0x000f280000100800 */
[----:B-1----:R-:W5:Y:S01]  /*54c0*/  LDL R40, [R1+0x38] ;  /* 0x0000380001287983 */ /* 0x002f620000100800 */
[----:B------:R-:W-:Y:S01]  /*54d0*/  SEL R98, R61, R98, !P0 ;  /* 0x000000623d627207 */ /* 0x000fe20004000000 */
[----:B------:R-:W-:Y:S01]  /*54e0*/  BSSY B1, `(.L_x_1122) ;  /* 0x00000e5000017945 */ /* 0x000fe20003800000 */
[----:B------:R-:W-:-:S02]  /*54f0*/  IADD3 R37, P4, P5, R58, R78, R7 ;  /* 0x0000004e3a257210 */ /* 0x000fc40007d9e007 */
[----:B------:R-:W-:Y:S02]  /*5500*/  SHF.R.S32.HI R13, RZ, 0x1f, R98 ;  /* 0x0000001fff0d7819 */ /* 0x000fe40000011462 */
[----:B------:R-:W-:Y:S02]  /*5510*/  IADD3.X R38, R80, R97, R3, P4, P5 ;  /* 0x0000006150267210 */ /* 0x000fe400027ea403 */
[----:B------:R-:W-:Y:S02]  /*5520*/  LEA.HI R13, R13, R98, RZ, 0x5 ;  /* 0x000000620d0d7211 */ /* 0x000fe400078f28ff */
[----:B------:R-:W-:Y:S02]  /*5530*/  IADD3 R36, P4, R37, R76, RZ ;  /* 0x0000004c25247210 */ /* 0x000fe40007f9e0ff */
[----:B------:R-:W-:-:S03]  /*5540*/  SHF.R.S32.HI R13, RZ, 0x5, R13 ;  /* 0x00000005ff0d7819 */ /* 0x000fc6000001140d */
[----:B------:R-:W-:Y:S01]  /*5550*/  IMAD.X R37, R38, 0x1, R77, P4 ;  /* 0x0000000126257824 */ /* 0x000fe200020e064d */
[----:B------:R-:W-:-:S04]  /*5560*/  LEA.HI.SX32 R13, R72, R13, 0x1c ;  /* 0x0000000d480d7211 */ /* 0x000fc800078fe2ff */
[C---:B------:R-:W-:Y:S01]  /*5570*/  LEA.HI R12, R13.reuse, R13, RZ, 0x1 ;  /* 0x0000000d0d0c7211 */ /* 0x040fe200078f08ff */
[----:B------:R-:W-:-:S04]  /*5580*/  IMAD.SHL.U32 R39, R13, 0x10, RZ ;  /* 0x000000100d277824 */ /* 0x000fc800078e00ff */
[----:B------:R-:W-:-:S05]  /*5590*/  IMAD.SHL.U32 R13, R12, 0x800, RZ ;  /* 0x000008000c0d7824 */ /* 0x000fca00078e00ff */
[----:B------:R-:W-:Y:S02]  /*55a0*/  LOP3.LUT R13, R13, 0xfffff000, RZ, 0xc0, !PT ;  /* 0xfffff0000d0d7812 */ /* 0x000fe400078ec0ff */
[----:B--2---:R-:W-:-:S04]  /*55b0*/  LOP3.LUT R12, R32, 0x10, R39, 0xf8, !PT ;  /* 0x00000010200c7812 */ /* 0x004fc800078ef827 */
[----:B---3--:R-:W-:-:S04]  /*55c0*/  LOP3.LUT R12, R12, R15, RZ, 0x3c, !PT ;  /* 0x0000000f0c0c7212 */ /* 0x008fc800078e3cff */
[----:B----4-:R-:W-:Y:S01]  /*55d0*/  IADD3 R14, R12, R13, R14 ;  /* 0x0000000d0c0e7210 */ /* 0x010fe20007ffe00e */
[----:B------:R-:W-:Y:S01]  /*55e0*/  IMAD R12, R19, 0x3000, R70 ;  /* 0x00003000130c7824 */ /* 0x000fe200078e0246 */
[----:B-----5:R-:W-:-:S03]  /*55f0*/  ISETP.GE.AND P5, PT, R40, R91, PT ;  /* 0x0000005b2800720c */ /* 0x020fc60003fa6270 */
[----:B------:R-:W-:Y:S02]  /*5600*/  IMAD R14, R19, 0x3000, R14 ;  /* 0x00003000130e7824 */ /* 0x000fe400078e020e */
[C---:B------:R-:W-:Y:S02]  /*5610*/  IMAD.IADD R12, R17.reuse, 0x1, R12 ;  /* 0x00000001110c7824 */ /* 0x040fe400078e020c */
[----:B------:R-:W-:-:S04]  /*5620*/  IMAD.IADD R32, R17, 0x1, R14 ;  /* 0x0000000111207824 */ /* 0x000fc800078e020e */
[----:B------:R-:W1:Y:S04]  /*5630*/  LDS.128 R12, [R12+0x13800] ;  /* 0x013800000c0c7984 */ /* 0x000e680000000c00 */
        /* <DEDUP_REMOVED lines=17> */
[----:B-1----:R-:W-:Y:S01]  /*5750*/  IMAD.MOV.U32 R29, RZ, RZ, R12 ;  /* 0x000000ffff1d7224 */ /* 0x002fe200078e000c */
        /* <DEDUP_REMOVED lines=70> */
[----:B------:R-:W-:Y:S01]  /*5bc0*/  FMUL.FTZ R95, R42, R93 ;  /* 0x0000005d2a5f7220 */ /* 0x000fe20000410000 */
[----:B------:R-:W-:Y:S01]  /*5bd0*/  FFMA.FTZ R82, R82, R85, R91 ;  /* 0x0000005552527223 */ /* 0x000fe2000001005b */
[C---:B------:R-:W-:Y:S01]  /*5be0*/  FMUL.FTZ R93, R38.reuse, R93 ;  /* 0x0000005d265d7220 */ /* 0x040fe20000410000 */
[----:B------:R-:W-:Y:S01]  /*5bf0*/  F2FP.F16.E4M3.UNPACK_B R92, R92 ;  /* 0x0000005cff5c723e */ /* 0x000fe200020006ff */
[-C--:B------:R-:W-:Y:S01]  /*5c00*/  FFMA.FTZ R101, R38, R83.reuse, -R95 ;  /* 0x0000005326657223 */ /* 0x080fe2000001085f */
[----:B------:R-:W-:Y:S01]  /*5c10*/  F2FP.F16.E4M3.UNPACK_B R38, R34 ;  /* 0x00000022ff26723e */ /* 0x000fe200020006ff */
[----:B------:R-:W-:Y:S01]  /*5c20*/  FFMA.FTZ R103, R42, R83, R93 ;  /* 0x000000532a677223 */ /* 0x000fe2000001005d */
[--C-:B------:R-:W-:Y:S01]  /*5c30*/  HADD2.F32 R91, -RZ, R94.reuse.H0_H0 ;  /* 0x2000005eff5b7230 */ /* 0x100fe20000004100 */
[----:B------:R-:W-:Y:S01]  /*5c40*/  F2FP.SATFINITE.E4M3.F32.PACK_AB_MERGE_C R12, R29, R12, RZ ;  /* 0x0000000c1d0c723e */ /* 0x000fe200048070ff */
[----:B------:R-:W-:Y:S01]  /*5c50*/  HADD2.F32 R93, -RZ, R94.H1_H1 ;  /* 0x3000005eff5d7230 */ /* 0x000fe20000004100 */
[----:B------:R-:W-:Y:S01]  /*5c60*/  F2FP.SATFINITE.E4M3.F32.PACK_AB_MERGE_C R28, R31, R28, RZ ;  /* 0x0000001c1f1c723e */ /* 0x000fe200048070ff */
[----:B------:R-:W-:Y:S01]  /*5c70*/  HADD2.F32 R40, -RZ, R38.H0_H0 ;  /* 0x20000026ff287230 */ /* 0x000fe20000004100 */
[----:B------:R-:W-:Y:S01]  /*5c80*/  F2FP.SATFINITE.E4M3.F32.PACK_AB_MERGE_C R12, R41, R30, R12 ;  /* 0x0000001e290c723e */ /* 0x000fe2000480700c */
[----:B------:R-:W-:Y:S01]  /*5c90*/  HADD2.F32 R34, -RZ, R14.H0_H0 ;  /* 0x2000000eff227230 */ /* 0x000fe20000004100 */
[----:B------:R-:W-:Y:S01]  /*5ca0*/  F2FP.F16.E4M3.UNPACK_B R31, R33 ;  /* 0x00000021ff1f723e */ /* 0x000fe200020006ff */
        /* <DEDUP_REMOVED lines=9> */
[----:B------:R-:W-:Y:S01]  /*5d40*/  FFMA.FTZ R95, R34, R83, -R95 ;  /* 0x00000053225f7223 */ /* 0x000fe2000001085f */
[----:B------:R-:W-:Y:S01]  /*5d50*/  F2FP.F16.E4M3.UNPACK_B R29, R13 ;  /* 0x0000000dff1d723e */ /* 0x000fe200020006ff */
[----:B------:R-:W-:Y:S01]  /*5d60*/  FFMA.FTZ R34, R40, R83, R91 ;  /* 0x0000005328227223 */ /* 0x000fe2000001005b */
[----:B------:R-:W-:Y:S01]  /*5d70*/  FFMA.FTZ R93, R38, R85, R93 ;  /* 0x00000055265d7223 */ /* 0x000fe2000001005d */
[----:B------:R-:W-:Y:S01]  /*5d80*/  F2FP.SATFINITE.E4M3.F32.PACK_AB_MERGE_C R32, R43, R32, R28 ;  /* 0x000000202b20723e */ /* 0x000fe2000480701c */
[----:B------:R-:W-:Y:S01]  /*5d90*/  HADD2.F32 R38, -RZ, R31.H0_H0 ;  /* 0x2000001fff267230 */ /* 0x000fe20000004100 */
[----:B------:R-:W-:Y:S01]  /*5da0*/  F2FP.F16.E4M3.UNPACK_B R41, R10 ;  /* 0x0000000aff29723e */ /* 0x000fe200020006ff */
[----:B------:R-:W-:-:S02]  /*5db0*/  HADD2.F32 R83, -RZ, R30.H0_H0 ;  /* 0x2000001eff537230 */ /* 0x000fc40000004100 */
[----:B------:R-:W-:Y:S01]  /*5dc0*/  FFMA.FTZ R14, R14, R85, -R99 ;  /* 0x000000550e0e7223 */ /* 0x000fe20000010863 */
[----:B------:R-:W-:Y:S01]  /*5dd0*/  HADD2.F32 R28, -RZ, R29.H0_H0 ;  /* 0x2000001dff1c7230 */ /* 0x000fe20000004100 */
[----:B------:R-:W-:Y:S01]  /*5de0*/  F2FP.F16.E4M3.UNPACK_B R33, R33.H1 ;  /* 0x00000021ff21723e */ /* 0x000fe200030006ff */
        /* <DEDUP_REMOVED lines=14> */
[----:B------:R-:W-:Y:S01]  /*5ed0*/  F2FP.SATFINITE.E4M3.F32.PACK_AB_MERGE_C R82, R103, R82, RZ ;  /* 0x000000526752723e */ /* 0x000fe200048070ff */
[-C--:B------:R-:W-:Y:S01]  /*5ee0*/  FFMA.FTZ R13, R30, R41.reuse, -R43 ;  /* 0x000000291e0d7223 */ /* 0x080fe2000001082b */
[----:B------:R-:W-:Y:S01]  /*5ef0*/  FFMA.FTZ R30, R40, R41, R83 ;  /* 0x00000029281e7223 */ /* 0x000fe20000010053 */
[----:B------:R-:W-:Y:S01]  /*5f00*/  F2FP.F16.E4M3.UNPACK_B R10, R10.H1 ;  /* 0x0000000aff0a723e */ /* 0x000fe200030006ff */
[--C-:B------:R-:W-:Y:S01]  /*5f10*/  HADD2.F32 R41, -RZ, R42.reuse.H0_H0 ;  /* 0x2000002aff297230 */ /* 0x100fe20000004100 */
[----:B------:R-:W-:Y:S01]  /*5f20*/  F2FP.SATFINITE.E4M3.F32.PACK_AB_MERGE_C R84, R101, R84, RZ ;  /* 0x000000546554723e */ /* 0x000fe200048070ff */
[----:B------:R-:W-:Y:S01]  /*5f30*/  HADD2.F32 R11, -RZ, R31.H0_H0 ;  /* 0x2000001fff0b7230 */ /* 0x000fe20000004100 */
[----:B------:R-:W-:Y:S01]  /*5f40*/  F2FP.SATFINITE.E4M3.F32.PACK_AB_MERGE_C R34, R93, R34, R82 ;  /* 0x000000225d22723e */ /* 0x000fe20004807052 */
[----:B------:R-:W-:Y:S01]  /*5f50*/  HADD2.F32 R33, -RZ, R33.H1_H1 ;  /* 0x30000021ff217230 */ /* 0x000fe20000004100 */
[----:B------:R-:W-:Y:S01]  /*5f60*/  F2FP.SATFINITE.E4M3.F32.PACK_AB_MERGE_C R14, R14, R95, R84 ;  /* 0x0000005f0e0e723e */ /* 0x000fe20004807054 */
[----:B------:R-:W-:-:S02]  /*5f70*/  HADD2.F32 R82, -RZ, R42.H1_H1 ;  /* 0x3000002aff527230 */ /* 0x000fc40000004100 */
[CC--:B------:R-:W-:Y:S01]  /*5f80*/  FMUL.FTZ R84, R38.reuse, R41.reuse ;  /* 0x0000002926547220 */ /* 0x0c0fe20000410000 */
[--C-:B------:R-:W-:Y:S02]  /*5f90*/  HADD2.F32 R40, -RZ, R10.reuse.H0_H0 ;  /* 0x2000000aff287230 */ /* 0x100fe40000004100 */
[----:B------:R-:W-:Y:S01]  /*5fa0*/  FMUL.FTZ R41, R11, R41 ;  /* 0x000000290b297220 */ /* 0x000fe20000410000 */
[----:B------:R-:W-:Y:S02]  /*5fb0*/  HADD2.F32 R31, -RZ, R31.H1_H1 ;  /* 0x3000001fff1f7230 */ /* 0x000fe40000004100 */
[----:B------:R-:W-:Y:S01]  /*5fc0*/  FMUL.FTZ R92, R33, R82 ;  /* 0x00000052215c7220 */ /* 0x000fe20000410000 */
[----:B------:R-:W-:Y:S02]  /*5fd0*/  HADD2.F32 R42, -RZ, R10.H1_H1 ;  /* 0x3000000aff2a7230 */ /* 0x000fe40000004100 */
[-C--:B------:R-:W-:Y:S01]  /*5fe0*/  FFMA.FTZ R10, R11, R40.reuse, -R84 ;  /* 0x000000280b0a7223 */ /* 0x080fe20000010854 */
[----:B------:R-:W-:Y:S01]  /*5ff0*/  FFMA.FTZ R11, R38, R40, R41 ;  /* 0x00000028260b7223 */ /* 0x000fe20000010029 */
[C---:B------:R-:W-:Y:S01]  /*6000*/  FMUL.FTZ R82, R31.reuse, R82 ;  /* 0x000000521f527220 */ /* 0x040fe20000410000 */
[----:B------:R-:W-:Y:S01]  /*6010*/  F2FP.F16.E4M3.UNPACK_B R38, R35 ;  /* 0x00000023ff26723e */ /* 0x000fe200020006ff */
[-C--:B------:R-:W-:Y:S01]  /*6020*/  FFMA.FTZ R91, R31, R42.reuse, -R92 ;  /* 0x0000002a1f5b7223 */ /* 0x080fe2000001085c */
[----:B------:R-:W-:Y:S01]  /*6030*/  F2FP.F16.E4M3.UNPACK_B R83, R9 ;  /* 0x00000009ff53723e */ /* 0x000fe200020006ff */
[----:B------:R-:W-:Y:S01]  /*6040*/  FFMA.FTZ R94, R33, R42, R82 ;  /* 0x0000002a215e7223 */ /* 0x000fe20000010052 */
[----:B------:R-:W-:Y:S01]  /*6050*/  F2FP.F16.E4M3.UNPACK_B R31, R15 ;  /* 0x0000000fff1f723e */ /* 0x000fe200020006ff */
[--C-:B------:R-:W-:Y:S01]  /*6060*/  HADD2.F32 R41, -RZ, R38.reuse.H0_H0 ;  /* 0x20000026ff297230 */ /* 0x100fe20000004100 */
[----:B------:R-:W-:Y:S01]  /*6070*/  F2FP.F16.E4M3.UNPACK_B R40, R35.H1 ;  /* 0x00000023ff28723e */ /* 0x000fe200030006ff */
[----:B------:R-:W-:Y:S01]  /*6080*/  HADD2.F32 R92, -RZ, R83.H0_H0 ;  /* 0x20000053ff5c7230 */ /* 0x000fe20000004100 */
[----:B------:R-:W-:Y:S01]  /*6090*/  F2FP.F16.E4M3.UNPACK_B R84, R9.H1 ;  /* 0x00000009ff54723e */ /* 0x000fe200030006ff */
[----:B------:R-:W-:Y:S01]  /*60a0*/  HADD2.F32 R33, -RZ, R31.H0_H0 ;  /* 0x2000001fff217230 */ /* 0x000fe20000004100 */
[----:B------:R-:W-:Y:S01]  /*60b0*/  F2FP.F16.E4M3.UNPACK_B R15, R15.H1 ;  /* 0x0000000fff0f723e */ /* 0x000fe200030006ff */
[----:B------:R-:W-:Y:S01]  /*60c0*/  HADD2.F32 R38, -RZ, R38.H1_H1 ;  /* 0x30000026ff267230 */ /* 0x000fe20000004100 */
[-C--:B------:R-:W-:Y:S01]  /*60d0*/  F2FP.F16.E4M3.UNPACK_B R9, R8.reuse ;  /* 0x00000008ff09723e */ /* 0x080fe200020006ff */
[----:B------:R-:W-:Y:S01]  /*60e0*/  HADD2.F32 R85, -RZ, R84.H0_H0 ;  /* 0x20000054ff557230 */ /* 0x000fe20000004100 */
[----:B------:R-:W-:Y:S01]  /*60f0*/  F2FP.F16.E4M3.UNPACK_B R42, R8.H1 ;  /* 0x00000008ff2a723e */ /* 0x000fe200030006ff */
[----:B------:R-:W-:-:S02]  /*6100*/  HADD2.F32 R8, -RZ, R40.H0_H0 ;  /* 0x20000028ff087230 */ /* 0x000fc40000004100 */
[-C--:B------:R-:W-:Y:S01]  /*6110*/  FMUL.FTZ R98, R41, R92.reuse ;  /* 0x0000005c29627220 */ /* 0x080fe20000410000 */
[----:B------:R-:W-:Y:S02]  /*6120*/  HADD2.F32 R35, -RZ, R15.H0_H0 ;  /* 0x2000000fff237230 */ /* 0x000fe40000004100 */
[----:B------:R-:W-:Y:S01]  /*6130*/  FMUL.FTZ R92, R33, R92 ;  /* 0x0000005c215c7220 */ /* 0x000fe20000410000 */
[----:B------:R-:W-:Y:S02]  /*6140*/  HADD2.F32 R82, -RZ, R9.H0_H0 ;  /* 0x20000009ff527230 */ /* 0x000fe40000004100 */
[-C--:B------:R-:W-:Y:S01]  /*6150*/  FMUL.FTZ R100, R8, R85.reuse ;  /* 0x0000005508647220 */ /* 0x080fe20000410000 */
[----:B------:R-:W-:Y:S02]  /*6160*/  HADD2.F32 R40, -RZ, R40.H1_H1 ;  /* 0x30000028ff287230 */ /* 0x000fe40000004100 */
[----:B------:R-:W-:Y:S01]  /*6170*/  FMUL.FTZ R85, R35, R85 ;  /* 0x0000005523557220 */ /* 0x000fe20000410000 */
[----:B------:R-:W-:-:S02]  /*6180*/  HADD2.F32 R84, -RZ, R84.H1_H1 ;  /* 0x30000054ff547230 */ /* 0x000fc40000004100 */
[-C--:B------:R-:W-:Y:S01]  /*6190*/  FFMA.FTZ R98, R33, R82.reuse, -R98 ;  /* 0x0000005221627223 */ /* 0x080fe20000010862 */
[----:B------:R-:W-:Y:S02]  /*61a0*/  HADD2.F32 R15, -RZ, R15.H1_H1 ;  /* 0x3000000fff0f7230 */ /* 0x000fe40000004100 */
[----:B------:R-:W-:Y:S01]  /*61b0*/  FFMA.FTZ R92, R41, R82, R92 ;  /* 0x00000052295c7223 */ /* 0x000fe2000001005c */
[----:B------:R-:W-:Y:S02]  /*61c0*/  HADD2.F32 R43, -RZ, R42.H0_H0 ;  /* 0x2000002aff2b7230 */ /* 0x000fe40000004100 */
[-C--:B------:R-:W-:Y:S01]  /*61d0*/  FMUL.FTZ R82, R40, R84.reuse ;  /* 0x0000005428527220 */ /* 0x080fe20000410000 */
[----:B------:R-:W-:Y:S02]  /*61e0*/  HADD2.F32 R83, -RZ, R83.H1_H1 ;  /* 0x30000053ff537230 */ /* 0x000fe40000004100 */
[----:B------:R-:W-:Y:S01]  /*61f0*/  FMUL.FTZ R33, R15, R84 ;  /* 0x000000540f217220 */ /* 0x000fe20000410000 */
[----:B------:R-:W-:-:S02]  /*6200*/  HADD2.F32 R31, -RZ, R31.H1_H1 ;  /* 0x3000001fff1f7230 */ /* 0x000fc40000004100 */
[----:B------:R-:W-:Y:S01]  /*6210*/  FFMA.FTZ R85, R8, R43, R85 ;  /* 0x0000002b08557223 */ /* 0x000fe20000010055 */
[----:B------:R-:W-:Y:S02]  /*6220*/  HADD2.F32 R42, -RZ, R42.H1_H1 ;  /* 0x3000002aff2a7230 */ /* 0x000fe40000004100 */
[----:B------:R-:W-:Y:S01]  /*6230*/  FMUL.FTZ R8, R38, R83 ;  /* 0x0000005326087220 */ /* 0x000fe20000410000 */
[----:B------:R-:W-:Y:S02]  /*6240*/  HADD2.F32 R9, -RZ, R9.H1_H1 ;  /* 0x30000009ff097230 */ /* 0x000fe40000004100 */
[----:B------:R-:W-:Y:S01]  /*6250*/  FFMA.FTZ R100, R35, R43, -R100 ;  /* 0x0000002b23647223 */ /* 0x000fe20000010864 */
[----:B------:R-:W-:Y:S01]  /*6260*/  FMUL.FTZ R83, R31, R83 ;  /* 0x000000531f537220 */ /* 0x000fe20000410000 */
[-C--:B------:R-:W-:Y:S01]  /*6270*/  FFMA.FTZ R15, R15, R42.reuse, -R82 ;  /* 0x0000002a0f0f7223 */ /* 0x080fe20000010852 */
[----:B------:R-:W-:Y:S01]  /*6280*/  FFMA.FTZ R40, R40, R42, R33 ;  /* 0x0000002a28287223 */ /* 0x000fe20000010021 */
[-C--:B------:R-:W-:Y:S01]  /*6290*/  FFMA.FTZ R31, R31, R9.reuse, -R8 ;  /* 0x000000091f1f7223 */ /* 0x080fe20000010808 */
        /* <DEDUP_REMOVED lines=8> */
[----:B------:R-:W-:-:S07]  /*6320*/  F2FP.SATFINITE.E4M3.F32.PACK_AB_MERGE_C R35, R83, R92, R40 ;  /* 0x0000005c5323723e */ /* 0x000fce0004807028 */
.L_x_1123:
[----:B------:R-:W-:Y:S05]  /*6330*/  BSYNC B1 ;  /* 0x0000000000017941 */ /* 0x000fea0003800000 */
.L_x_1122:
[----:B-1----:R4:W-:Y:S01]  /*6340*/  STG.E.128 desc[UR40][R36.64], R12 ;  /* 0x0000000c24007986 */ /* 0x0029e2000c101d28 */
        /* <DEDUP_REMOVED lines=9> */
.L_x_1095:
[----:B------:R-:W-:-:S13]  /*63e0*/  ISETP.NE.AND P3, PT, R157, 0x3, PT ;  /* 0x000000039d00780c */ /* 0x000fda0003f65270 */
[----:B------:R-:W-:Y:S05]  /*63f0*/  @!P3 BRA `(.L_x_1124) ;  /* 0x000000000004b947 */ /* 0x000fea0003800000 */
[----:B------:R-:W-:Y:S01]  /*6400*/  BPT.TRAP 0x1 ;  /* 0x000000040000795c */ /* 0x000fe20000300000 */
.L_x_1124:
[----:B------:R-:W2:Y:S01]  /*6410*/  LDL R8, [R1+0x8] ;  /* 0x0000080001087983 */ /* 0x000ea20000100800 */
[----:B------:R-:W-:Y:S01]  /*6420*/  IMAD R87, R19, 0x8, R17 ;  /* 0x0000000813577824 */ /* 0x000fe200078e0211 */
[----:B------:R-:W-:Y:S01]  /*6430*/  BSSY B1, `(.L_x_1125) ;  /* 0x0000007000017945 */ /* 0x000fe20003800000 */
[----:B------:R-:W-:-:S05]  /*6440*/  IMAD R89, R2, -0x80, R27 ;  /* 0xffffff8002597824 */ /* 0x000fca00078e021b */
[----:B------:R-:W-:-:S04]  /*6450*/  VIMNMX R89, R89, 0x80, PT ;  /* 0x0000008059597848 */ /* 0x000fc80003fe0100 */
[----:B------:R-:W-:Y:S02]  /*6460*/  ISETP.GE.AND P4, PT, R23, R89, PT ;  /* 0x000000591700720c */ /* 0x000fe40003f86270 */
[----:B--2---:R-:W-:-:S04]  /*6470*/  SHF.L.U32 R90, R8, 0x1f, RZ ;  /* 0x0000001f085a7819 */ /* 0x004fc800000006ff */
[----:B------:R-:W0:Y:S02]  /*6480*/  SYNCS.PHASECHK.TRANS64.TRYWAIT P5, [R87+URZ+0x19c90], R90 ;  /* 0x019c905a570075a7 */ /* 0x000e2400080a017f */
[----:B0-----:R-:W-:Y:S05]  /*6490*/  @!P5 BRA `(.L_x_1126) ;  /* 0x000001a00000d947 */ /* 0x001fea0003800000 */
.L_x_1429:
[----:B------:R-:W-:Y:S05]  /*64a0*/  BSYNC B1 ;  /* 0x0000000000017941 */ /* 0x000fea0003800000 */
.L_x_1125:
        /* <DEDUP_REMOVED lines=9> */
.L_x_1102:
[----:B------:R-:W-:Y:S05]  /*6540*/  BSYNC B0 ;  /* 0x0000000000007941 */ /* 0x000fea0003800000 */
.L_x_1094:
        /* <DEDUP_REMOVED lines=17> */
.L_x_1128:
[----:B------:R-:W-:Y:S05]  /*6660*/  BSYNC B0 ;  /* 0x0000000000007941 */ /* 0x000fea0003800000 */
.L_x_1127:
[----:B------:R-:W2:Y:S01]  /*6670*/  SYNCS.PHASECHK.TRANS64.TRYWAIT P5, [R87+URZ+0x19cb0], R90 ;  /* 0x019cb05a570075a7 */ /* 0x000ea200080a017f */
[----:B------:R-:W-:Y:S01]  /*6680*/  BSSY B0, `(.L_x_1129) ;  /* 0x0000003000007945 */ /* 0x000fe20003800000 */
[----:B------:R-:W-:-:S03]  /*6690*/  ISETP.GE.AND P3, PT, R23, R89, PT ;  /* 0x000000591700720c */ /* 0x000fc60003f66270 */
[----:B--2---:R-:W-:Y:S10]  /*66a0*/  @!P5 BRA `(.L_x_1130) ;  /* 0x0000019c0090d947 */ /* 0x004ff40003800000 */
.L_x_1430:
[----:B------:R-:W-:Y:S05]  /*66b0*/  BSYNC B0 ;  /* 0x0000000000007941 */ /* 0x000fea0003800000 */
.L_x_1129:
[----:B------:R-:W-:Y:S04]  /*66c0*/  BSSY B0, `(.L_x_1131) ;  /* 0x000001d000007945 */ /* 0x000fe80003800000 */
[----:B------:R-:W-:Y:S05]  /*66d0*/  @P3 BRA `(.L_x_1132) ;  /* 0x00000000006c3947 */ /* 0x000fea0003800000 */
[----:B------:R-:W3:Y:S01]  /*66e0*/  LDL R30, [R1+0x38] ;  /* 0x00003800011e7983 */ /* 0x000ee20000100800 */
[----:B------:R-:W-:Y:S01]  /*66f0*/  ULDC UR8, c[0x0][0x2e4] ;  /* 0x0000b90000087ab9 */ /* 0x000fe20000000800 */
[----:B-1----:R-:W1:Y:S01]  /*6700*/  S2R R8, SR_TID.X ;  /* 0x0000000000087919 */ /* 0x002e620000002100 */
[----:B----4-:R-:W-:Y:S01]  /*6710*/  IMAD.WIDE R12, R2, 0x80, R46 ;  /* 0x00000080020c7825 */ /* 0x010fe200078e022e */
[----:B------:R-:W-:Y:S01]  /*6720*/  ULDC.64 UR4, c[0x0][0x318] ;  /* 0x0000c60000047ab9 */ /* 0x000fe20000000a00 */
[----:B------:R-:W-:Y:S02]  /*6730*/  ULDC.64 UR6, c[0x0][0x308] ;  /* 0x0000c20000067ab9 */ /* 0x000fe40000000a00 */
[----:B-1----:R-:W-:-:S05]  /*6740*/  VIADD R9, R8, 0xffffff80 ;  /* 0xffffff8008097836 */ /* 0x002fca0000000000 */
[----:B------:R-:W-:-:S04]  /*6750*/  LEA.HI R8, R9, R9, RZ, 0x1 ;  /* 0x0000000909087211 */ /* 0x000fc800078f08ff */
[----:B------:R-:W-:-:S05]  /*6760*/  LOP3.LUT R8, R8, 0xfffffffe, RZ, 0xc0, !PT ;  /* 0xfffffffe08087812 */ /* 0x000fca00078ec0ff */
[----:B------:R-:W-:-:S04]  /*6770*/  IMAD.IADD R8, R9, 0x1, -R8 ;  /* 0x0000000109087824 */ /* 0x000fc800078e0a08 */
[----:B------:R-:W-:-:S05]  /*6780*/  IMAD.SHL.U32 R8, R8, 0x10, RZ ;  /* 0x0000001008087824 */ /* 0x000fca00078e00ff */
[----:B------:R-:W-:-:S13]  /*6790*/  ISETP.GE.AND P5, PT, R8, UR8, PT ;  /* 0x0000000808007c0c */ /* 0x000fda000bfa6270 */
[----:B------:R-:W1:Y:S01]  /*67a0*/  @!P5 LDS.128 R8, [R88+0x9000] ;  /* 0x009000005808d984 */ /* 0x000e620000000c00 */
[----:B------:R-:W-:Y:S02]  /*67b0*/  IMAD.MOV.U32 R14, RZ, RZ, R56 ;  /* 0x000000ffff0e7224 */ /* 0x000fe400078e0038 */
[----:B------:R-:W-:Y:S02]  /*67c0*/  IMAD.MOV.U32 R15, RZ, RZ, R0 ;  /* 0x000000ffff0f7224 */ /* 0x000fe400078e0000 */
[----:B------:R-:W-:Y:S02]  /*67d0*/  IMAD R13, R13, UR4, RZ ;  /* 0x000000040d0d7c24 */ /* 0x000fe4000f8e02ff */
[----:B------:R-:W-:-:S04]  /*67e0*/  IMAD.WIDE.U32 R14, R12, UR4, R14 ;  /* 0x000000040c0e7c25 */ /* 0x000fc8000f8e000e */
[----:B------:R-:W-:Y:S01]  /*67f0*/  IMAD R13, R12, UR5, R13 ;  /* 0x000000050c0d7c24 */ /* 0x000fe2000f8e020d */
[----:B------:R-:W-:-:S04]  /*6800*/  IADD3 R28, P3, R14, UR6, RZ ;  /* 0x000000060e1c7c10 */ /* 0x000fc8000ff7e0ff */
[----:B------:R-:W-:-:S05]  /*6810*/  IADD3.X R29, R15, UR7, R13, P3, !PT ;  /* 0x000000070f1d7c10 */ /* 0x000fca0009ffe40d */
[----:B-1----:R-:W-:Y:S01]  /*6820*/  @!P5 STG.E.128 desc[UR40][R28.64], R8 ;  /* 0x000000081c00d986 */ /* 0x002fe2000c101d28 */
[----:B------:R-:W-:-:S13]  /*6830*/  ISETP.GE.AND P5, PT, R65, UR8, PT ;  /* 0x0000000841007c0c */ /* 0x000fda000bfa6270 */
[----:B------:R-:W1:Y:S04]  /*6840*/  @!P5 LDS.128 R12, [R88+0xb000] ;  /* 0x00b00000580cd984 */ /* 0x000e680000000c00 */
[----:B-1----:R-:W-:Y:S01]  /*6850*/  @!P5 STG.E.128 desc[UR40][R28.64+0x40], R12 ;  /* 0x0000400c1c00d986 */ /* 0x002fe2000c101d28 */
[----:B---3--:R-:W-:-:S13]  /*6860*/  ISETP.GE.AND P3, PT, R30, UR8, PT ;  /* 0x000000081e007c0c */ /* 0x008fda000bf66270 */
[----:B------:R-:W1:Y:S04]  /*6870*/  @!P3 LDS.128 R8, [R88+0xa000] ;  /* 0x00a000005808b984 */ /* 0x000e680000000c00 */
[----:B-1----:R3:W-:Y:S02]  /*6880*/  @!P3 STG.E.128 desc[UR40][R28.64+0x20], R8 ;  /* 0x000020081c00b986 */ /* 0x0027e4000c101d28 */
.L_x_1132:
[----:B------:R-:W-:Y:S05]  /*6890*/  BSYNC B0 ;  /* 0x0000000000007941 */ /* 0x000fea0003800000 */
.L_x_1131:
[----:B---3--:R-:W3:Y:S01]  /*68a0*/  LDL.LU R9, [R1+0x8] ;  /* 0x0000080001097983 */ /* 0x008ee20000300800 */
[----:B0-2---:R-:W-:Y:S01]  /*68b0*/  @!P4 VIADD R87, R87, 0x19cc0 ;  /* 0x00019cc05757c836 */ /* 0x005fe20000000000 */
[----:B------:R-:W-:Y:S01]  /*68c0*/  PLOP3.LUT P3, PT, PT, PT, PT, 0x8, 0x0 ;  /* 0x000000000000781c */ /* 0x000fe20003f6e170 */
[----:B------:R-:W-:Y:S01]  /*68d0*/  VIADD R19, R19, 0x1 ;  /* 0x0000000113137836 */ /* 0x000fe20000000000 */
[----:B------:R-:W-:Y:S01]  /*68e0*/  @!PT LDS RZ, [RZ] ;  /* 0x00000000fffff984 */ /* 0x000fe20000000800 */
[----:B------:R-:W-:Y:S01]  /*68f0*/  @!PT LDS RZ, [RZ] ;  /* 0x00000000fffff984 */ /* 0x000fe20000000800 */
[----:B------:R-:W-:Y:S01]  /*6900*/  @!PT LDS RZ, [RZ] ;  /* 0x00000000fffff984 */ /* 0x000fe20000000800 */
[----:B------:R-:W-:Y:S01]  /*6910*/  @!PT LDS RZ, [RZ] ;  /* 0x00000000fffff984 */ /* 0x000fe20000000800 */
[----:B------:R0:W-:Y:S06]  /*6920*/  MEMBAR.ALL.CTA ;  /* 0x0000000000007992 */ /* 0x0001ec0000008000 */
[----:B0-----:R-:W0:Y:S01]  /*6930*/  FENCE.VIEW.ASYNC.S ;  /* 0x00000000000073c6 */ /* 0x001e220000000000 */
[----:B------:R-:W-:Y:S01]  /*6940*/  @!P4 PRMT R87, RZ, 0x654, R87 ;  /* 0x00000654ff57c816 */ /* 0x000fe20000000057 */
[----:B0-----:R2:W-:Y:S06]  /*6950*/  BAR.SYNC.DEFER_BLOCKING R62, 0x80 ;  /* 0x0002003e0000751d */ /* 0x0015ec0000010000 */
[----:B------:R2:W-:Y:S01]  /*6960*/  @!P4 SYNCS.ARRIVE.TRANS64.RED.A1T0 RZ, [R87+URZ], RZ ;  /* 0x000000ff57ffc9a7 */ /* 0x0005e2000810043f */
[----:B------:R-:W-:-:S04]  /*6970*/  ISETP.NE.AND P4, PT, R19, 0x2, PT ;  /* 0x000000021300780c */ /* 0x000fc80003f85270 */
[----:B-1----:R-:W-:Y:S02]  /*6980*/  SEL R8, RZ, 0x1, P4 ;  /* 0x00000001ff087807 */ /* 0x002fe40002000000 */
[----:B------:R-:W-:Y:S02]  /*6990*/  SEL R19, R19, RZ, P4 ;  /* 0x000000ff13137207 */ /* 0x000fe40002000000 */
[----:B---3--:R-:W-:-:S05]  /*69a0*/  LOP3.LUT R9, R9, R8, RZ, 0x3c, !PT ;  /* 0x0000000809097212 */ /* 0x008fca00078e3cff */
[----:B------:R2:W-:Y:S01]  /*69b0*/  STL [R1+0x8], R9 ;  /* 0x0000080901007387 */ /* 0x0005e20000100800 */
[----:B------:R-:W-:Y:S05]  /*69c0*/  @P2 BRA `(.L_x_1133) ;  /* 0xffffffb800d02947 */ /* 0x000fea000383ffff */
.L_x_1089:
[----:B------:R-:W1:Y:S01]  /*69d0*/  LDC R0, c[0x0][0x428] ;  /* 0x00010a00ff007b82 */ /* 0x000e620000000800 */
[----:B------:R-:W-:Y:S04]  /*69e0*/  BSSY B0, `(.L_x_1134) ;  /* 0x0000004000007945 */ /* 0x000fe80003800000 */
[----:B------:R-:W-:Y:S05]  /*69f0*/  @P3 BRA `(.L_x_1135) ;  /* 0x0000000000083947 */ /* 0x000fea0003800000 */
[----:B------:R-:W3:Y:S02]  /*6a00*/  FENCE.VIEW.ASYNC.G ;  /* 0x00000000000073c6 */ /* 0x000ee40000000100 */
[----:B---3--:R-:W-:Y:S06]  /*6a10*/  BAR.ARV 0xc, 0x200 ;  /* 0x0308000000007b1d */ /* 0x008fec0000002000 */
.L_x_1135:
[----:B------:R-:W-:Y:S05]  /*6a20*/  BSYNC B0 ;  /* 0x0000000000007941 */ /* 0x000fea0003800000 */
.L_x_1134:
[----:B------:R-:W3:Y:S01]  /*6a30*/  LDL R6, [R1+0x2c] ;  /* 0x00002c0001067983 */ /* 0x000ee20000100800 */
[----:B------:R-:W-:Y:S01]  /*6a40*/  ULDC.64 UR4, c[0x0][0x990] ;  /* 0x0002640000047ab9 */ /* 0x000fe20000000a00 */
[----:B-1----:R-:W-:Y:S01]  /*6a50*/  ISETP.NE.AND P2, PT, R0, 0x1, PT ;  /* 0x000000010000780c */ /* 0x002fe20003f45270 */
[----:B------:R-:W-:Y:S01]  /*6a60*/  ULDC.64 UR6, c[0x0][0x998] ;  /* 0x0002660000067ab9 */ /* 0x000fe20000000a00 */
[----:B------:R-:W2:Y:S01]  /*6a70*/  LDL.LU R29, [R1+0x28] ;  /* 0x00002800011d7983 */ /* 0x000ea20000300800 */
[----:B------:R-:W-:Y:S02]  /*6a80*/  ISETP.NE.U32.AND P0, PT, RZ, UR4, PT ;  /* 0x00000004ff007c0c */ /* 0x000fe4000bf05070 */
[----:B------:R-:W-:Y:S01]  /*6a90*/  ISETP.NE.U32.AND P1, PT, RZ, UR6, PT ;  /* 0x00000006ff007c0c */ /* 0x000fe2000bf25070 */
[----:B------:R-:W2:Y:S01]  /*6aa0*/  LDL R28, [R1+0x3c] ;  /* 0x00003c00011c7983 */ /* 0x000ea20000100800 */
[----:B------:R-:W-:Y:S02]  /*6ab0*/  ISETP.NE.AND.EX P0, PT, RZ, UR5, PT, P0 ;  /* 0x00000005ff007c0c */ /* 0x000fe4000bf05300 */
[----:B------:R-:W-:Y:S01]  /*6ac0*/  ISETP.NE.AND.EX P1, PT, RZ, UR7, PT, P1 ;  /* 0x00000007ff007c0c */ /* 0x000fe2000bf25310 */
[----:B------:R-:W2:Y:S03]  /*6ad0*/  LDL R27, [R1+0x20] ;  /* 0x00002000011b7983 */ /* 0x000ea60000100800 */
[----:B------:R-:W1:Y:S01]  /*6ae0*/  @P2 LDC R0, c[0x0][0x42c] ;  /* 0x00010b00ff002b82 */ /* 0x000e620000000800 */
[----:B------:R-:W2:Y:S07]  /*6af0*/  LDL R26, [R1+0x24] ;  /* 0x00002400011a7983 */ /* 0x000eae0000100800 */
[----:B------:R-:W1:Y:S08]  /*6b00*/  @P0 LDC.64 R10, c[0x0][0x9a8] ;  /* 0x00026a00ff0a0b82 */ /* 0x000e700000000a00 */
[----:B------:R-:W1:Y:S08]  /*6b10*/  @P2 LDC R5, c[0x0][0x430] ;  /* 0x00010c00ff052b82 */ /* 0x000e700000000800 */
[----:B0---4-:R-:W0:Y:S08]  /*6b20*/  @P1 LDC.64 R12, c[0x0][0x9b8] ;  /* 0x00026e00ff0c1b82 */ /* 0x011e300000000a00 */
[----:B------:R-:W4:Y:S08]  /*6b30*/  @P0 LDC.64 R14, c[0x0][0x9b0] ;  /* 0x00026c00ff0e0b82 */ /* 0x000f300000000a00 */
[----:B------:R-:W4:Y:S01]  /*6b40*/  @P1 LDC.64 R20, c[0x0][0x9c0] ;  /* 0x00027000ff141b82 */ /* 0x000f220000000a00 */
[----:B---3--:R-:W-:-:S02]  /*6b50*/  @P0 SHF.R.S32.HI R3, RZ, 0x1f, R6 ;  /* 0x0000001fff030819 */ /* 0x008fc40000011406 */
[----:B--2---:R-:W-:Y:S01]  /*6b60*/  @P1 SHF.R.S32.HI R9, RZ, 0x1f, R6 ;  /* 0x0000001fff091819 */ /* 0x004fe20000011406 */
[----:B-1----:R-:W-:-:S04]  /*6b70*/  @P2 IMAD.HI.U32 R2, R29, R0, RZ ;  /* 0x000000001d022227 */ /* 0x002fc800078e00ff */
[-C--:B------:R-:W-:Y:S02]  /*6b80*/  @P0 IMAD R0, R3, R10.reuse, RZ ;  /* 0x0000000a03000224 */ /* 0x080fe400078e02ff */
[----:B------:R-:W-:Y:S01]  /*6b90*/  IMAD.MOV.U32 R7, RZ, RZ, R29 ;  /* 0x000000ffff077224 */ /* 0x000fe200078e001d */
[----:B------:R-:W-:Y:S01]  /*6ba0*/  @P2 SHF.R.U32.HI R7, RZ, R5, R2 ;  /* 0x00000005ff072219 */ /* 0x000fe20000011602 */
[C---:B------:R-:W-:Y:S02]  /*6bb0*/  @P0 IMAD R11, R6.reuse, R11, R0 ;  /* 0x0000000b060b0224 */ /* 0x040fe400078e0200 */
[----:B------:R-:W-:-:S04]  /*6bc0*/  @P0 IMAD.WIDE.U32 R2, R6, R10, RZ ;  /* 0x0000000a06020225 */ /* 0x000fc800078e00ff */
[-C--:B0-----:R-:W-:Y:S01]  /*6bd0*/  @P1 IMAD R4, R9, R12.reuse, RZ ;  /* 0x0000000c09041224 */ /* 0x081fe200078e02ff */
[----:B------:R-:W-:Y:S01]  /*6be0*/  @P0 SHF.R.S32.HI R9, RZ, 0x1f, R7 ;  /* 0x0000001fff090819 */ /* 0x000fe20000011407 */
[----:B------:R-:W-:Y:S01]  /*6bf0*/  @P0 IMAD.IADD R3, R3, 0x1, R11 ;  /* 0x0000000103030824 */ /* 0x000fe200078e020b */
[----:B------:R-:W-:Y:S01]  /*6c00*/  @P1 SHF.R.S32.HI R11, RZ, 0x1f, R7 ;  /* 0x0000001fff0b1819 */ /* 0x000fe20000011407 */
[C---:B------:R-:W-:Y:S02]  /*6c10*/  @P1 IMAD R13, R6.reuse, R13, R4 ;  /* 0x0000000d060d1224 */ /* 0x040fe400078e0204 */
[----:B------:R-:W-:-:S04]  /*6c20*/  @P1 IMAD.WIDE.U32 R4, R6, R12, RZ ;  /* 0x0000000c06041225 */ /* 0x000fc800078e00ff */
[----:B----4-:R-:W-:Y:S02]  /*6c30*/  @P0 IMAD R0, R9, R14, RZ ;  /* 0x0000000e09000224 */ /* 0x010fe400078e02ff */
        /* <DEDUP_REMOVED lines=16> */
[----:B------:R-:W2:Y:S02]  /*6d40*/  @P1 LDG.E R0, desc[UR40][R8.64] ;  /* 0x0000002808001981 */ /* 0x000ea4000c1e1900 */
[----:B------:R-:W1:Y:S02]  /*6d50*/  @P2 LDC R6, c[0x0][0x42c] ;  /* 0x00010b00ff062b82 */ /* 0x000e640000000800 */
[----:B------:R3:W2:Y:S06]  /*6d60*/  @P0 LDG.E R3, desc[UR40][R4.64] ;  /* 0x0000002804030981 */ /* 0x0006ac000c1e1900 */
[----:B------:R-:W4:Y:S01]  /*6d70*/  LDC.64 R10, c[0x0][0x9e0] ;  /* 0x00027800ff0a7b82 */ /* 0x000f220000000a00 */
[----:B------:R-:W-:Y:S01]  /*6d80*/  IADD3 R2, R27, 0xc0, -R28 ;  /* 0x000000c01b027810 */ /* 0x000fe20007ffe81c */
[----:B---3--:R-:W-:-:S04]  /*6d90*/  IMAD.MOV.U32 R5, RZ, RZ, R29 ;  /* 0x000000ffff057224 */ /* 0x008fc800078e001d */
[----:B------:R-:W-:Y:S02]  /*6da0*/  IMAD R4, R26, 0xc0, R2 ;  /* 0x000000c01a047824 */ /* 0x000fe400078e0202 */
[----:B-1----:R-:W-:-:S03]  /*6db0*/  @P2 IMAD.HI.U32 R6, R29, R6, RZ ;  /* 0x000000061d062227 */ /* 0x002fc600078e00ff */
[----:B------:R1:W-:Y:S02]  /*6dc0*/  STL [R1+0x44], R4 ;  /* 0x0000440401007387 */ /* 0x0003e40000100800 */
[----:B0-----:R-:W-:-:S05]  /*6dd0*/  @P2 SHF.R.U32.HI R5, RZ, R7, R6 ;  /* 0x00000007ff052219 */ /* 0x001fca0000011606 */
[----:B------:R1:W-:Y:S01]  /*6de0*/  STL [R1+0x5c], R5 ;  /* 0x00005c0501007387 */ /* 0x0003e20000100800 */
[----:B----4-:R-:W-:Y:S01]  /*6df0*/  ISETP.GE.AND P1, PT, R11, 0x1, PT ;  /* 0x000000010b00780c */ /* 0x010fe20003f26270 */
[----:B--2---:R-:W-:Y:S01]  /*6e00*/  FMUL.FTZ R0, R3, R0 ;  /* 0x0000000003007220 */ /* 0x004fe20000410000 */
[----:B------:R-:W-:-:S03]  /*6e10*/  IMAD.IADD R3, R4, 0x1, R10 ;  /* 0x0000000104037824 */ /* 0x000fc600078e020a */
[----:B------:R-:W-:-:S08]  /*6e20*/  FMUL.FTZ R2, R0, UR4 ;  /* 0x0000000400027c20 */ /* 0x000fd00008410000 */
[----:B-1----:R-:W-:Y:S05]  /*6e30*/  @!P1 BRA `(.L_x_1136) ;  /* 0x0000000000489947 */ /* 0x002fea0003800000 */
[C---:B------:R-:W-:Y:S01]  /*6e40*/  ISETP.GT.AND P0, PT, R4.reuse, RZ, PT ;  /* 0x000000ff0400720c */ /* 0x040fe20003f04270 */
[----:B------:R-:W-:Y:S01]  /*6e50*/  BSSY B0, `(.L_x_1137) ;  /* 0x000000e000007945 */ /* 0x000fe20003800000 */
[----:B------:R-:W-:-:S11]  /*6e60*/  VIADD R0, R4, 0xffffffff ;  /* 0xffffffff04007836 */ /* 0x000fd60000000000 */
        /* <DEDUP_REMOVED lines=8> */
.L_x_1138:
[----:B------:R-:W-:-:S13]  /*6ef0*/  ISETP.NE.AND P0, PT, R11, 0x1, PT ;  /* 0x000000010b00780c */ /* 0x000fda0003f05270 */
[----:B------:R-:W0:Y:S02]  /*6f00*/  @P0 LDC.64 R4, c[0x0][0x9e8] ;  /* 0x00027a00ff040b82 */ /* 0x000e240000000a00 */
[----:B0-----:R-:W-:-:S05]  /*6f10*/  @P0 IMAD.HI.U32 R4, R0, R4, RZ ;  /* 0x0000000400040227 */ /* 0x001fca00078e00ff */
[----:B------:R-:W-:-:S07]  /*6f20*/  @P0 SHF.R.U32.HI R0, RZ, R5, R4 ;  /* 0x00000005ff000219 */ /* 0x000fce0000011604 */
.L_x_1139:
[----:B------:R-:W-:Y:S05]  /*6f30*/  BSYNC B0 ;  /* 0x0000000000007941 */ /* 0x000fea0003800000 */
.L_x_1137:
[----:B------:R-:W-:-:S05]  /*6f40*/  IMAD R0, R0, R11, R11 ;  /* 0x0000000b00007224 */ /* 0x000fca00078e020b */
[----:B------:R-:W-:-:S07]  /*6f50*/  VIMNMX R3, R3, R0, PT ;  /* 0x0000000003037248 */ /* 0x000fce0003fe0100 */
.L_x_1136:
[----:B------:R-:W-:Y:S01]  /*6f60*/  VIADD R3, R3, 0x7f ;  /* 0x0000007f03037836 */ /* 0x000fe20000000000 */
[----:B------:R-:W-:Y:S01]  /*6f70*/  ULDC UR4, c[0x0][0x9dc] ;  /* 0x0002770000047ab9 */ /* 0x000fe20000000800 */
[----:B------:R-:W-:-:S03]  /*6f80*/  IMAD.IADD R155, R27, 0x1, -R28 ;  /* 0x000000011b9b7824 */ /* 0x000fc600078e0a1c */
[----:B------:R-:W-:Y:S01]  /*6f90*/  SHF.R.S32.HI R0, RZ, 0x1f, R3 ;  /* 0x0000001fff007819 */ /* 0x000fe20000011403 */
[----:B------:R-:W-:-:S03]  /*6fa0*/  IMAD R88, R26, 0xc0, R155 ;  /* 0x000000c01a587824 */ /* 0x000fc600078e029b */
[----:B------:R-:W-:Y:S01]  /*6fb0*/  LEA.HI R0, R0, R3, RZ, 0x7 ;  /* 0x0000000300007211 */ /* 0x000fe200078f38ff */
[----:B------:R-:W-:-:S03]  /*6fc0*/  VIADD R3, R88, -UR4 ;  /* 0x8000000458037c36 */ /* 0x000fc60008000000 */
[----:B------:R-:W-:-:S04]  /*6fd0*/  SHF.R.S32.HI R0, RZ, 0x7, R0 ;  /* 0x00000007ff007819 */ /* 0x000fc80000011400 */
[----:B------:R-:W-:Y:S01]  /*6fe0*/  VIMNMX R89, R25, R0, PT ;  /* 0x0000000019597248 */ /* 0x000fe20003fe0100 */
[----:B------:R-:W-:Y:S06]  /*6ff0*/  @!P1 BRA `(.L_x_1140) ;  /* 0x0000000000489947 */ /* 0x000fec0003800000 */
[----:B------:R-:W-:Y:S01]  /*7000*/  ISETP.GT.AND P0, PT, R88, -0x1, PT ;  /* 0xffffffff5800780c */ /* 0x000fe20003f04270 */
[----:B------:R-:W-:-:S12]  /*7010*/  BSSY B0, `(.L_x_1141) ;  /* 0x000000e000007945 */ /* 0x000fd80003800000 */
        /* <DEDUP_REMOVED lines=8> */
.L_x_1142:
[----:B------:R-:W-:Y:S01]  /*70a0*/  ISETP.NE.AND P0, PT, R11, 0x1, PT ;  /* 0x000000010b00780c */ /* 0x000fe20003f05270 */
[----:B------:R-:W-:-:S12]  /*70b0*/  IMAD.MOV.U32 R0, RZ, RZ, R88 ;  /* 0x000000ffff007224 */ /* 0x000fd800078e0058 */
[----:B------:R-:W0:Y:S02]  /*70c0*/  @P0 LDC.64 R4, c[0x0][0x9e8] ;  /* 0x00027a00ff040b82 */ /* 0x000e240000000a00 */
[----:B0-----:R-:W-:-:S05]  /*70d0*/  @P0 IMAD.HI.U32 R4, R88, R4, RZ ;  /* 0x0000000458040227 */ /* 0x001fca00078e00ff */
[----:B------:R-:W-:-:S07]  /*70e0*/  @P0 SHF.R.U32.HI R0, RZ, R5, R4 ;  /* 0x00000005ff000219 */ /* 0x000fce0000011604 */
.L_x_1143:
[----:B------:R-:W-:Y:S05]  /*70f0*/  BSYNC B0 ;  /* 0x0000000000007941 */ /* 0x000fea0003800000 */
.L_x_1141:
[----:B------:R-:W-:-:S05]  /*7100*/  IMAD R0, R0, R11, RZ ;  /* 0x0000000b00007224 */ /* 0x000fca00078e02ff */
[----:B------:R-:W-:-:S07]  /*7110*/  VIMNMX R3, R3, R0, !PT ;  /* 0x0000000003037248 */ /* 0x000fce0007fe0100 */
.L_x_1140:
[----:B------:R-:W-:Y:S02]  /*7120*/  SHF.R.S32.HI R0, RZ, 0x1f, R3 ;  /* 0x0000001fff007819 */ /* 0x000fe40000011403 */
[----:B------:R-:W-:Y:S02]  /*7130*/  CS2R R4, SRZ ;  /* 0x0000000000047805 */ /* 0x000fe4000001ff00 */
[----:B------:R-:W-:Y:S02]  /*7140*/  PLOP3.LUT P0, PT, PT, PT, PT, 0x80, 0x0 ;  /* 0x000000000000781c */ /* 0x000fe40003f0f070 */
[----:B------:R-:W-:Y:S02]  /*7150*/  CS2R R134, SRZ ;  /* 0x0000000000867805 */ /* 0x000fe4000001ff00 */
[----:B------:R-:W-:Y:S02]  /*7160*/  LEA.HI R0, R0, R3, RZ, 0x7 ;  /* 0x0000000300007211 */ /* 0x000fe400078f38ff */
[----:B------:R-:W-:Y:S01]  /*7170*/  CS2R R26, SRZ ;  /* 0x00000000001a7805 */ /* 0x000fe2000001ff00 */
[----:B------:R-:W-:Y:S01]  /*7180*/  IMAD.MOV.U32 R8, RZ, RZ, RZ ;  /* 0x000000ffff087224 */ /* 0x000fe200078e00ff */
[----:B------:R-:W-:-:S02]  /*7190*/  CS2R R128, SRZ ;  /* 0x0000000000807805 */ /* 0x000fc4000001ff00 */
[----:B------:R-:W-:Y:S02]  /*71a0*/  SHF.R.S32.HI R0, RZ, 0x7, R0 ;  /* 0x00000007ff007819 */ /* 0x000fe40000011400 */
[----:B------:R-:W-:Y:S02]  /*71b0*/  CS2R R12, SRZ ;  /* 0x00000000000c7805 */ /* 0x000fe4000001ff00 */
[----:B------:R-:W-:Y:S02]  /*71c0*/  CS2R R126, SRZ ;  /* 0x00000000007e7805 */ /* 0x000fe4000001ff00 */
[----:B------:R-:W-:Y:S02]  /*71d0*/  CS2R R28, SRZ ;  /* 0x00000000001c7805 */ /* 0x000fe4000001ff00 */
[----:B------:R-:W-:Y:S02]  /*71e0*/  VIMNMX R6, RZ, R0, !PT ;  /* 0x00000000ff067248 */ /* 0x000fe40007fe0100 */
[----:B------:R-:W-:-:S02]  /*71f0*/  CS2R R10, SRZ ;  /* 0x00000000000a7805 */ /* 0x000fc4000001ff00 */
[----:B------:R-:W-:Y:S02]  /*7200*/  CS2R R120, SRZ ;  /* 0x0000000000787805 */ /* 0x000fe4000001ff00 */
[----:B------:R-:W-:Y:S02]  /*7210*/  CS2R R14, SRZ ;  /* 0x00000000000e7805 */ /* 0x000fe4000001ff00 */
[----:B------:R-:W-:Y:S01]  /*7220*/  ISETP.GT.AND P1, PT, R89, R6, PT ;  /* 0x000000065900720c */ /* 0x000fe20003f24270 */
[----:B------:R0:W-:Y:S01]  /*7230*/  STL [R1+0x28], R6 ;  /* 0x0000280601007387 */ /* 0x0001e20000100800 */
[----:B------:R-:W-:Y:S02]  /*7240*/  CS2R R118, SRZ ;  /* 0x0000000000767805 */ /* 0x000fe4000001ff00 */
[----:B------:R-:W-:Y:S02]  /*7250*/  CS2R R30, SRZ ;  /* 0x00000000001e7805 */ /* 0x000fe4000001ff00 */
[----:B------:R-:W-:-:S02]  /*7260*/  CS2R R112, SRZ ;  /* 0x0000000000707805 */ /* 0x000fc4000001ff00 */
[----:B------:R-:W-:Y:S02]  /*7270*/  CS2R R20, SRZ ;  /* 0x0000000000147805 */ /* 0x000fe4000001ff00 */
[----:B------:R-:W-:Y:S02]  /*7280*/  CS2R R110, SRZ ;  /* 0x00000000006e7805 */ /* 0x000fe4000001ff00 */
[----:B------:R-:W-:Y:S02]  /*7290*/  CS2R R32, SRZ ;  /* 0x0000000000207805 */ /* 0x000fe4000001ff00 */
[----:B------:R-:W-:Y:S01]  /*72a0*/  CS2R R104, SRZ ;  /* 0x0000000000687805 */ /* 0x000fe2000001ff00 */
[----:B------:R-:W-:Y:S01]  /*72b0*/  IMAD.MOV.U32 R25, RZ, RZ, RZ ;  /* 0x000000ffff197224 */ /* 0x000fe200078e00ff */
[----:B------:R-:W-:Y:S02]  /*72c0*/  CS2R R102, SRZ ;  /* 0x0000000000667805 */ /* 0x000fe4000001ff00 */
[----:B------:R-:W-:-:S02]  /*72d0*/  CS2R R34, SRZ ;  /* 0x0000000000227805 */ /* 0x000fc4000001ff00 */
[----:B------:R-:W-:Y:S02]  /*72e0*/  CS2R R96, SRZ ;  /* 0x0000000000607805 */ /* 0x000fe4000001ff00 */
[----:B------:R-:W-:Y:S02]  /*72f0*/  CS2R R36, SRZ ;  /* 0x0000000000247805 */ /* 0x000fe4000001ff00 */
[----:B------:R-:W-:Y:S02]  /*7300*/  CS2R R94, SRZ ;  /* 0x00000000005e7805 */ /* 0x000fe4000001ff00 */
[----:B------:R-:W-:Y:S01]  /*7310*/  CS2R R38, SRZ ;  /* 0x0000000000267805 */ /* 0x000fe2000001ff00 */
[----:B------:R-:W-:Y:S02]  /*7320*/  IMAD.MOV.U32 R3, RZ, RZ, RZ ;  /* 0x000000ffff037224 */ /* 0x000fe400078e00ff */
[----:B------:R-:W-:Y:S01]  /*7330*/  IMAD.MOV.U32 R92, RZ, RZ, RZ ;  /* 0x000000ffff5c7224 */ /* 0x000fe200078e00ff */
[----:B0-----:R-:W-:Y:S06]  /*7340*/  @!P1 BRA `(.L_x_1144) ;  /* 0x0000010400a09947 */ /* 0x001fec0003800000 */
        /* <DEDUP_REMOVED lines=32> */
.L_x_1146:
[----:B------:R-:W-:Y:S05]  /*7550*/  BSYNC B6 ;  /* 0x0000000000067941 */ /* 0x000fea0003800000 */
.L_x_1145:
        /* <DEDUP_REMOVED lines=13> */
.L_x_1150:
[----:B-1----:R1:W2:Y:S02]  /*7630*/  SYNCS.PHASECHK.TRANS64.TRYWAIT P0, [R17+URZ+0x19c00], R0 ;  /* 0x019c0000110075a7 */ /* 0x0022a4000800017f */
[----:B--2---:R-:W-:Y:S05]  /*7640*/  @!P0 NANOSLEEP.SYNCS 0x989680 ;  /* 0x009896800000895d */ /* 0x004fea0003900000 */
[----:B------:R-:W2:Y:S02]  /*7650*/  @!P0 SYNCS.PHASECHK.TRANS64 P0, [R17+URZ+0x19c00], R0 ;  /* 0x019c0000110085a7 */ /* 0x000ea4000800007f */
[----:B--2---:R-:W-:Y:S05]  /*7660*/  @!P0 BRA `(.L_x_1150) ;  /* 0xfffffffc00f08947 */ /* 0x004fea000383ffff */
.L_x_1149:
[----:B------:R-:W-:Y:S05]  /*7670*/  BSYNC B0 ;  /* 0x0000000000007941 */ /* 0x000fea0003800000 */
.L_x_1148:
[----:B------:R-:W-:Y:S05]  /*7680*/  BRA `(.L_x_1151) ;  /* 0x0000004800347947 */ /* 0x000fea0003800000 */
.L_x_1147:
[----:B------:R-:W0:Y:S01]  /*7690*/  S2R R4, SR_TID.X ;  /* 0x0000000000047919 */ /* 0x000e220000002100 */
[----:B------:R-:W-:Y:S01]  /*76a0*/  LOP3.LUT P0, RZ, R26, 0x9f, RZ, 0xc0, !PT ;  /* 0x0000009f1aff7812 */ /* 0x000fe2000780c0ff */
[----:B------:R-:W-:Y:S01]  /*76b0*/  ULDC.64 UR4, c[0x0][0x3d8] ;  /* 0x0000f60000047ab9 */ /* 0x000fe20000000a00 */
[----:B-----5:R-:W-:Y:S01]  /*76c0*/  SHF.R.S32.HI R0, RZ, 0x1f, R24 ;  /* 0x0000001fff007819 */ /* 0x020fe20000011418 */
[----:B------:R-:W-:Y:S01]  /*76d0*/  ULDC.64 UR6, c[0x0][0x3e8] ;  /* 0x0000fa0000067ab9 */ /* 0x000fe20000000a00 */
[----:B------:R-:W-:Y:S01]  /*76e0*/  IMAD.WIDE.U32 R38, R24, UR4, RZ ;  /* 0x0000000418267c25 */ /* 0x000fe2000f8e00ff */
[----:B------:R-:W-:Y:S03]  /*76f0*/  BSSY B6, `(.L_x_1152) ;  /* 0x0000024000067945 */ /* 0x000fe60003800000 */
[C---:B------:R-:W-:Y:S02]  /*7700*/  IMAD R3, R0.reuse, UR4, RZ ;  /* 0x0000000400037c24 */ /* 0x040fe4000f8e02ff */
[----:B------:R-:W-:-:S02]  /*7710*/  IMAD R5, R0, UR6, RZ ;  /* 0x0000000600057c24 */ /* 0x000fc4000f8e02ff */
[C---:B------:R-:W-:Y:S02]  /*7720*/  IMAD R3, R24.reuse, UR5, R3 ;  /* 0x0000000518037c24 */ /* 0x040fe4000f8e0203 */
[C---:B------:R-:W-:Y:S02]  /*7730*/  IMAD R5, R24.reuse, UR7, R5 ;  /* 0x0000000718057c24 */ /* 0x040fe4000f8e0205 */
[----:B------:R-:W-:-:S04]  /*7740*/  IMAD.WIDE.U32 R40, R24, UR6, RZ ;  /* 0x0000000618287c25 */ /* 0x000fc8000f8e00ff */
[----:B------:R-:W-:Y:S02]  /*7750*/  IMAD.IADD R37, R3, 0x1, R39 ;  /* 0x0000000103257824 */ /* 0x000fe400078e0227 */
[----:B------:R-:W-:Y:S02]  /*7760*/  IMAD.IADD R45, R5, 0x1, R41 ;  /* 0x00000001052d7824 */ /* 0x000fe400078e0229 */
[----:B0-----:R-:W-:-:S05]  /*7770*/  VIADD R6, R4, 0xffffff80 ;  /* 0xffffff8004067836 */ /* 0x001fca0000000000 */
[CC--:B------:R-:W-:Y:S02]  /*7780*/  LEA.HI R35, R6.reuse, R6.reuse, RZ, 0x1 ;  /* 0x0000000606237211 */ /* 0x0c0fe400078f08ff */
[----:B------:R-:W-:Y:S02]  /*7790*/  LEA.HI R4, R6, R6, RZ, 0x1 ;  /* 0x0000000606047211 */ /* 0x000fe400078f08ff */
[----:B------:R-:W-:Y:S02]  /*77a0*/  LOP3.LUT R35, R35, 0xfffffffe, RZ, 0xc0, !PT ;  /* 0xfffffffe23237812 */ /* 0x000fe400078ec0ff */
[----:B------:R-:W-:-:S03]  /*77b0*/  LOP3.LUT R4, R4, 0xfffffffe, RZ, 0xc0, !PT ;  /* 0xfffffffe04047812 */ /* 0x000fc600078ec0ff */
[C---:B------:R-:W-:Y:S02]  /*77c0*/  IMAD.IADD R35, R6.reuse, 0x1, -R35 ;  /* 0x0000000106237824 */ /* 0x040fe400078e0a23 */
[----:B------:R-:W-:Y:S02]  /*77d0*/  IMAD.IADD R4, R6, 0x1, -R4 ;  /* 0x0000000106047824 */ /* 0x000fe400078e0a04 */
[----:B------:R-:W-:Y:S02]  /*77e0*/  IMAD.SHL.U32 R35, R35, 0x8, RZ ;  /* 0x0000000823237824 */ /* 0x000fe400078e00ff */
[----:B------:R-:W-:-:S03]  /*77f0*/  IMAD.SHL.U32 R4, R4, 0x10, RZ ;  /* 0x0000001004047824 */ /* 0x000fc600078e00ff */
[----:B------:R-:W-:Y:S02]  /*7800*/  SHF.R.S32.HI R34, RZ, 0x1f, R35 ;  /* 0x0000001fff227819 */ /* 0x000fe40000011423 */
[----:B------:R-:W-:Y:S01]  /*7810*/  SHF.R.S32.HI R49, RZ, 0x1f, R4 ;  /* 0x0000001fff317819 */ /* 0x000fe20000011404 */
        /* <DEDUP_REMOVED lines=17> */
.L_x_1153:
[----:B------:R-:W-:Y:S05]  /*7930*/  BSYNC B6 ;  /* 0x0000000000067941 */ /* 0x000fea0003800000 */
.L_x_1152:
[----:B------:R-:W2:Y:S01]  /*7940*/  LDL R21, [R1+0x24] ;  /* 0x0000240001157983 */ /* 0x000ea20000100800 */
[----:B------:R-:W0:Y:S01]  /*7950*/  LDC.64 R12, c[0x0][0x3d8] ;  /* 0x0000f600ff0c7b82 */ /* 0x000e220000000a00 */
[----:B------:R-:W-:Y:S02]  /*7960*/  ULDC.U8 UR4, c[0x0][0x3f0] ;  /* 0x0000fc0000047ab9 */ /* 0x000fe40000000000 */
[----:B------:R-:W3:Y:S04]  /*7970*/  LDL R24, [R1+0x3c] ;  /* 0x00003c0001187983 */ /* 0x000ee80000100800 */
[----:B------:R-:W4:Y:S01]  /*7980*/  LDL R20, [R1+0x48] ;  /* 0x0000480001147983 */ /* 0x000f220000100800 */
[----:B------:R-:W1:Y:S01]  /*7990*/  LDC.64 R10, c[0x0][0x3e8] ;  /* 0x0000fa00ff0a7b82 */ /* 0x000e620000000a00 */
[----:B------:R-:W-:Y:S01]  /*79a0*/  ISETP.NE.AND P0, PT, RZ, UR4, PT ;  /* 0x00000004ff007c0c */ /* 0x000fe2000bf05270 */
[----:B------:R-:W-:Y:S01]  /*79b0*/  BSSY B0, `(.L_x_1154) ;  /* 0x0000452000007945 */ /* 0x000fe20003800000 */
[----:B------:R-:W-:-:S02]  /*79c0*/  SHF.R.S32.HI R51, RZ, 0x1f, R23 ;  /* 0x0000001fff337819 */ /* 0x000fc40000011417 */
[----:B--2---:R-:W-:Y:S01]  /*79d0*/  SHF.R.S32.HI R3, RZ, 0x1f, R21 ;  /* 0x0000001fff037819 */ /* 0x004fe20000011415 */
[----:B0-----:R-:W-:-:S04]  /*79e0*/  IMAD.WIDE.U32 R42, R21, R12, RZ ;  /* 0x0000000c152a7225 */ /* 0x001fc800078e00ff */
[C---:B------:R-:W-:Y:S02]  /*79f0*/  IMAD R4, R3.reuse, R12, RZ ;  /* 0x0000000c03047224 */ /* 0x040fe400078e02ff */
[-C--:B-1----:R-:W-:Y:S02]  /*7a00*/  IMAD R6, R3, R10.reuse, RZ ;  /* 0x0000000a03067224 */ /* 0x082fe400078e02ff */
[C---:B---3--:R-:W-:Y:S02]  /*7a10*/  IMAD R0, R21.reuse, -0xc0, R24 ;  /* 0xffffff4015007824 */ /* 0x048fe400078e0218 */
[----:B------:R-:W-:-:S04]  /*7a20*/  IMAD.WIDE.U32 R14, R21, R10, RZ ;  /* 0x0000000a150e7225 */ /* 0x000fc800078e00ff */
[C---:B------:R-:W-:Y:S02]  /*7a30*/  IMAD R3, R21.reuse, R13, R4 ;  /* 0x0000000d15037224 */ /* 0x040fe400078e0204 */
[----:B------:R-:W-:Y:S01]  /*7a40*/  IMAD R5, R21, R11, R6 ;  /* 0x0000000b15057224 */ /* 0x000fe200078e0206 */
[----:B------:R-:W-:Y:S01]  /*7a50*/  VIMNMX R4, R0, 0xc0, PT ;  /* 0x000000c000047848 */ /* 0x000fe20003fe0100 */
[----:B----4-:R-:W-:Y:S02]  /*7a60*/  IMAD.IADD R20, R17, 0x1, R20 ;  /* 0x0000000111147824 */ /* 0x010fe400078e0214 */
[----:B------:R-:W-:Y:S02]  /*7a70*/  IMAD.IADD R44, R43, 0x1, R3 ;  /* 0x000000012b2c7824 */ /* 0x000fe400078e0203 */
[----:B------:R-:W-:Y:S01]  /*7a80*/  IMAD.IADD R48, R15, 0x1, R5 ;  /* 0x000000010f307824 */ /* 0x000fe200078e0205 */
[----:B------:R-:W-:Y:S06]  /*7a90*/  @!P0 BRA `(.L_x_1155) ;  /* 0x0000001c00588947 */ /* 0x000fec0003800000 */
[----:B------:R-:W0:Y:S01]  /*7aa0*/  LDC R0, c[0x0][0x428] ;  /* 0x00010a00ff007b82 */ /* 0x000e220000000800 */
[----:B------:R-:W-:Y:S01]  /*7ab0*/  ISETP.GE.AND P0, PT, R23, R4, PT ;  /* 0x000000041700720c */ /* 0x000fe20003f06270 */
[----:B------:R-:W-:Y:S01]  /*7ac0*/  IMAD R3, R21, 0xc0, R23 ;  /* 0x000000c015037824 */ /* 0x000fe200078e0217 */
[----:B------:R-:W-:Y:S01]  /*7ad0*/  BSSY B1, `(.L_x_1156) ;  /* 0x000003a000017945 */ /* 0x000fe20003800000 */
[----:B------:R-:W-:Y:S02]  /*7ae0*/  CS2R R30, SRZ ;  /* 0x00000000001e7805 */ /* 0x000fe4000001ff00 */
[----:B------:R-:W-:Y:S02]  /*7af0*/  CS2R R26, SRZ ;  /* 0x00000000001a7805 */ /* 0x000fe4000001ff00 */
[----:B------:R-:W-:Y:S02]  /*7b00*/  CS2R R8, SRZ ;  /* 0x0000000000087805 */ /* 0x000fe4000001ff00 */
[----:B------:R-:W-:-:S02]  /*7b10*/  CS2R R32, SRZ ;  /* 0x0000000000207805 */ /* 0x000fc4000001ff00 */
[----:B------:R-:W-:Y:S02]  /*7b20*/  CS2R R28, SRZ ;  /* 0x00000000001c7805 */ /* 0x000fe4000001ff00 */
[----:B------:R-:W-:Y:S01]  /*7b30*/  CS2R R24, SRZ ;  /* 0x0000000000187805 */ /* 0x000fe2000001ff00 */
[----:B------:R-:W-:Y:S02]  /*7b40*/  IMAD.MOV.U32 R6, RZ, RZ, R38 ;  /* 0x000000ffff067224 */ /* 0x000fe400078e0026 */
[----:B------:R-:W-:Y:S02]  /*7b50*/  IMAD.MOV.U32 R7, RZ, RZ, R37 ;  /* 0x000000ffff077224 */ /* 0x000fe400078e0025 */
[----:B------:R-:W-:Y:S01]  /*7b60*/  IMAD.MOV.U32 R4, RZ, RZ, R40 ;  /* 0x000000ffff047224 */ /* 0x000fe200078e0028 */
[----:B0-----:R-:W-:-:S13]  /*7b70*/  ISETP.NE.AND P1, PT, R0, 0x1, PT ;  /* 0x000000010000780c */ /* 0x001fda0003f25270 */
[----:B------:R-:W0:Y:S08]  /*7b80*/  @P1 LDC R0, c[0x0][0x42c] ;  /* 0x00010b00ff001b82 */ /* 0x000e300000000800 */
[----:B------:R-:W1:Y:S01]  /*7b90*/  @P1 LDC R5, c[0x0][0x430] ;  /* 0x00010c00ff051b82 */ /* 0x000e620000000800 */
[----:B0-----:R-:W-:-:S05]  /*7ba0*/  @P1 IMAD.HI.U32 R0, R3, R0, RZ ;  /* 0x0000000003001227 */ /* 0x001fca00078e00ff */
[----:B-1----:R-:W-:Y:S01]  /*7bb0*/  @P1 SHF.R.U32.HI R3, RZ, R5, R0 ;  /* 0x00000005ff031219 */ /* 0x002fe20000011600 */
[----:B------:R-:W-:-:S03]  /*7bc0*/  IMAD.MOV.U32 R5, RZ, RZ, R45 ;  /* 0x000000ffff057224 */ /* 0x000fc600078e002d */
[----:B------:R-:W-:Y:S01]  /*7bd0*/  SHF.R.S32.HI R21, RZ, 0x1f, R3 ;  /* 0x0000001fff157819 */ /* 0x000fe20000011403 */
[----:B------:R-:W-:Y:S06]  /*7be0*/  @P0 BRA `(.L_x_1157) ;  /* 0x0000000000a00947 */ /* 0x000fec0003800000 */
[----:B------:R-:W-:Y:S01]  /*7bf0*/  IMAD.MOV.U32 R8, RZ, RZ, R35 ;  /* 0x000000ffff087224 */ /* 0x000fe200078e0023 */
[----:B------:R-:W-:Y:S01]  /*7c00*/  ULDC UR4, c[0x0][0x3d4] ;  /* 0x0000f50000047ab9 */ /* 0x000fe20000000800 */
[----:B------:R-:W-:Y:S01]  /*7c10*/  IMAD.MOV.U32 R9, RZ, RZ, R34 ;  /* 0x000000ffff097224 */ /* 0x000fe200078e0022 */
[----:B------:R-:W-:Y:S01]  /*7c20*/  ULDC.64 UR6, c[0x0][0x3c8] ;  /* 0x0000f20000067ab9 */ /* 0x000fe20000000a00 */
[-C--:B------:R-:W-:Y:S01]  /*7c30*/  IMAD R0, R51, R12.reuse, RZ ;  /* 0x0000000c33007224 */ /* 0x080fe200078e02ff */
[----:B------:R-:W-:Y:S01]  /*7c40*/  ULDC.64 UR8, c[0x0][0x3e0] ;  /* 0x0000f80000087ab9 */ /* 0x000fe20000000a00 */
[--C-:B------:R-:W-:Y:S01]  /*7c50*/  IMAD.WIDE.U32 R24, R23, R12, R8.reuse ;  /* 0x0000000c17187225 */ /* 0x100fe200078e0008 */
[----:B------:R-:W-:Y:S02]  /*7c60*/  ISETP.GE.AND P3, PT, R35, UR4, PT ;  /* 0x0000000423007c0c */ /* 0x000fe4000bf66270 */
[----:B------:R-:W-:Y:S02]  /*7c70*/  CS2R R32, SRZ ;  /* 0x0000000000207805 */ /* 0x000fe4000001ff00 */
[----:B------:R-:W-:Y:S01]  /*7c80*/  CS2R R28, SRZ ;  /* 0x00000000001c7805 */ /* 0x000fe2000001ff00 */
[----:B------:R-:W-:Y:S01]  /*7c90*/  IMAD R26, R51, R10, RZ ;  /* 0x0000000a331a7224 */ /* 0x000fe200078e02ff */
[----:B------:R-:W-:Y:S01]  /*7ca0*/  IADD3 R38, P1, R24, R38, RZ ;  /* 0x0000002618267210 */ /* 0x000fe20007f3e0ff */
[----:B------:R-:W-:Y:S01]  /*7cb0*/  IMAD.WIDE.U32 R8, R23, R10, R8 ;  /* 0x0000000a17087225 */ /* 0x000fe200078e0008 */
[----:B------:R-:W-:-:S03]  /*7cc0*/  CS2R R30, SRZ ;  /* 0x00000000001e7805 */ /* 0x000fc6000001ff00 */
[C---:B------:R-:W-:Y:S01]  /*7cd0*/  IMAD R0, R23.reuse, R13, R0 ;  /* 0x0000000d17007224 */ /* 0x040fe200078e0200 */
[----:B------:R-:W-:Y:S01]  /*7ce0*/  IADD3 R40, P2, R8, R40, RZ ;  /* 0x0000002808287210 */ /* 0x000fe20007f5e0ff */
[----:B------:R-:W-:-:S03]  /*7cf0*/  IMAD R26, R23, R11, R26 ;  /* 0x0000000b171a7224 */ /* 0x000fc600078e021a */
[----:B------:R-:W-:Y:S01]  /*7d00*/  IADD3.X R39, R37, R25, R0, P1, !PT ;  /* 0x0000001925277210 */ /* 0x000fe20000ffe400 */
[----:B------:R-:W-:Y:S01]  /*7d10*/  VIADD R0, R35, 0x10 ;  /* 0x0000001023007836 */ /* 0x000fe20000000000 */
[----:B------:R-:W-:Y:S01]  /*7d20*/  IADD3.X R41, R45, R9, R26, P2, !PT ;  /* 0x000000092d297210 */ /* 0x000fe200017fe41a */
[----:B------:R-:W-:Y:S01]  /*7d30*/  IMAD R9, R44, 0xc0, RZ ;  /* 0x000000c02c097824 */ /* 0x000fe200078e02ff */
[----:B------:R-:W-:Y:S01]  /*7d40*/  CS2R R26, SRZ ;  /* 0x00000000001a7805 */ /* 0x000fe2000001ff00 */
[----:B------:R-:W-:Y:S01]  /*7d50*/  IMAD.WIDE.U32 R42, R42, 0xc0, R38 ;  /* 0x000000c02a2a7825 */ /* 0x000fe200078e0026 */
[----:B------:R-:W-:-:S03]  /*7d60*/  ISETP.GE.AND P4, PT, R0, UR4, PT ;  /* 0x0000000400007c0c */ /* 0x000fc6000bf86270 */
[----:B------:R-:W-:Y:S01]  /*7d70*/  VIADD R0, R35, 0x20 ;  /* 0x0000002023007836 */ /* 0x000fe20000000000 */
[----:B------:R-:W-:Y:S01]  /*7d80*/  IADD3 R34, P1, R42, UR6, RZ ;  /* 0x000000062a227c10 */ /* 0x000fe2000ff3e0ff */
[----:B------:R-:W-:-:S03]  /*7d90*/  IMAD.WIDE.U32 R14, R14, 0xc0, R40 ;  /* 0x000000c00e0e7825 */ /* 0x000fc600078e0028 */
[----:B------:R-:W-:Y:S01]  /*7da0*/  ISETP.GE.AND P5, PT, R0, UR4, PT ;  /* 0x0000000400007c0c */ /* 0x000fe2000bfa6270 */
[----:B------:R-:W-:Y:S01]  /*7db0*/  IMAD R25, R48, 0xc0, RZ ;  /* 0x000000c030197824 */ /* 0x000fe200078e02ff */
[----:B------:R-:W-:Y:S02]  /*7dc0*/  IADD3 R14, P2, R14, UR8, RZ ;  /* 0x000000080e0e7c10 */ /* 0x000fe4000ff5e0ff */
[----:B------:R-:W-:Y:S02]  /*7dd0*/  IADD3.X R35, R43, UR7, R9, P1, !PT ;  /* 0x000000072b237c10 */ /* 0x000fe40008ffe409 */
[----:B------:R-:W-:Y:S02]  /*7de0*/  CS2R R8, SRZ ;  /* 0x0000000000087805 */ /* 0x000fe4000001ff00 */
[----:B------:R-:W-:Y:S02]  /*7df0*/  IADD3.X R15, R15, UR9, R25, P2, !PT ;  /* 0x000000090f0f7c10 */ /* 0x000fe400097fe419 */
[----:B------:R-:W-:Y:S01]  /*7e00*/  CS2R R24, SRZ ;  /* 0x0000000000187805 */ /* 0x000fe2000001ff00 */
[----:B------:R0:W5:Y:S04]  /*7e10*/  @!P3 LDG.E.64 R32, desc[UR40][R34.64] ;  /* 0x000000282220b981 */ /* 0x000168000c1e1b00 */
[----:B------:R0:W5:Y:S04]  /*7e20*/  @!P4 LDG.E.64 R28, desc[UR40][R34.64+0x10] ;  /* 0x00001028221cc981 */ /* 0x000168000c1e1b00 */
[----:B------:R0:W5:Y:S04]  /*7e30*/  @!P5 LDG.E.64 R24, desc[UR40][R34.64+0x20] ;  /* 0x000020282218d981 */ /* 0x000168000c1e1b00 */
[----:B------:R0:W5:Y:S04]  /*7e40*/  @!P3 LDG.E.64 R30, desc[UR40][R14.64] ;  /* 0x000000280e1eb981 */ /* 0x000168000c1e1b00 */
[----:B------:R0:W5:Y:S04]  /*7e50*/  @!P4 LDG.E.64 R26, desc[UR40][R14.64+0x10] ;  /* 0x000010280e1ac981 */ /* 0x000168000c1e1b00 */
[----:B------:R0:W5:Y:S02]  /*7e60*/  @!P5 LDG.E.64 R8, desc[UR40][R14.64+0x20] ;  /* 0x000020280e08d981 */ /* 0x000164000c1e1b00 */
.L_x_1157:
[----:B------:R-:W-:Y:S05]  /*7e70*/  BSYNC B1 ;  /* 0x0000000000017941 */ /* 0x000fea0003800000 */
.L_x_1156:
[----:B0-----:R-:W2:Y:S01]  /*7e80*/  LDL R34, [R1+0x54] ;  /* 0x0000540001227983 */ /* 0x001ea20000100800 */
[-C--:B------:R-:W-:Y:S01]  /*7e90*/  IMAD.WIDE.U32 R6, R3, R12.reuse, R6 ;  /* 0x0000000c03067225 */ /* 0x080fe200078e0006 */
[----:B------:R-:W-:Y:S01]  /*7ea0*/  ULDC.64 UR4, c[0x0][0x3c8] ;  /* 0x0000f20000047ab9 */ /* 0x000fe20000000a00 */
[----:B------:R-:W-:Y:S02]  /*7eb0*/  ULDC.64 UR6, c[0x0][0x3e0] ;  /* 0x0000f80000067ab9 */ /* 0x000fe40000000a00 */
[C---:B------:R-:W-:Y:S02]  /*7ec0*/  IMAD R12, R21.reuse, R12, RZ ;  /* 0x0000000c150c7224 */ /* 0x040fe400078e02ff */
[-C--:B------:R-:W-:Y:S02]  /*7ed0*/  IMAD R0, R21, R10.reuse, RZ ;  /* 0x0000000a15007224 */ /* 0x080fe400078e02ff */
[----:B------:R-:W-:Y:S01]  /*7ee0*/  IMAD.WIDE.U32 R14, R3, R10, R4 ;  /* 0x0000000a030e7225 */ /* 0x000fe200078e0004 */
[----:B------:R-:W-:Y:S01]  /*7ef0*/  IADD3 R4, P1, R6, UR4, RZ ;  /* 0x0000000406047c10 */ /* 0x000fe2000ff3e0ff */
[----:B------:R-:W-:-:S02]  /*7f00*/  UMOV UR4, 0xffffffff ;  /* 0xffffffff00047882 */ /* 0x000fc40000000000 */
[C---:B------:R-:W-:Y:S02]  /*7f10*/  IMAD R13, R3.reuse, R13, R12 ;  /* 0x0000000d030d7224 */ /* 0x040fe400078e020c */
[----:B------:R-:W-:Y:S01]  /*7f20*/  IMAD R3, R3, R11, R0 ;  /* 0x0000000b03037224 */ /* 0x000fe200078e0200 */
[----:B------:R-:W-:Y:S02]  /*7f30*/  IADD3 R0, P2, R14, UR6, RZ ;  /* 0x000000060e007c10 */ /* 0x000fe4000ff5e0ff */
[----:B------:R-:W-:Y:S02]  /*7f40*/  IADD3.X R13, R7, UR5, R13, P1, !PT ;  /* 0x00000005070d7c10 */ /* 0x000fe40008ffe40d */
[----:B------:R-:W-:Y:S02]  /*7f50*/  IADD3.X R3, R15, UR7, R3, P2, !PT ;  /* 0x000000070f037c10 */ /* 0x000fe400097fe403 */
[----:B--2---:R-:W-:-:S04]  /*7f60*/  LEA.HI R21, R34, R34, RZ, 0x1 ;  /* 0x0000002222157211 */ /* 0x004fc800078f08ff */
[----:B------:R-:W-:-:S05]  /*7f70*/  LOP3.LUT R21, R21, 0xfffffffe, RZ, 0xc0, !PT ;  /* 0xfffffffe15157812 */ /* 0x000fca00078ec0ff */
[----:B------:R-:W-:-:S05]  /*7f80*/  IMAD.IADD R6, R34, 0x1, -R21 ;  /* 0x0000000122067824 */ /* 0x000fca00078e0a15 */
[----:B------:R-:W-:Y:S01]  /*7f90*/  SHF.L.U32 R6, R6, 0x1f, RZ ;  /* 0x0000001f06067819 */ /* 0x000fe200000006ff */
[----:B------:R-:W-:Y:S06]  /*7fa0*/  BRA.DIV UR4, `(.L_x_1158) ;  /* 0x0000018604647947 */ /* 0x000fec000b800000 */
.L_x_1433:
[----:B------:R-:W-:-:S03]  /*7fb0*/  UMOV UR4, 0xffffffff ;  /* 0xffffffff00047882 */ /* 0x000fc60000000000 */
[----:B------:R-:W-:Y:S05]  /*7fc0*/  BRA.DIV UR4, `(.L_x_1159) ;  /* 0x0000018604807947 */ /* 0x000fea000b800000 */
.L_x_1436:
[----:B------:R-:W-:-:S03]  /*7fd0*/  UMOV UR4, 0xffffffff ;  /* 0xffffffff00047882 */ /* 0x000fc60000000000 */
[----:B------:R-:W-:Y:S05]  /*7fe0*/  BRA.DIV UR4, `(.L_x_1160) ;  /* 0x0000018604a07947 */ /* 0x000fea000b800000 */
.L_x_1439:
[----:B------:R-:W-:-:S03]  /*7ff0*/  UMOV UR4, 0xffffffff ;  /* 0xffffffff00047882 */ /* 0x000fc60000000000 */
[----:B------:R-:W-:Y:S05]  /*8000*/  BRA.DIV UR4, `(.L_x_1161) ;  /* 0x0000018604c07947 */ /* 0x000fea000b800000 */
.L_x_1442:
[----:B------:R-:W0:Y:S01]  /*8010*/  SYNCS.PHASECHK.TRANS64.TRYWAIT P1, [R17+URZ+0x19c00], R6 ;  /* 0x019c0006110075a7 */ /* 0x000e22000802017f */
[----:B------:R-:W-:Y:S04]  /*8020*/  BSSY B1, `(.L_x_1162) ;  /* 0x0000002000017945 */ /* 0x000fe80003800000 */
[----:B0-----:R-:W-:Y:S05]  /*8030*/  @!P1 BRA `(.L_x_1163) ;  /* 0x0000018400dc9947 */ /* 0x001fea0003800000 */
.L_x_1443:
[----:B------:R-:W-:Y:S05]  /*8040*/  BSYNC B1 ;  /* 0x0000000000017941 */ /* 0x000fea0003800000 */
.L_x_1162:
[----:B------:R-:W-:Y:S05]  /*8050*/  @P0 BRA `(.L_x_1164) ;  /* 0x0000003c009c0947 */ /* 0x000fea0003800000 */
[----:B------:R-:W1:Y:S01]  /*8060*/  S2R R0, SR_TID.X ;  /* 0x0000000000007919 */ /* 0x000e620000002100 */
[----:B------:R-:W-:Y:S01]  /*8070*/  BSSY B1, `(.L_x_1165) ;  /* 0x0000083000017945 */ /* 0x000fe20003800000 */
[----:B-1----:R-:W-:-:S05]  /*8080*/  VIADD R0, R0, 0xffffff80 ;  /* 0xffffff8000007836 */ /* 0x002fca0000000000 */
[----:B------:R-:W-:-:S04]  /*8090*/  LEA.HI R4, R0, R0, RZ, 0x1 ;  /* 0x0000000000047211 */ /* 0x000fc800078f08ff */
[----:B------:R-:W-:-:S05]  /*80a0*/  LOP3.LUT R4, R4, 0xfffffffe, RZ, 0xc0, !PT ;  /* 0xfffffffe04047812 */ /* 0x000fca00078ec0ff */
[----:B------:R-:W-:Y:S02]  /*80b0*/  IMAD.IADD R4, R0, 0x1, -R4 ;  /* 0x0000000100047824 */ /* 0x000fe400078e0a04 */
[----:B------:R-:W1:Y:S02]  /*80c0*/  LDC R0, c[0x0][0x3d4] ;  /* 0x0000f500ff007b82 */ /* 0x000e640000000800 */
[----:B------:R-:W-:-:S04]  /*80d0*/  IMAD.SHL.U32 R4, R4, 0x8, RZ ;  /* 0x0000000804047824 */ /* 0x000fc800078e00ff */
[C---:B------:R-:W-:Y:S02]  /*80e0*/  VIADD R3, R4.reuse, 0x10 ;  /* 0x0000001004037836 */ /* 0x040fe40000000000 */
[C---:B------:R-:W-:Y:S01]  /*80f0*/  VIADD R5, R4.reuse, 0x20 ;  /* 0x0000002004057836 */ /* 0x040fe20000000000 */
[-C--:B-1----:R-:W-:Y:S02]  /*8100*/  ISETP.GE.AND P0, PT, R4, R0.reuse, PT ;  /* 0x000000000400720c */ /* 0x082fe40003f06270 */
[-C--:B------:R-:W-:Y:S02]  /*8110*/  ISETP.GE.AND P1, PT, R3, R0.reuse, PT ;  /* 0x000000000300720c */ /* 0x080fe40003f26270 */
[----:B------:R-:W-:-:S09]  /*8120*/  ISETP.GE.AND P2, PT, R5, R0, PT ;  /* 0x000000000500720c */ /* 0x000fd20003f46270 */
[----:B------:R-:W-:Y:S05]  /*8130*/  @P0 BRA `(.L_x_1166) ;  /* 0x0000000400d80947 */ /* 0x000fea0003800000 */
[----:B0-----:R-:W0:Y:S01]  /*8140*/  LDS.128 R4, [R20+0xf000] ;  /* 0x00f0000014047984 */ /* 0x001e220000000c00 */
        /* <DEDUP_REMOVED lines=10> */
[----:B------:R-:W-:Y:S02]  /*81f0*/  LOP3.LUT R3, R32, 0xff, RZ, 0xc0, !PT ;  /* 0x000000ff20037812 */ /* 0x000fe400078ec0ff */
[----:B------:R-:W-:Y:S01]  /*8200*/  LOP3.LUT R0, R0, 0xff, RZ, 0xc0, !PT ;  /* 0x000000ff00007812 */ /* 0x000fe200078ec0ff */
[----:B------:R-:W-:Y:S01]  /*8210*/  IMAD.U32 R11, R11, 0x10000, RZ ;  /* 0x000100000b0b7824 */ /* 0x000fe200078e00ff */
[----:B------:R-:W-:Y:S01]  /*8220*/  PRMT R12, R12, 0x7604, R15 ;  /* 0x000076040c0c7816 */ /* 0x000fe2000000000f */
[----:B------:R-:W-:Y:S01]  /*8230*/  IMAD.U32 R15, R14, 0x10000, RZ ;  /* 0x000100000e0f7824 */ /* 0x000fe200078e00ff */
[----:B------:R-:W-:-:S02]  /*8240*/  PRMT R3, R0, 0x7604, R3 ;  /* 0x0000760400037816 */ /* 0x000fc40000000003 */
[----:B------:R-:W-:Y:S02]  /*8250*/  SHF.R.U32.HI R0, RZ, 0x8, R30 ;  /* 0x00000008ff007819 */ /* 0x000fe4000001161e */
[----:B------:R-:W-:Y:S02]  /*8260*/  LOP3.LUT R3, R3, 0xff0000, R32, 0xf8, !PT ;  /* 0x00ff000003037812 */ /* 0x000fe400078ef820 */
[----:B------:R-:W-:Y:S02]  /*8270*/  LOP3.LUT R15, R12, 0xff0000, R15, 0xf8, !PT ;  /* 0x00ff00000c0f7812 */ /* 0x000fe400078ef80f */
[----:B------:R-:W-:Y:S02]  /*8280*/  LOP3.LUT R11, R10, 0xff0000, R11, 0xf8, !PT ;  /* 0x00ff00000a0b7812 */ /* 0x000fe400078ef80b */
[----:B------:R-:W-:Y:S02]  /*8290*/  LOP3.LUT R13, R30, 0xff, RZ, 0xc0, !PT ;  /* 0x000000ff1e0d7812 */ /* 0x000fe400078ec0ff */
[----:B------:R-:W-:-:S02]  /*82a0*/  LOP3.LUT R0, R0, 0xff, RZ, 0xc0, !PT ;  /* 0x000000ff00007812 */ /* 0x000fc400078ec0ff */
[----:B------:R-:W-:Y:S02]  /*82b0*/  LOP3.LUT R14, R3, 0xff000000, R32, 0xf8, !PT ;  /* 0xff000000030e7812 */ /* 0x000fe400078ef820 */
[----:B------:R-:W-:Y:S02]  /*82c0*/  LOP3.LUT R31, R15, 0xff000000, R31, 0xf8, !PT ;  /* 0xff0000000f1f7812 */ /* 0x000fe400078ef81f */
[----:B------:R-:W-:Y:S02]  /*82d0*/  LOP3.LUT R32, R11, 0xff000000, R33, 0xf8, !PT ;  /* 0xff0000000b207812 */ /* 0x000fe400078ef821 */
[----:B------:R-:W-:Y:S02]  /*82e0*/  PRMT R13, R0, 0x7604, R13 ;  /* 0x00007604000d7816 */ /* 0x000fe4000000000d */
[----:B0-----:R-:W-:Y:S02]  /*82f0*/  F2FP.F16.E4M3.UNPACK_B R0, R6.H1 ;  /* 0x00000006ff00723e */ /* 0x001fe400030006ff */
[----:B------:R-:W-:-:S02]  /*8300*/  F2FP.F16.E4M3.UNPACK_B R33, R31 ;  /* 0x0000001fff21723e */ /* 0x000fc400020006ff */
[----:B------:R-:W-:Y:S01]  /*8310*/  F2FP.F16.E4M3.UNPACK_B R15, R32 ;  /* 0x00000020ff0f723e */ /* 0x000fe200020006ff */
[--C-:B------:R-:W-:Y:S01]  /*8320*/  HADD2.F32 R11, -RZ, R0.reuse.H1_H1 ;  /* 0x30000000ff0b7230 */ /* 0x100fe20000004100 */
[--C-:B------:R-:W-:Y:S01]  /*8330*/  LOP3.LUT R13, R13, 0xff0000, R30.reuse, 0xf8, !PT ;  /* 0x00ff00000d0d7812 */ /* 0x100fe200078ef81e */
[----:B------:R-:W-:Y:S01]  /*8340*/  HADD2.F32 R34, -RZ, R33.H1_H1 ;  /* 0x30000021ff227230 */ /* 0x000fe20000004100 */
[----:B------:R-:W-:Y:S01]  /*8350*/  F2FP.F16.E4M3.UNPACK_B R3, R6 ;  /* 0x00000006ff03723e */ /* 0x000fe200020006ff */
[----:B------:R-:W-:Y:S01]  /*8360*/  HADD2.F32 R21, -RZ, R15.H1_H1 ;  /* 0x3000000fff157230 */ /* 0x000fe20000004100 */
[----:B------:R-:W-:Y:S01]  /*8370*/  LOP3.LUT R30, R13, 0xff000000, R30, 0xf8, !PT ;  /* 0xff0000000d1e7812 */ /* 0x000fe200078ef81e */
        /* <DEDUP_REMOVED lines=8> */
[----:B------:R-:W-:Y:S01]  /*8400*/  F2FP.F16.E4M3.UNPACK_B R7, R5.H1 ;  /* 0x00000005ff07723e */ /* 0x000fe200030006ff */
[----:B------:R-:W-:Y:S01]  /*8410*/  HADD2.F32 R34, -RZ, R33.H0_H0 ;  /* 0x20000021ff227230 */ /* 0x000fe20000004100 */
[----:B------:R-:W-:Y:S01]  /*8420*/  F2FP.F16.E4M3.UNPACK_B R31, R31.H1 ;  /* 0x0000001fff1f723e */ /* 0x000fe200030006ff */
[----:B------:R-:W-:Y:S01]  /*8430*/  HADD2.F32 R5, -RZ, R3.H1_H1 ;  /* 0x30000003ff057230 */ /* 0x000fe20000004100 */
[----:B------:R-:W-:Y:S01]  /*8440*/  F2FP.F16.E4M3.UNPACK_B R32, R32.H1 ;  /* 0x00000020ff20723e */ /* 0x000fe200030006ff */
[----:B------:R-:W-:Y:S01]  /*8450*/  HADD2.F32 R10, -RZ, R15.H0_H0 ;  /* 0x2000000fff0a7230 */ /* 0x000fe20000004100 */
[----:B------:R-:W-:Y:S01]  /*8460*/  F2FP.F16.E4M3.UNPACK_B R0, R4 ;  /* 0x00000004ff00723e */ /* 0x000fe200020006ff */
[----:B------:R-:W-:-:S02]  /*8470*/  HADD2.F32 R3, -RZ, R3.H0_H0 ;  /* 0x20000003ff037230 */ /* 0x000fc40000004100 */
[C---:B------:R-:W-:Y:S01]  /*8480*/  FMUL.FTZ R38, R5.reuse, R34 ;  /* 0x0000002205267220 */ /* 0x040fe20000410000 */
[----:B------:R-:W-:Y:S02]  /*8490*/  HADD2.F32 R11, -RZ, R31.H0_H0 ;  /* 0x2000001fff0b7230 */ /* 0x000fe40000004100 */
[-C--:B------:R-:W-:Y:S01]  /*84a0*/  FMUL.FTZ R15, R5, R10.reuse ;  /* 0x0000000a050f7220 */ /* 0x080fe20000410000 */
[----:B------:R-:W-:Y:S02]  /*84b0*/  HADD2.F32 R5, -RZ, R12.H1_H1 ;  /* 0x3000000cff057230 */ /* 0x000fe40000004100 */
[C---:B------:R-:W-:Y:S01]  /*84c0*/  FFMA.FTZ R38, R3.reuse, R10, -R38 ;  /* 0x0000000a03267223 */ /* 0x040fe20000010826 */
[----:B------:R-:W-:Y:S02]  /*84d0*/  HADD2.F32 R10, -RZ, R32.H0_H0 ;  /* 0x20000020ff0a7230 */ /* 0x000fe40000004100 */
[----:B------:R-:W-:Y:S01]  /*84e0*/  FFMA.FTZ R33, R3, R34, R15 ;  /* 0x0000002203217223 */ /* 0x000fe2000001000f */
[----:B------:R-:W-:-:S02]  /*84f0*/  HADD2.F32 R12, -RZ, R12.H0_H0 ;  /* 0x2000000cff0c7230 */ /* 0x000fc40000004100 */
[CC--:B------:R-:W-:Y:S01]  /*8500*/  FMUL.FTZ R15, R5.reuse, R11.reuse ;  /* 0x0000000b050f7220 */ /* 0x0c0fe20000410000 */
[----:B------:R-:W-:Y:S02]  /*8510*/  HADD2.F32 R34, -RZ, R31.H1_H1 ;  /* 0x3000001fff227230 */ /* 0x000fe40000004100 */
[-C--:B------:R-:W-:Y:S01]  /*8520*/  FMUL.FTZ R5, R5, R10.reuse ;  /* 0x0000000a05057220 */ /* 0x080fe20000410000 */
[--C-:B------:R-:W-:Y:S02]  /*8530*/  HADD2.F32 R3, -RZ, R13.reuse.H1_H1 ;  /* 0x3000000dff037230 */ /* 0x100fe40000004100 */
[C---:B------:R-:W-:Y:S01]  /*8540*/  FFMA.FTZ R37, R12.reuse, R10, -R15 ;  /* 0x0000000a0c257223 */ /* 0x040fe2000001080f */
[----:B------:R-:W-:Y:S02]  /*8550*/  HADD2.F32 R32, -RZ, R32.H1_H1 ;  /* 0x30000020ff207230 */ /* 0x000fe40000004100 */
[----:B------:R-:W-:Y:S01]  /*8560*/  FFMA.FTZ R42, R12, R11, R5 ;  /* 0x0000000b0c2a7223 */ /* 0x000fe20000010005 */
[----:B------:R-:W-:-:S02]  /*8570*/  HADD2.F32 R13, -RZ, R13.H0_H0 ;  /* 0x2000000dff0d7230 */ /* 0x000fc40000004100 */
[C---:B------:R-:W-:Y:S01]  /*8580*/  FMUL.FTZ R10, R3.reuse, R34 ;  /* 0x00000022030a7220 */ /* 0x040fe20000410000 */
[----:B------:R-:W-:Y:S01]  /*8590*/  F2FP.F16.E4M3.UNPACK_B R11, R30 ;  /* 0x0000001eff0b723e */ /* 0x000fe200020006ff */
[----:B------:R-:W-:Y:S01]  /*85a0*/  FMUL.FTZ R12, R3, R32 ;  /* 0x00000020030c7220 */ /* 0x000fe20000410000 */
[----:B------:R-:W-:Y:S01]  /*85b0*/  F2FP.F16.E4M3.UNPACK_B R4, R4.H1 ;  /* 0x00000004ff04723e */ /* 0x000fe200030006ff */
[C---:B------:R-:W-:Y:S01]  /*85c0*/  FFMA.FTZ R39, R13.reuse, R32, -R10 ;  /* 0x000000200d277223 */ /* 0x040fe2000001080a */
[----:B------:R-:W-:Y:S01]  /*85d0*/  F2FP.F16.E4M3.UNPACK_B R10, R14 ;  /* 0x0000000eff0a723e */ /* 0x000fe200020006ff */
[----:B------:R-:W-:Y:S01]  /*85e0*/  FFMA.FTZ R34, R13, R34, R12 ;  /* 0x000000220d227223 */ /* 0x000fe2000001000c */
[--C-:B------:R-:W-:Y:S01]  /*85f0*/  HADD2.F32 R15, -RZ, R11.reuse.H1_H1 ;  /* 0x3000000bff0f7230 */ /* 0x100fe20000004100 */
[----:B------:R-:W-:Y:S01]  /*8600*/  F2FP.F16.E4M3.UNPACK_B R14, R14.H1 ;  /* 0x0000000eff0e723e */ /* 0x000fe200030006ff */
[----:B------:R-:W-:Y:S01]  /*8610*/  HADD2.F32 R12, -RZ, R11.H0_H0 ;  /* 0x2000000bff0c7230 */ /* 0x000fe20000004100 */
[----:B------:R-:W-:Y:S01]  /*8620*/  F2FP.F16.E4M3.UNPACK_B R30, R30.H1 ;  /* 0x0000001eff1e723e */ /* 0x000fe200030006ff */
[----:B------:R-:W-:-:S02]  /*8630*/  HADD2.F32 R5, -RZ, R4.H1_H1 ;  /* 0x30000004ff057230 */ /* 0x000fc40000004100 */
[----:B------:R-:W-:Y:S02]  /*8640*/  HADD2.F32 R11, -RZ, R10.H1_H1 ;  /* 0x3000000aff0b7230 */ /* 0x000fe40000004100 */
[----:B------:R-:W-:Y:S02]  /*8650*/  HADD2.F32 R3, -RZ, R0.H1_H1 ;  /* 0x30000000ff037230 */ /* 0x000fe40000004100 */
[C---:B------:R-:W-:Y:S01]  /*8660*/  FMUL.FTZ R13, R5.reuse, R15 ;  /* 0x0000000f050d7220 */ /* 0x040fe20000410000 */
[----:B------:R-:W-:Y:S02]  /*8670*/  HADD2.F32 R10, -RZ, R10.H0_H0 ;  /* 0x2000000aff0a7230 */ /* 0x000fe40000004100 */
[----:B------:R-:W-:Y:S01]  /*8680*/  FMUL.FTZ R31, R5, R11 ;  /* 0x0000000b051f7220 */ /* 0x000fe20000410000 */
[----:B------:R-:W-:Y:S02]  /*8690*/  HADD2.F32 R4, -RZ, R4.H0_H0 ;  /* 0x20000004ff047230 */ /* 0x000fe40000004100 */
[----:B------:R-:W-:Y:S01]  /*86a0*/  FMUL.FTZ R5, R3, R12 ;  /* 0x0000000c03057220 */ /* 0x000fe20000410000 */
[----:B------:R-:W-:-:S02]  /*86b0*/  HADD2.F32 R0, -RZ, R0.H0_H0 ;  /* 0x20000000ff007230 */ /* 0x000fc40000004100 */
[-C--:B------:R-:W-:Y:S01]  /*86c0*/  FMUL.FTZ R3, R3, R10.reuse ;  /* 0x0000000a03037220 */ /* 0x080fe20000410000 */
[C---:B------:R-:W-:Y:S01]  /*86d0*/  FFMA.FTZ R21, R4.reuse, R11, -R13 ;  /* 0x0000000b04157223 */ /* 0x040fe2000001080d */
[----:B------:R-:W-:Y:S01]  /*86e0*/  FFMA.FTZ R32, R4, R15, R31 ;  /* 0x0000000f04207223 */ /* 0x000fe2000001001f */
[C---:B------:R-:W-:Y:S01]  /*86f0*/  FFMA.FTZ R13, R0.reuse, R10, -R5 ;  /* 0x0000000a000d7223 */ /* 0x040fe20000010805 */
[----:B------:R-:W-:Y:S01]  /*8700*/  FFMA.FTZ R12, R0, R12, R3 ;  /* 0x0000000c000c7223 */ /* 0x000fe20000010003 */
[----:B------:R-:W-:Y:S02]  /*8710*/  HADD2.F32 R4, -RZ, R14.H1_H1 ;  /* 0x3000000eff047230 */ /* 0x000fe40000004100 */
[----:B------:R-:W-:Y:S02]  /*8720*/  HADD2.F32 R3, -RZ, R7.H1_H1 ;  /* 0x30000007ff037230 */ /* 0x000fe40000004100 */
[--C-:B------:R-:W-:Y:S02]  /*8730*/  HADD2.F32 R10, -RZ, R30.reuse.H1_H1 ;  /* 0x3000001eff0a7230 */ /* 0x100fe40000004100 */
[----:B------:R-:W-:-:S02]  /*8740*/  HADD2.F32 R11, -RZ, R30.H0_H0 ;  /* 0x2000001eff0b7230 */ /* 0x000fc40000004100 */
[C---:B------:R-:W-:Y:S01]  /*8750*/  FMUL.FTZ R15, R3.reuse, R4 ;  /* 0x00000004030f7220 */ /* 0x040fe20000410000 */
[----:B------:R-:W-:Y:S02]  /*8760*/  HADD2.F32 R0, -RZ, R6.H1_H1 ;  /* 0x30000006ff007230 */ /* 0x000fe40000004100 */
[----:B------:R-:W-:Y:S02]  /*8770*/  HADD2.F32 R5, -RZ, R14.H0_H0 ;  /* 0x2000000eff057230 */ /* 0x000fe40000004100 */
[----:B------:R-:W-:Y:S01]  /*8780*/  FMUL.FTZ R14, R3, R10 ;  /* 0x0000000a030e7220 */ /* 0x000fe20000410000 */
        /* <DEDUP_REMOVED lines=17> */
.L_x_1166:
[----:B------:R-:W-:Y:S05]  /*88a0*/  BSYNC B1 ;  /* 0x0000000000017941 */ /* 0x000fea0003800000 */
.L_x_1165:
[----:B------:R-:W-:Y:S04]  /*88b0*/  BSSY B1, `(.L_x_1167) ;  /* 0x000007c000017945 */ /* 0x000fe80003800000 */
[----:B------:R-:W-:Y:S05]  /*88c0*/  @P1 BRA `(.L_x_1168) ;  /* 0x0000000400e81947 */ /* 0x000fea0003800000 */
[----:B01----:R-:W0:Y:S01]  /*88d0*/  LDS.128 R4, [R20+0x10800] ;  /* 0x0108000014047984 */ /* 0x003e220000000c00 */
[----:B-----5:R-:W-:Y:S02]  /*88e0*/  SHF.R.U32.HI R3, RZ, 0x8, R28 ;  /* 0x00000008ff037819 */ /* 0x020fe4000001161c */
[----:B------:R-:W-:Y:S02]  /*88f0*/  SHF.R.U32.HI R15, RZ, 0x8, R27 ;  /* 0x00000008ff0f7819 */ /* 0x000fe4000001161b */
[----:B------:R-:W-:Y:S02]  /*8900*/  SHF.R.U32.HI R11, RZ, 0x8, R29 ;  /* 0x00000008ff0b7819 */ /* 0x000fe4000001161d */
[----:B------:R-:W-:Y:S02]  /*8910*/  LOP3.LUT R0, R28, 0xff, RZ, 0xc0, !PT ;  /* 0x000000ff1c007812 */ /* 0x000fe400078ec0ff */
[----:B------:R-:W-:Y:S02]  /*8920*/  LOP3.LUT R14, R27, 0xff, RZ, 0xc0, !PT ;  /* 0x000000ff1b0e7812 */ /* 0x000fe400078ec0ff */
[----:B------:R-:W-:-:S02]  /*8930*/  LOP3.LUT R3, R3, 0xff, RZ, 0xc0, !PT ;  /* 0x000000ff03037812 */ /* 0x000fc400078ec0ff */
[----:B------:R-:W-:Y:S02]  /*8940*/  LOP3.LUT R15, R15, 0xff, RZ, 0xc0, !PT ;  /* 0x000000ff0f0f7812 */ /* 0x000fe400078ec0ff */
[----:B------:R-:W-:Y:S02]  /*8950*/  LOP3.LUT R10, R29, 0xff, RZ, 0xc0, !PT ;  /* 0x000000ff1d0a7812 */ /* 0x000fe400078ec0ff */
[----:B------:R-:W-:Y:S02]  /*8960*/  LOP3.LUT R11, R11, 0xff, RZ, 0xc0, !PT ;  /* 0x000000ff0b0b7812 */ /* 0x000fe400078ec0ff */
[----:B------:R-:W-:Y:S02]  /*8970*/  PRMT R3, R3, 0x7604, R0 ;  /* 0x0000760403037816 */ /* 0x000fe40000000000 */
[----:B------:R-:W-:Y:S02]  /*8980*/  PRMT R15, R15, 0x7604, R14 ;  /* 0x000076040f0f7816 */ /* 0x000fe4000000000e */
[----:B------:R-:W-:-:S02]  /*8990*/  PRMT R11, R11, 0x7604, R10 ;  /* 0x000076040b0b7816 */ /* 0x000fc4000000000a */
[----:B------:R-:W-:Y:S02]  /*89a0*/  SHF.R.U32.HI R0, RZ, 0x10, R28 ;  /* 0x00000010ff007819 */ /* 0x000fe4000001161c */
[----:B------:R-:W-:Y:S02]  /*89b0*/  SHF.R.U32.HI R14, RZ, 0x10, R27 ;  /* 0x00000010ff0e7819 */ /* 0x000fe4000001161b */
[----:B------:R-:W-:Y:S02]  /*89c0*/  SHF.R.U32.HI R10, RZ, 0x10, R29 ;  /* 0x00000010ff0a7819 */ /* 0x000fe4000001161d */
[----:B------:R-:W-:Y:S02]  /*89d0*/  LOP3.LUT R0, R0, 0xff, RZ, 0xc0, !PT ;  /* 0x000000ff00007812 */ /* 0x000fe400078ec0ff */
[----:B------:R-:W-:Y:S02]  /*89e0*/  LOP3.LUT R14, R14, 0xff, RZ, 0xc0, !PT ;  /* 0x000000ff0e0e7812 */ /* 0x000fe400078ec0ff */
[----:B------:R-:W-:-:S02]  /*89f0*/  LOP3.LUT R10, R10, 0xff, RZ, 0xc0, !PT ;  /* 0x000000ff0a0a7812 */ /* 0x000fc400078ec0ff */
[----:B------:R-:W-:Y:S02]  /*8a00*/  SHF.R.U32.HI R13, RZ, 0x8, R26 ;  /* 0x00000008ff0d7819 */ /* 0x000fe4000001161a */
[----:B------:R-:W-:Y:S02]  /*8a10*/  PRMT R3, R0, 0x7054, R3 ;  /* 0x0000705400037816 */ /* 0x000fe40000000003 */
[----:B------:R-:W-:Y:S02]  /*8a20*/  PRMT R15, R14, 0x7054, R15 ;  /* 0x000070540e0f7816 */ /* 0x000fe4000000000f */
[----:B------:R-:W-:Y:S02]  /*8a30*/  PRMT R11, R10, 0x7054, R11 ;  /* 0x000070540a0b7816 */ /* 0x000fe4000000000b */
        /* <DEDUP_REMOVED lines=8> */
[----:B------:R-:W-:Y:S01]  /*8ac0*/  SHF.R.U32.HI R12, RZ, 0x10, R26 ;  /* 0x00000010ff0c7819 */ /* 0x000fe2000001161a */
[--C-:B------:R-:W-:Y:S01]  /*8ad0*/  HADD2.F32 R11, -RZ, R0.reuse.H1_H1 ;  /* 0x30000000ff0b7230 */ /* 0x100fe20000004100 */
[----:B------:R-:W-:Y:S01]  /*8ae0*/  F2FP.F16.E4M3.UNPACK_B R15, R28 ;  /* 0x0000001cff0f723e */ /* 0x000fe200020006ff */
[----:B------:R-:W-:Y:S01]  /*8af0*/  HADD2.F32 R30, -RZ, R29.H1_H1 ;  /* 0x3000001dff1e7230 */ /* 0x000fe20000004100 */
[----:B------:R-:W-:Y:S01]  /*8b00*/  LOP3.LUT R12, R12, 0xff, RZ, 0xc0, !PT ;  /* 0x000000ff0c0c7812 */ /* 0x000fe200078ec0ff */
[----:B------:R-:W-:Y:S01]  /*8b10*/  HADD2.F32 R10, -RZ, R0.H0_H0 ;  /* 0x20000000ff0a7230 */ /* 0x000fe20000004100 */
[----:B------:R-:W-:Y:S01]  /*8b20*/  F2FP.F16.E4M3.UNPACK_B R3, R6 ;  /* 0x00000006ff03723e */ /* 0x000fe200020006ff */
[----:B------:R-:W-:Y:S01]  /*8b30*/  HADD2.F32 R21, -RZ, R15.H1_H1 ;  /* 0x3000000fff157230 */ /* 0x000fe20000004100 */
[----:B------:R-:W-:Y:S01]  /*8b40*/  PRMT R13, R12, 0x7054, R13 ;  /* 0x000070540c0d7816 */ /* 0x000fe2000000000d */
[----:B------:R-:W-:Y:S01]  /*8b50*/  FMUL.FTZ R31, R11, R30 ;  /* 0x0000001e0b1f7220 */ /* 0x000fe20000410000 */
[----:B------:R-:W-:-:S02]  /*8b60*/  F2FP.F16.E4M3.UNPACK_B R12, R7 ;  /* 0x00000007ff0c723e */ /* 0x000fc400020006ff */
[-C--:B------:R-:W-:Y:S01]  /*8b70*/  FMUL.FTZ R11, R11, R21.reuse ;  /* 0x000000150b0b7220 */ /* 0x080fe20000410000 */
[----:B------:R-:W-:Y:S01]  /*8b80*/  LOP3.LUT R26, R13, 0xff000000, R26, 0xf8, !PT ;  /* 0xff0000000d1a7812 */ /* 0x000fe200078ef81a */
[C---:B------:R-:W-:Y:S01]  /*8b90*/  FFMA.FTZ R31, R10.reuse, R21, -R31 ;  /* 0x000000150a1f7223 */ /* 0x040fe2000001081f */
[----:B------:R-:W-:Y:S01]  /*8ba0*/  F2FP.F16.E4M3.UNPACK_B R13, R7.H1 ;  /* 0x00000007ff0d723e */ /* 0x000fe200030006ff */
[----:B------:R-:W-:Y:S01]  /*8bb0*/  FFMA.FTZ R34, R10, R30, R11 ;  /* 0x0000001e0a227223 */ /* 0x000fe2000001000b */
[-C--:B------:R-:W-:Y:S01]  /*8bc0*/  F2FP.F16.E4M3.UNPACK_B R6, R5.reuse ;  /* 0x00000005ff06723e */ /* 0x080fe200020006ff */
[----:B------:R-:W-:Y:S01]  /*8bd0*/  HADD2.F32 R30, -RZ, R29.H0_H0 ;  /* 0x2000001dff1e7230 */ /* 0x000fe20000004100 */
[----:B------:R-:W-:Y:S01]  /*8be0*/  F2FP.F16.E4M3.UNPACK_B R7, R5.H1 ;  /* 0x00000005ff07723e */ /* 0x000fe200030006ff */
[----:B------:R-:W-:Y:S01]  /*8bf0*/  HADD2.F32 R5, -RZ, R3.H1_H1 ;  /* 0x30000003ff057230 */ /* 0x000fe20000004100 */
[----:B------:R-:W-:Y:S01]  /*8c00*/  F2FP.F16.E4M3.UNPACK_B R27, R27.H1 ;  /* 0x0000001bff1b723e */ /* 0x000fe200030006ff */
[----:B------:R-:W-:Y:S01]  /*8c10*/  HADD2.F32 R10, -RZ, R15.H0_H0 ;  /* 0x2000000fff0a7230 */ /* 0x000fe20000004100 */
[----:B------:R-:W-:Y:S01]  /*8c20*/  F2FP.F16.E4M3.UNPACK_B R28, R28.H1 ;  /* 0x0000001cff1c723e */ /* 0x000fe200030006ff */
        /* <DEDUP_REMOVED lines=20> */
[----:B------:R-:W-:Y:S01]  /*8d70*/  F2FP.F16.E4M3.UNPACK_B R11, R26 ;  /* 0x0000001aff0b723e */ /* 0x000fe200020006ff */
[C---:B------:R-:W-:Y:S01]  /*8d80*/  FFMA.FTZ R35, R13.reuse, R28, -R10 ;  /* 0x0000001c0d237223 */ /* 0x040fe2000001080a */
[----:B------:R-:W-:Y:S01]  /*8d90*/  F2FP.F16.E4M3.UNPACK_B R4, R4.H1 ;  /* 0x00000004ff04723e */ /* 0x000fe200030006ff */
[----:B------:R-:W-:Y:S01]  /*8da0*/  FFMA.FTZ R30, R13, R30, R12 ;  /* 0x0000001e0d1e7223 */ /* 0x000fe2000001000c */
[-C--:B------:R-:W-:Y:S01]  /*8db0*/  F2FP.F16.E4M3.UNPACK_B R10, R14.reuse ;  /* 0x0000000eff0a723e */ /* 0x080fe200020006ff */
        /* <DEDUP_REMOVED lines=43> */
.L_x_1168:
[----:B------:R-:W-:Y:S05]  /*9070*/  BSYNC B1 ;  /* 0x0000000000017941 */ /* 0x000fea0003800000 */
.L_x_1167:
[----:B------:R-:W-:Y:S05]  /*9080*/  @P2 BRA `(.L_x_1164) ;  /* 0x0000002c00902947 */ /* 0x000fea0003800000 */
[----:B012---:R-:W0:Y:S01]  /*9090*/  LDS.128 R4, [R20+0x12000] ;  /* 0x0120000014047984 */ /* 0x007e220000000c00 */
[----:B-----5:R-:W-:Y:S02]  /*90a0*/  SHF.R.U32.HI R10, RZ, 0x8, R25 ;  /* 0x00000008ff0a7819 */ /* 0x020fe40000011619 */
[----:B------:R-:W-:Y:S02]  /*90b0*/  SHF.R.U32.HI R0, RZ, 0x8, R24 ;  /* 0x00000008ff007819 */ /* 0x000fe40000011618 */
[----:B------:R-:W-:Y:S02]  /*90c0*/  LOP3.LUT R11, R25, 0xff, RZ, 0xc0, !PT ;  /* 0x000000ff190b7812 */ /* 0x000fe400078ec0ff */
[----:B------:R-:W-:Y:S02]  /*90d0*/  LOP3.LUT R10, R10, 0xff, RZ, 0xc0, !PT ;  /* 0x000000ff0a0a7812 */ /* 0x000fe400078ec0ff */
[----:B------:R-:W-:Y:S02]  /*90e0*/  SHF.R.U32.HI R12, RZ, 0x8, R9 ;  /* 0x00000008ff0c7819 */ /* 0x000fe40000011609 */
[----:B------:R-:W-:-:S02]  /*90f0*/  LOP3.LUT R3, R24, 0xff, RZ, 0xc0, !PT ;  /* 0x000000ff18037812 */ /* 0x000fc400078ec0ff */
[----:B------:R-:W-:Y:S02]  /*9100*/  LOP3.LUT R0, R0, 0xff, RZ, 0xc0, !PT ;  /* 0x000000ff00007812 */ /* 0x000fe400078ec0ff */
[----:B------:R-:W-:Y:S02]  /*9110*/  PRMT R10, R10, 0x7604, R11 ;  /* 0x000076040a0a7816 */ /* 0x000fe4000000000b */
[----:B------:R-:W-:Y:S02]  /*9120*/  LOP3.LUT R15, R9, 0xff, RZ, 0xc0, !PT ;  /* 0x000000ff090f7812 */ /* 0x000fe400078ec0ff */
[----:B------:R-:W-:Y:S02]  /*9130*/  LOP3.LUT R12, R12, 0xff, RZ, 0xc0, !PT ;  /* 0x000000ff0c0c7812 */ /* 0x000fe400078ec0ff */
[----:B------:R-:W-:Y:S02]  /*9140*/  SHF.R.U32.HI R14, RZ, 0x10, R9 ;  /* 0x00000010ff0e7819 */ /* 0x000fe40000011609 */
[----:B------:R-:W-:-:S02]  /*9150*/  PRMT R3, R0, 0x7604, R3 ;  /* 0x0000760400037816 */ /* 0x000fc40000000003 */
[----:B------:R-:W-:Y:S02]  /*9160*/  SHF.R.U32.HI R11, RZ, 0x10, R25 ;  /* 0x00000010ff0b7819 */ /* 0x000fe40000011619 */
[----:B------:R-:W-:Y:S02]  /*9170*/  SHF.R.U32.HI R0, RZ, 0x8, R8 ;  /* 0x00000008ff007819 */ /* 0x000fe40000011608 */
[----:B------:R-:W-:Y:S01]  /*9180*/  PRMT R12, R12, 0x7604, R15 ;  /* 0x000076040c0c7816 */ /* 0x000fe2000000000f */
[----:B------:R-:W-:Y:S01]  /*9190*/  IMAD.U32 R15, R14, 0x10000, RZ ;  /* 0x000100000e0f7824 */ /* 0x000fe200078e00ff */
[----:B------:R-:W-:Y:S01]  /*91a0*/  LOP3.LUT R13, R8, 0xff, RZ, 0xc0, !PT ;  /* 0x000000ff080d7812 */ /* 0x000fe200078ec0ff */
[----:B------:R-:W-:Y:S01]  /*91b0*/  IMAD.U32 R11, R11, 0x10000, RZ ;  /* 0x000100000b0b7824 */ /* 0x000fe200078e00ff */
[----:B------:R-:W-:Y:S02]  /*91c0*/  LOP3.LUT R0, R0, 0xff, RZ, 0xc0, !PT ;  /* 0x000000ff00007812 */ /* 0x000fe400078ec0ff */
[----:B------:R-:W-:-:S02]  /*91d0*/  LOP3.LUT R3, R3, 0xff0000, R24, 0xf8, !PT ;  /* 0x00ff000003037812 */ /* 0x000fc400078ef818 */
[----:B------:R-:W-:Y:S02]  /*91e0*/  PRMT R13, R0, 0x7604, R13 ;  /* 0x00007604000d7816 */ /* 0x000fe4000000000d */
[----:B------:R-:W-:Y:S02]  /*91f0*/  LOP3.LUT R15, R12, 0xff0000, R15, 0xf8, !PT ;  /* 0x00ff00000c0f7812 */ /* 0x000fe400078ef80f */
[----:B------:R-:W-:Y:S02]  /*9200*/  LOP3.LUT R11, R10, 0xff0000, R11, 0xf8, !PT ;  /* 0x00ff00000a0b7812 */ /* 0x000fe400078ef80b */
[----:B------:R-:W-:Y:S02]  /*9210*/  LOP3.LUT R13, R13, 0xff0000, R8, 0xf8, !PT ;  /* 0x00ff00000d0d7812 */ /* 0x000fe400078ef808 */
[----:B------:R-:W-:Y:S02]  /*9220*/  LOP3.LUT R12, R3, 0xff000000, R24, 0xf8, !PT ;  /* 0xff000000030c7812 */ /* 0x000fe400078ef818 */
[----:B------:R-:W-:-:S02]  /*9230*/  LOP3.LUT R21, R15, 0xff000000, R9, 0xf8, !PT ;  /* 0xff0000000f157812 */ /* 0x000fc400078ef809 */
[----:B------:R-:W-:Y:S02]  /*9240*/  LOP3.LUT R24, R11, 0xff000000, R25, 0xf8, !PT ;  /* 0xff0000000b187812 */ /* 0x000fe400078ef819 */
[----:B0-----:R-:W-:Y:S02]  /*9250*/  F2FP.F16.E4M3.UNPACK_B R0, R6.H1 ;  /* 0x00000006ff00723e */ /* 0x001fe400030006ff */
[----:B------:R-:W-:Y:S02]  /*9260*/  LOP3.LUT R15, R13, 0xff000000, R8, 0xf8, !PT ;  /* 0xff0000000d0f7812 */ /* 0x000fe400078ef808 */
[----:B------:R-:W-:Y:S01]  /*9270*/  F2FP.F16.E4M3.UNPACK_B R25, R21 ;  /* 0x00000015ff19723e */ /* 0x000fe200020006ff */
[--C-:B------:R-:W-:Y:S01]  /*9280*/  HADD2.F32 R9, -RZ, R0.reuse.H1_H1 ;  /* 0x30000000ff097230 */ /* 0x100fe20000004100 */
[----:B------:R-:W-:Y:S01]  /*9290*/  F2FP.F16.E4M3.UNPACK_B R13, R24 ;  /* 0x00000018ff0d723e */ /* 0x000fe200020006ff */
[----:B------:R-:W-:Y:S01]  /*92a0*/  HADD2.F32 R8, -RZ, R0.H0_H0 ;  /* 0x20000000ff087230 */ /* 0x000fe20000004100 */
[----:B------:R-:W-:Y:S01]  /*92b0*/  F2FP.F16.E4M3.UNPACK_B R3, R6 ;  /* 0x00000006ff03723e */ /* 0x000fe200020006ff */
[----:B------:R-:W-:Y:S01]  /*92c0*/  HADD2.F32 R26, -RZ, R25.H1_H1 ;  /* 0x30000019ff1a7230 */ /* 0x000fe20000004100 */
[-C--:B------:R-:W-:Y:S01]  /*92d0*/  F2FP.F16.E4M3.UNPACK_B R10, R7.reuse ;  /* 0x00000007ff0a723e */ /* 0x080fe200020006ff */
[----:B------:R-:W-:Y:S01]  /*92e0*/  HADD2.F32 R14, -RZ, R13.H1_H1 ;  /* 0x3000000dff0e7230 */ /* 0x000fe20000004100 */
[----:B------:R-:W-:-:S02]  /*92f0*/  F2FP.F16.E4M3.UNPACK_B R11, R7.H1 ;  /* 0x00000007ff0b723e */ /* 0x000fc400030006ff */
[C---:B------:R-:W-:Y:S01]  /*9300*/  FMUL.FTZ R27, R9.reuse, R26 ;  /* 0x0000001a091b7220 */ /* 0x040fe20000410000 */
[-C--:B------:R-:W-:Y:S01]  /*9310*/  F2FP.F16.E4M3.UNPACK_B R6, R5.reuse ;  /* 0x00000005ff06723e */ /* 0x080fe200020006ff */
[-C--:B------:R-:W-:Y:S01]  /*9320*/  FMUL.FTZ R9, R9, R14.reuse ;  /* 0x0000000e09097220 */ /* 0x080fe20000410000 */
[----:B------:R-:W-:Y:S01]  /*9330*/  F2FP.F16.E4M3.UNPACK_B R7, R5.H1 ;  /* 0x00000005ff07723e */ /* 0x000fe200030006ff */
[C---:B------:R-:W-:Y:S01]  /*9340*/  FFMA.FTZ R27, R8.reuse, R14, -R27 ;  /* 0x0000000e081b7223 */ /* 0x040fe2000001081b */
[----:B------:R-:W-:Y:S02]  /*9350*/  HADD2.F32 R14, -RZ, R25.H0_H0 ;  /* 0x20000019ff0e7230 */ /* 0x000fe40000004100 */
        /* <DEDUP_REMOVED lines=24> */
[-C--:B------:R-:W-:Y:S01]  /*94e0*/  FMUL.FTZ R10, R3, R24.reuse ;  /* 0x00000018030a7220 */ /* 0x080fe20000410000 */
[-C--:B------:R-:W-:Y:S01]  /*94f0*/  F2FP.F16.E4M3.UNPACK_B R9, R15.reuse ;  /* 0x0000000fff09723e */ /* 0x080fe200020006ff */
        /* <DEDUP_REMOVED lines=46> */
[----:B------:R3:W-:Y:S01]  /*97e0*/  STS.128 [R20+0x12000], R4 ;  /* 0x0120000414007388 */ /* 0x0007e20000000c00 */
[----:B------:R-:W-:Y:S05]  /*97f0*/  BRA `(.L_x_1164) ;  /* 0x0000002400b47947 */ /* 0x000fea0003800000 */
.L_x_1155:
[----:B------:R-:W2:Y:S01]  /*9800*/  LDL R3, [R1+0x24] ;  /* 0x0000240001037983 */ /* 0x000ea20000100800 */
[----:B------:R-:W0:Y:S01]  /*9810*/  LDC R0, c[0x0][0x428] ;  /* 0x00010a00ff007b82 */ /* 0x000e220000000800 */
[----:B------:R-:W-:Y:S01]  /*9820*/  ISETP.GE.AND P0, PT, R23, R4, PT ;  /* 0x000000041700720c */ /* 0x000fe20003f06270 */
[----:B------:R-:W-:Y:S01]  /*9830*/  BSSY B1, `(.L_x_1169) ;  /* 0x0000041000017945 */ /* 0x000fe20003800000 */
[----:B------:R-:W-:Y:S01]  /*9840*/  IMAD.MOV.U32 R46, RZ, RZ, R38 ;  /* 0x000000ffff2e7224 */ /* 0x000fe200078e0026 */
[----:B------:R-:W-:Y:S01]  /*9850*/  CS2R R6, SRZ ;  /* 0x0000000000067805 */ /* 0x000fe2000001ff00 */
[----:B------:R-:W-:Y:S01]  /*9860*/  IMAD.MOV.U32 R47, RZ, RZ, R37 ;  /* 0x000000ffff2f7224 */ /* 0x000fe200078e0025 */
[----:B------:R-:W-:Y:S01]  /*9870*/  CS2R R24, SRZ ;  /* 0x0000000000187805 */ /* 0x000fe2000001ff00 */
[----:B------:R-:W-:Y:S01]  /*9880*/  IMAD.MOV.U32 R8, RZ, RZ, R40 ;  /* 0x000000ffff087224 */ /* 0x000fe200078e0028 */
[----:B------:R-:W-:Y:S01]  /*9890*/  CS2R R26, SRZ ;  /* 0x00000000001a7805 */ /* 0x000fe2000001ff00 */
[----:B------:R-:W-:Y:S01]  /*98a0*/  IMAD.MOV.U32 R9, RZ, RZ, R45 ;  /* 0x000000ffff097224 */ /* 0x000fe200078e002d */
[----:B------:R-:W-:-:S02]  /*98b0*/  CS2R R28, SRZ ;  /* 0x00000000001c7805 */ /* 0x000fc4000001ff00 */
[----:B------:R-:W-:Y:S02]  /*98c0*/  CS2R R30, SRZ ;  /* 0x00000000001e7805 */ /* 0x000fe4000001ff00 */
[----:B------:R-:W-:Y:S02]  /*98d0*/  CS2R R32, SRZ ;  /* 0x0000000000207805 */ /* 0x000fe4000001ff00 */
[----:B------:R-:W-:Y:S02]  /*98e0*/  CS2R R34, SRZ ;  /* 0x0000000000227805 */ /* 0x000fe4000001ff00 */
[----:B0-----:R-:W-:-:S13]  /*98f0*/  ISETP.NE.AND P1, PT, R0, 0x1, PT ;  /* 0x000000010000780c */ /* 0x001fda0003f25270 */
[----:B------:R-:W0:Y:S08]  /*9900*/  @P1 LDC R0, c[0x0][0x42c] ;  /* 0x00010b00ff001b82 */ /* 0x000e300000000800 */
[----:B------:R-:W1:Y:S01]  /*9910*/  @P1 LDC R5, c[0x0][0x430] ;  /* 0x00010c00ff051b82 */ /* 0x000e620000000800 */
[----:B--2---:R-:W-:-:S04]  /*9920*/  IMAD R3, R3, 0xc0, R23 ;  /* 0x000000c003037824 */ /* 0x004fc800078e0217 */
[----:B0-----:R-:W-:-:S05]  /*9930*/  @P1 IMAD.HI.U32 R0, R3, R0, RZ ;  /* 0x0000000003001227 */ /* 0x001fca00078e00ff */
[----:B-1----:R-:W-:Y:S02]  /*9940*/  @P1 SHF.R.U32.HI R3, RZ, R5, R0 ;  /* 0x00000005ff031219 */ /* 0x002fe40000011600 */
[----:B------:R-:W-:Y:S02]  /*9950*/  CS2R R4, SRZ ;  /* 0x0000000000047805 */ /* 0x000fe4000001ff00 */
[----:B------:R-:W-:Y:S01]  /*9960*/  SHF.R.S32.HI R21, RZ, 0x1f, R3 ;  /* 0x0000001fff157819 */ /* 0x000fe20000011403 */
[----:B------:R-:W-:Y:S06]  /*9970*/  @P0 BRA `(.L_x_1170) ;  /* 0x0000000000b00947 */ /* 0x000fec0003800000 */
[----:B------:R-:W0:Y:S01]  /*9980*/  S2R R50, SR_TID.X ;  /* 0x0000000000327919 */ /* 0x000e220000002100 */
[----:B------:R-:W-:Y:S01]  /*9990*/  IMAD.MOV.U32 R5, RZ, RZ, R49 ;  /* 0x000000ffff057224 */ /* 0x000fe200078e0031 */
[----:B------:R-:W-:Y:S01]  /*99a0*/  ULDC UR4, c[0x0][0x3d4] ;  /* 0x0000f50000047ab9 */ /* 0x000fe20000000800 */
[C---:B------:R-:W-:Y:S01]  /*99b0*/  IMAD R0, R51.reuse, R12, RZ ;  /* 0x0000000c33007224 */ /* 0x040fe200078e02ff */
[----:B------:R-:W-:Y:S01]  /*99c0*/  ULDC.64 UR6, c[0x0][0x3c8] ;  /* 0x0000f20000067ab9 */ /* 0x000fe20000000a00 */
[----:B------:R-:W-:Y:S01]  /*99d0*/  IMAD R24, R51, R10, RZ ;  /* 0x0000000a33187224 */ /* 0x000fe200078e02ff */
[----:B------:R-:W-:Y:S01]  /*99e0*/  ULDC.64 UR8, c[0x0][0x3e0] ;  /* 0x0000f80000087ab9 */ /* 0x000fe20000000a00 */
[----:B0-----:R-:W-:-:S05]  /*99f0*/  VIADD R50, R50, 0xffffff80 ;  /* 0xffffff8032327836 */ /* 0x001fca0000000000 */
[----:B------:R-:W-:-:S04]  /*9a00*/  LEA.HI R52, R50, R50, RZ, 0x1 ;  /* 0x0000003232347211 */ /* 0x000fc800078f08ff */
[----:B------:R-:W-:-:S05]  /*9a10*/  LOP3.LUT R52, R52, 0xfffffffe, RZ, 0xc0, !PT ;  /* 0xfffffffe34347812 */ /* 0x000fca00078ec0ff */
[----:B------:R-:W-:Y:S02]  /*9a20*/  IMAD.IADD R52, R50, 0x1, -R52 ;  /* 0x0000000132347824 */ /* 0x000fe400078e0a34 */
[----:B------:R-:W2:Y:S02]  /*9a30*/  LDL R50, [R1+0x38] ;  /* 0x0000380001327983 */ /* 0x000ea40000100800 */
[----:B------:R-:W-:-:S04]  /*9a40*/  IMAD.SHL.U32 R52, R52, 0x10, RZ ;  /* 0x0000001034347824 */ /* 0x000fc800078e00ff */
[----:B------:R-:W-:-:S04]  /*9a50*/  IMAD.MOV.U32 R4, RZ, RZ, R52 ;  /* 0x000000ffff047224 */ /* 0x000fc800078e0034 */
[----:B------:R-:W-:-:S04]  /*9a60*/  IMAD.WIDE.U32 R6, R23, R12, R4 ;  /* 0x0000000c17067225 */ /* 0x000fc800078e0004 */
[----:B------:R-:W-:Y:S01]  /*9a70*/  IMAD.WIDE.U32 R4, R23, R10, R4 ;  /* 0x0000000a17047225 */ /* 0x000fe200078e0004 */
[----:B------:R-:W-:-:S03]  /*9a80*/  IADD3 R38, P1, R6, R38, RZ ;  /* 0x0000002606267210 */ /* 0x000fc60007f3e0ff */
[C---:B------:R-:W-:Y:S01]  /*9a90*/  IMAD R6, R23.reuse, R13, R0 ;  /* 0x0000000d17067224 */ /* 0x040fe200078e0200 */
[----:B------:R-:W-:Y:S01]  /*9aa0*/  IADD3 R40, P2, R4, R40, RZ ;  /* 0x0000002804287210 */ /* 0x000fe20007f5e0ff */
[----:B------:R-:W-:-:S03]  /*9ab0*/  IMAD R24, R23, R11, R24 ;  /* 0x0000000b17187224 */ /* 0x000fc600078e0218 */
[----:B------:R-:W-:Y:S02]  /*9ac0*/  IADD3.X R39, R37, R6, R7, P1, !PT ;  /* 0x0000000625277210 */ /* 0x000fe40000ffe407 */
[----:B------:R-:W-:Y:S01]  /*9ad0*/  IADD3.X R41, R45, R24, R5, P2, !PT ;  /* 0x000000182d297210 */ /* 0x000fe200017fe405 */
[----:B------:R-:W-:Y:S01]  /*9ae0*/  IMAD.WIDE.U32 R42, R42, 0xc0, R38 ;  /* 0x000000c02a2a7825 */ /* 0x000fe200078e0026 */
[----:B------:R-:W-:-:S03]  /*9af0*/  ISETP.GE.AND P3, PT, R52, UR4, PT ;  /* 0x0000000434007c0c */ /* 0x000fc6000bf66270 */
[----:B------:R-:W-:Y:S01]  /*9b00*/  IMAD.WIDE.U32 R14, R14, 0xc0, R40 ;  /* 0x000000c00e0e7825 */ /* 0x000fe200078e0028 */
[----:B------:R-:W-:-:S03]  /*9b10*/  IADD3 R38, P1, R42, UR6, RZ ;  /* 0x000000062a267c10 */ /* 0x000fc6000ff3e0ff */
[----:B------:R-:W-:Y:S01]  /*9b20*/  IMAD R5, R44, 0xc0, RZ ;  /* 0x000000c02c057824 */ /* 0x000fe200078e02ff */
[----:B------:R-:W-:Y:S01]  /*9b30*/  IADD3 R14, P2, R14, UR8, RZ ;  /* 0x000000080e0e7c10 */ /* 0x000fe2000ff5e0ff */
[----:B------:R-:W-:Y:S01]  /*9b40*/  IMAD R7, R48, 0xc0, RZ ;  /* 0x000000c030077824 */ /* 0x000fe200078e02ff */
[----:B------:R-:W-:Y:S02]  /*9b50*/  CS2R R28, SRZ ;  /* 0x00000000001c7805 */ /* 0x000fe4000001ff00 */
[----:B------:R-:W-:Y:S02]  /*9b60*/  CS2R R30, SRZ ;  /* 0x00000000001e7805 */ /* 0x000fe4000001ff00 */
[----:B------:R-:W-:Y:S02]  /*9b70*/  IADD3.X R39, R5, UR7, R43, P1, !PT ;  /* 0x0000000705277c10 */ /* 0x000fe40008ffe42b */
[----:B------:R-:W-:Y:S02]  /*9b80*/  CS2R R32, SRZ ;  /* 0x0000000000207805 */ /* 0x000fe4000001ff00 */
[----:B------:R-:W-:-:S02]  /*9b90*/  IADD3.X R15, R7, UR9, R15, P2, !PT ;  /* 0x00000009070f7c10 */ /* 0x000fc400097fe40f */
[----:B------:R-:W-:Y:S02]  /*9ba0*/  CS2R R34, SRZ ;  /* 0x0000000000227805 */ /* 0x000fe4000001ff00 */
[----:B------:R-:W-:Y:S02]  /*9bb0*/  CS2R R4, SRZ ;  /* 0x0000000000047805 */ /* 0x000fe4000001ff00 */
[----:B------:R-:W-:Y:S02]  /*9bc0*/  CS2R R6, SRZ ;  /* 0x0000000000067805 */ /* 0x000fe4000001ff00 */
[----:B------:R-:W-:Y:S02]  /*9bd0*/  CS2R R24, SRZ ;  /* 0x0000000000187805 */ /* 0x000fe4000001ff00 */
[----:B------:R-:W-:Y:S01]  /*9be0*/  CS2R R26, SRZ ;  /* 0x00000000001a7805 */ /* 0x000fe2000001ff00 */
[----:B------:R0:W5:Y:S04]  /*9bf0*/  @!P3 LDG.E.128 R28, desc[UR40][R38.64] ;  /* 0x00000028261cb981 */ /* 0x000168000c1e1d00 */
[----:B------:R0:W5:Y:S01]  /*9c00*/  @!P3 LDG.E.128 R4, desc[UR40][R14.64] ;  /* 0x000000280e04b981 */ /* 0x000162000c1e1d00 */
[----:B--2---:R-:W-:-:S13]  /*9c10*/  ISETP.GE.AND P4, PT, R50, UR4, PT ;  /* 0x0000000432007c0c */ /* 0x004fda000bf86270 */
[----:B------:R0:W5:Y:S04]  /*9c20*/  @!P4 LDG.E.128 R32, desc[UR40][R38.64+0x20] ;  /* 0x000020282620c981 */ /* 0x000168000c1e1d00 */
[----:B------:R0:W5:Y:S02]  /*9c30*/  @!P4 LDG.E.128 R24, desc[UR40][R14.64+0x20] ;  /* 0x000020280e18c981 */ /* 0x000164000c1e1d00 */
.L_x_1170:
[----:B------:R-:W-:Y:S05]  /*9c40*/  BSYNC B1 ;  /* 0x0000000000017941 */ /* 0x000fea0003800000 */
.L_x_1169:
[----:B------:R-:W2:Y:S01]  /*9c50*/  LDL R37, [R1+0x54] ;  /* 0x0000540001257983 */ /* 0x000ea20000100800 */
[-C--:B------:R-:W-:Y:S01]  /*9c60*/  IMAD.WIDE.U32 R46, R3, R12.reuse, R46 ;  /* 0x0000000c032e7225 */ /* 0x080fe200078e002e */
[----:B------:R-:W-:Y:S01]  /*9c70*/  ULDC.64 UR4, c[0x0][0x3c8] ;  /* 0x0000f20000047ab9 */ /* 0x000fe20000000a00 */
[----:B------:R-:W-:Y:S02]  /*9c80*/  ULDC.64 UR6, c[0x0][0x3e0] ;  /* 0x0000f80000067ab9 */ /* 0x000fe40000000a00 */
[C---:B------:R-:W-:Y:S02]  /*9c90*/  IMAD R12, R21.reuse, R12, RZ ;  /* 0x0000000c150c7224 */ /* 0x040fe400078e02ff */
[-C--:B------:R-:W-:Y:S02]  /*9ca0*/  IMAD R0, R21, R10.reuse, RZ ;  /* 0x0000000a15007224 */ /* 0x080fe400078e02ff */
[----:B0-----:R-:W-:Y:S01]  /*9cb0*/  IMAD.WIDE.U32 R14, R3, R10, R8 ;  /* 0x0000000a030e7225 */ /* 0x001fe200078e0008 */
        /* <DEDUP_REMOVED lines=12> */
.L_x_1446:
[----:B------:R-:W-:-:S03]  /*9d80*/  UMOV UR4, 0xffffffff ;  /* 0xffffffff00047882 */ /* 0x000fc60000000000 */
[----:B------:R-:W-:Y:S05]  /*9d90*/  BRA.DIV UR4, `(.L_x_1172) ;  /* 0x0000016a04bc7947 */ /* 0x000fea000b800000 */
.L_x_1449:
[----:B------:R-:W-:-:S03]  /*9da0*/  UMOV UR4, 0xffffffff ;  /* 0xffffffff00047882 */ /* 0x000fc60000000000 */
[----:B------:R-:W-:Y:S05]  /*9db0*/  BRA.DIV UR4, `(.L_x_1173) ;  /* 0x0000016a04dc7947 */ /* 0x000fea000b800000 */
.L_x_1452:
[----:B------:R-:W-:-:S03]  /*9dc0*/  UMOV UR4, 0xffffffff ;  /* 0xffffffff00047882 */ /* 0x000fc60000000000 */
[----:B------:R-:W-:Y:S05]  /*9dd0*/  BRA.DIV UR4, `(.L_x_1174) ;  /* 0x0000016a04fc7947 */ /* 0x000fea000b800000 */
.L_x_1455:
[----:B------:R-:W0:Y:S01]  /*9de0*/  SYNCS.PHASECHK.TRANS64.TRYWAIT P1, [R17+URZ+0x19c00], R10 ;  /* 0x019c000a110075a7 */ /* 0x000e22000802017f */
[----:B------:R-:W-:Y:S04]  /*9df0*/  BSSY B1, `(.L_x_1175) ;  /* 0x0000002000017945 */ /* 0x000fe80003800000 */
[----:B0-----:R-:W-:Y:S05]  /*9e00*/  @!P1 BRA `(.L_x_1176) ;  /* 0x0000016c00189947 */ /* 0x001fea0003800000 */
.L_x_1456:
[----:B------:R-:W-:Y:S05]  /*9e10*/  BSYNC B1 ;  /* 0x0000000000017941 */ /* 0x000fea0003800000 */
.L_x_1175:
[----:B------:R-:W-:Y:S05]  /*9e20*/  @P0 BRA `(.L_x_1164) ;  /* 0x0000002000280947 */ /* 0x000fea0003800000 */
[----:B------:R-:W2:Y:S04]  /*9e30*/  LDL R63, [R1+0x38] ;  /* 0x00003800013f7983 */ /* 0x000ea80000100800 */
[----:B------:R1:W5:Y:S04]  /*9e40*/  LDL R62, [R1+0x34] ;  /* 0x00003400013e7983 */ /* 0x0003680000100800 */
[----:B------:R1:W5:Y:S04]  /*9e50*/  LDL R61, [R1+0x40] ;  /* 0x00004000013d7983 */ /* 0x0003680000100800 */
[----:B------:R1:W5:Y:S01]  /*9e60*/  LDL R60, [R1+0x68] ;  /* 0x00006800013c7983 */ /* 0x0003620000100800 */
[----:B------:R-:W3:Y:S02]  /*9e70*/  S2R R0, SR_TID.X ;  /* 0x0000000000007919 */ /* 0x000ee40000002100 */
[----:B---3--:R-:W-:-:S05]  /*9e80*/  VIADD R0, R0, 0xffffff80 ;  /* 0xffffff8000007836 */ /* 0x008fca0000000000 */
[----:B------:R-:W-:-:S04]  /*9e90*/  LEA.HI R3, R0, R0, RZ, 0x1 ;  /* 0x0000000000037211 */ /* 0x000fc800078f08ff */
[----:B------:R-:W-:-:S05]  /*9ea0*/  LOP3.LUT R3, R3, 0xfffffffe, RZ, 0xc0, !PT ;  /* 0xfffffffe03037812 */ /* 0x000fca00078ec0ff */
[----:B------:R-:W-:Y:S02]  /*9eb0*/  IMAD.IADD R3, R0, 0x1, -R3 ;  /* 0x0000000100037824 */ /* 0x000fe400078e0a03 */
[----:B------:R-:W3:Y:S02]  /*9ec0*/  LDC R0, c[0x0][0x3d4] ;  /* 0x0000f500ff007b82 */ /* 0x000ee40000000800 */
[----:B------:R-:W-:Y:S01]  /*9ed0*/  IMAD.SHL.U32 R3, R3, 0x10, RZ ;  /* 0x0000001003037824 */ /* 0x000fe200078e00ff */
[----:B------:R-:W-:Y:S04]  /*9ee0*/  BSSY B1, `(.L_x_1177) ;  /* 0x00000fd000017945 */ /* 0x000fe80003800000 */
[-C--:B---3--:R-:W-:Y:S02]  /*9ef0*/  ISETP.GE.AND P0, PT, R3, R0.reuse, PT ;  /* 0x000000000300720c */ /* 0x088fe40003f06270 */
[----:B--2---:R-:W-:-:S11]  /*9f00*/  ISETP.GE.AND P1, PT, R63, R0, PT ;  /* 0x000000003f00720c */ /* 0x004fd60003f26270 */
[----:B-1----:R-:W-:Y:S05]  /*9f10*/  @P0 BRA `(.L_x_1178) ;  /* 0x0000000c00e40947 */ /* 0x002fea0003800000 */
[----:B------:R-:W1:Y:S01]  /*9f20*/  S2R R11, SR_TID.X ;  /* 0x00000000000b7919 */ /* 0x000e620000002100 */
[----:B-----5:R-:W-:Y:S02]  /*9f30*/  SHF.R.U32.HI R3, RZ, 0x8, R28 ;  /* 0x00000008ff037819 */ /* 0x020fe4000001161c */
[----:B------:R-:W-:Y:S02]  /*9f40*/  LOP3.LUT R8, R28, 0xff, RZ, 0xc0, !PT ;  /* 0x000000ff1c087812 */ /* 0x000fe400078ec0ff */
[----:B------:R-:W-:Y:S02]  /*9f50*/  LOP3.LUT R3, R3, 0xff, RZ, 0xc0, !PT ;  /* 0x000000ff03037812 */ /* 0x000fe400078ec0ff */
[----:B------:R-:W-:Y:S02]  /*9f60*/  SHF.R.U32.HI R9, RZ, 0x8, R29 ;  /* 0x00000008ff097819 */ /* 0x000fe4000001161d */
[----:B------:R-:W-:Y:S02]  /*9f70*/  PRMT R21, R3, 0x7604, R8 ;  /* 0x0000760403157816 */ /* 0x000fe40000000008 */
[----:B0-----:R-:W-:-:S02]  /*9f80*/  LOP3.LUT R10, R29, 0xff, RZ, 0xc0, !PT ;  /* 0x000000ff1d0a7812 */ /* 0x001fc400078ec0ff */
[----:B------:R-:W-:Y:S02]  /*9f90*/  LOP3.LUT R9, R9, 0xff, RZ, 0xc0, !PT ;  /* 0x000000ff09097812 */ /* 0x000fe400078ec0ff */
[----:B------:R-:W-:Y:S02]  /*9fa0*/  LOP3.LUT R12, R30, 0xff, RZ, 0xc0, !PT ;  /* 0x000000ff1e0c7812 */ /* 0x000fe400078ec0ff */
[----:B------:R-:W-:Y:S02]  /*9fb0*/  PRMT R37, R9, 0x7604, R10 ;  /* 0x0000760409257816 */ /* 0x000fe4000000000a */
[----:B------:R-:W-:Y:S02]  /*9fc0*/  SHF.R.U32.HI R9, RZ, 0x8, R31 ;  /* 0x00000008ff097819 */ /* 0x000fe4000001161f */
[----:B------:R-:W-:Y:S02]  /*9fd0*/  LOP3.LUT R10, R31, 0xff, RZ, 0xc0, !PT ;  /* 0x000000ff1f0a7812 */ /* 0x000fe400078ec0ff */
[----:B------:R-:W-:-:S02]  /*9fe0*/  LOP3.LUT R9, R9, 0xff, RZ, 0xc0, !PT ;  /* 0x000000ff09097812 */ /* 0x000fc400078ec0ff */
[----:B------:R-:W-:Y:S02]  /*9ff0*/  SHF.R.U32.HI R38, RZ, 0x8, R5 ;  /* 0x00000008ff267819 */ /* 0x000fe40000011605 */
[----:B------:R-:W-:Y:S02]  /*a000*/  PRMT R40, R9, 0x7604, R10 ;  /* 0x0000760409287816 */ /* 0x000fe4000000000a */
[----:B------:R-:W-:Y:S02]  /*a010*/  SHF.R.U32.HI R42, RZ, 0x8, R6 ;  /* 0x00000008ff2a7819 */ /* 0x000fe40000011606 */
[----:B------:R-:W-:Y:S01]  /*a020*/  LOP3.LUT R41, R5, 0xff, RZ, 0xc0, !PT ;  /* 0x000000ff05297812 */ /* 0x000fe200078ec0ff */
[----:B-1----:R-:W-:Y:S01]  /*a030*/  VIADD R14, R11, 0xffffff80 ;  /* 0xffffff800b0e7836 */ /* 0x002fe20000000000 */
[----:B------:R-:W-:Y:S02]  /*a040*/  SHF.R.U32.HI R11, RZ, 0x8, R30 ;  /* 0x00000008ff0b7819 */ /* 0x000fe4000001161e */
[----:B------:R-:W-:-:S02]  /*a050*/  LOP3.LUT R38, R38, 0xff, RZ, 0xc0, !PT ;  /* 0x000000ff26267812 */ /* 0x000fc400078ec0ff */
[C---:B------:R-:W-:Y:S02]  /*a060*/  LEA.HI R13, R14.reuse, R14, RZ, 0x1 ;  /* 0x0000000e0e0d7211 */ /* 0x040fe400078f08ff */
[----:B------:R-:W-:Y:S02]  /*a070*/  LOP3.LUT R11, R11, 0xff, RZ, 0xc0, !PT ;  /* 0x000000ff0b0b7812 */ /* 0x000fe400078ec0ff */
[----:B------:R-:W-:Y:S02]  /*a080*/  LOP3.LUT R13, R13, 0xfffffffe, RZ, 0xc0, !PT ;  /* 0xfffffffe0d0d7812 */ /* 0x000fe400078ec0ff */
[----:B------:R-:W-:Y:S02]  /*a090*/  PRMT R39, R11, 0x7604, R12 ;  /* 0x000076040b277816 */ /* 0x000fe4000000000c */
[----:B------:R-:W-:Y:S01]  /*a0a0*/  SHF.R.U32.HI R11, RZ, 0x8, R4 ;  /* 0x00000008ff0b7819 */ /* 0x000fe20000011604 */
[----:B------:R-:W-:Y:S01]  /*a0b0*/  IMAD.IADD R13, R14, 0x1, -R13 ;  /* 0x000000010e0d7824 */ /* 0x000fe200078e0a0d */
[----:B------:R-:W-:-:S02]  /*a0c0*/  LOP3.LUT R14, R4, 0xff, RZ, 0xc0, !PT ;  /* 0x000000ff040e7812 */ /* 0x000fc400078ec0ff */
[----:B------:R-:W-:Y:S02]  /*a0d0*/  SHF.R.U32.HI R46, RZ, 0x8, R7 ;  /* 0x00000008ff2e7819 */ /* 0x000fe40000011607 */
[----:B------:R-:W-:Y:S02]  /*a0e0*/  LEA.HI R3, R0, R13, RZ, 0x1c ;  /* 0x0000000d00037211 */ /* 0x000fe400078fe0ff */
[----:B------:R-:W-:Y:S02]  /*a0f0*/  LOP3.LUT R13, R11, 0xff, RZ, 0xc0, !PT ;  /* 0x000000ff0b0d7812 */ /* 0x000fe400078ec0ff */
[C---:B------:R-:W-:Y:S01]  /*a100*/  LEA.HI R8, R3.reuse, R3, RZ, 0x1 ;  /* 0x0000000303087211 */ /* 0x040fe200078f08ff */
[----:B------:R-:W-:Y:S01]  /*a110*/  IMAD.SHL.U32 R3, R3, 0x10, RZ ;  /* 0x0000001003037824 */ /* 0x000fe200078e00ff */
[----:B------:R-:W-:Y:S02]  /*a120*/  PRMT R43, R13, 0x7604, R14 ;  /* 0x000076040d2b7816 */ /* 0x000fe4000000000e */
[----:B------:R-:W-:-:S02]  /*a130*/  SHF.R.S32.HI R8, RZ, 0x1, R8 ;  /* 0x00000001ff087819 */ /* 0x000fc40000011408 */
[----:B------:R-:W-:Y:S02]  /*a140*/  LOP3.LUT R3, R62, 0x10, R3, 0xf8, !PT ;  /* 0x000000103e037812 */ /* 0x000fe400078ef803 */
[----:B------:R-:W-:Y:S01]  /*a150*/  LOP3.LUT R45, R6, 0xff, RZ, 0xc0, !PT ;  /* 0x000000ff062d7812 */ /* 0x000fe200078ec0ff */
[----:B------:R-:W-:Y:S01]  /*a160*/  IMAD R12, R8, 0x1800, R61 ;  /* 0x00001800080c7824 */ /* 0x000fe200078e023d */
[----:B------:R-:W-:Y:S01]  /*a170*/  LOP3.LUT R3, R3, R60, RZ, 0x3c, !PT ;  /* 0x0000003c03037212 */ /* 0x000fe200078e3cff */
[----:B------:R-:W0:Y:S01]  /*a180*/  LDS.128 R8, [R20+0xf000] ;  /* 0x00f0000014087984 */ /* 0x000e220000000c00 */
[----:B------:R-:W-:Y:S02]  /*a190*/  LOP3.LUT R44, R42, 0xff, RZ, 0xc0, !PT ;  /* 0x000000ff2a2c7812 */ /* 0x000fe400078ec0ff */
[----:B------:R-:W-:Y:S02]  /*a1a0*/  IADD3 R3, R17, R12, R3 ;  /* 0x0000000c11037210 */ /* 0x000fe40007ffe003 */
[----:B------:R-:W-:-:S02]  /*a1b0*/  PRMT R42, R38, 0x7604, R41 ;  /* 0x00007604262a7816 */ /* 0x000fc40000000029 */
[----:B------:R-:W-:Y:S01]  /*a1c0*/  SHF.R.U32.HI R38, RZ, 0x10, R29 ;  /* 0x00000010ff267819 */ /* 0x000fe2000001161d */
[----:B------:R-:W1:Y:S01]  /*a1d0*/  LDS.128 R12, [R3+0xf000] ;  /* 0x00f00000030c7984 */ /* 0x000e620000000c00 */
[----:B------:R-:W-:Y:S02]  /*a1e0*/  LOP3.LUT R49, R7, 0xff, RZ, 0xc0, !PT ;  /* 0x000000ff07317812 */ /* 0x000fe400078ec0ff */
[----:B------:R-:W-:Y:S01]  /*a1f0*/  LOP3.LUT R46, R46, 0xff, RZ, 0xc0, !PT ;  /* 0x000000ff2e2e7812 */ /* 0x000fe200078ec0ff */
[----:B------:R-:W-:Y:S01]  /*a200*/  IMAD.U32 R38, R38, 0x10000, RZ ;  /* 0x0001000026267824 */ /* 0x000fe200078e00ff */
[----:B------:R-:W-:Y:S02]  /*a210*/  PRMT R47, R44, 0x7604, R45 ;  /* 0x000076042c2f7816 */ /* 0x000fe4000000002d */
        /* <DEDUP_REMOVED lines=19> */
[----:B------:R-:W-:Y:S02]  /*a350*/  LOP3.LUT R4, R29, 0xff000000, R6, 0xf8, !PT ;  /* 0xff0000001d047812 */ /* 0x000fe400078ef806 */
[----:B------:R-:W-:Y:S02]  /*a360*/  LOP3.LUT R41, R40, 0xff0000, R41, 0xf8, !PT ;  /* 0x00ff000028297812 */ /* 0x000fe400078ef829 */
[-C--:B0-----:R-:W-:Y:S02]  /*a370*/  F2FP.F16.E4M3.UNPACK_B R29, R8.reuse ;  /* 0x00000008ff1d723e */ /* 0x081fe400020006ff */
[----:B------:R-:W-:-:S02]  /*a380*/  F2FP.F16.E4M3.UNPACK_B R44, R8.H1 ;  /* 0x00000008ff2c723e */ /* 0x000fc400030006ff */
[-C--:B------:R-:W-:Y:S02]  /*a390*/  F2FP.F16.E4M3.UNPACK_B R40, R11.reuse ;  /* 0x0000000bff28723e */ /* 0x080fe400020006ff */
[----:B------:R-:W-:Y:S02]  /*a3a0*/  F2FP.F16.E4M3.UNPACK_B R46, R11.H1 ;  /* 0x0000000bff2e723e */ /* 0x000fe400030006ff */
[----:B------:R-:W-:Y:S02]  /*a3b0*/  F2FP.F16.E4M3.UNPACK_B R50, R49 ;  /* 0x00000031ff32723e */ /* 0x000fe400020006ff */
[----:B-1----:R-:W-:Y:S02]  /*a3c0*/  F2FP.F16.E4M3.UNPACK_B R8, R13 ;  /* 0x0000000dff08723e */ /* 0x002fe400020006ff */
[----:B------:R-:W-:Y:S02]  /*a3d0*/  F2FP.F16.E4M3.UNPACK_B R11, R42 ;  /* 0x0000002aff0b723e */ /* 0x000fe400020006ff */
[----:B------:R-:W-:Y:S01]  /*a3e0*/  LOP3.LUT R47, R41, 0xff000000, R31, 0xf8, !PT ;  /* 0xff000000292f7812 */ /* 0x000fe200078ef81f */
[----:B------:R-:W-:Y:S01]  /*a3f0*/  HADD2.F32 R6, -RZ, R8.H0_H0 ;  /* 0x20000008ff067230 */ /* 0x000fe20000004100 */
[----:B------:R-:W-:Y:S01]  /*a400*/  LOP3.LUT R53, R51, 0xff000000, R7, 0xf8, !PT ;  /* 0xff00000033357812 */ /* 0x000fe200078ef807 */
[----:B------:R-:W-:Y:S01]  /*a410*/  HADD2.F32 R51, -RZ, R50.H0_H0 ;  /* 0x20000032ff337230 */ /* 0x000fe20000004100 */
[-C--:B------:R-:W-:Y:S01]  /*a420*/  F2FP.F16.E4M3.UNPACK_B R31, R9.reuse ;  /* 0x00000009ff1f723e */ /* 0x080fe200020006ff */
[----:B------:R-:W-:Y:S01]  /*a430*/  HADD2.F32 R43, -RZ, R11.H0_H0 ;  /* 0x2000000bff2b7230 */ /* 0x000fe20000004100 */
[----:B------:R-:W-:Y:S01]  /*a440*/  F2FP.F16.E4M3.UNPACK_B R37, R9.H1 ;  /* 0x00000009ff25723e */ /* 0x000fe200030006ff */
[----:B------:R-:W-:Y:S01]  /*a450*/  HADD2.F32 R8, -RZ, R8.H1_H1 ;  /* 0x30000008ff087230 */ /* 0x000fe20000004100 */
[-C--:B------:R-:W-:Y:S01]  /*a460*/  F2FP.F16.E4M3.UNPACK_B R39, R12.reuse ;  /* 0x0000000cff27723e */ /* 0x080fe200020006ff */
[----:B------:R-:W-:Y:S01]  /*a470*/  HADD2.F32 R9, -RZ, R31.H0_H0 ;  /* 0x2000001fff097230 */ /* 0x000fe20000004100 */
[----:B------:R-:W-:Y:S01]  /*a480*/  F2FP.F16.E4M3.UNPACK_B R45, R12.H1 ;  /* 0x0000000cff2d723e */ /* 0x000fe200030006ff */
[C---:B------:R-:W-:Y:S01]  /*a490*/  FMUL.FTZ R12, R6.reuse, R51 ;  /* 0x00000033060c7220 */ /* 0x040fe20000410000 */
[----:B------:R-:W-:Y:S01]  /*a4a0*/  F2FP.F16.E4M3.UNPACK_B R38, R13.H1 ;  /* 0x0000000dff26723e */ /* 0x000fe200030006ff */
[----:B------:R-:W-:Y:S01]  /*a4b0*/  FMUL.FTZ R52, R6, R43 ;  /* 0x0000002b06347220 */ /* 0x000fe20000410000 */
[----:B------:R-:W-:Y:S01]  /*a4c0*/  F2FP.F16.E4M3.UNPACK_B R49, R49.H1 ;  /* 0x00000031ff31723e */ /* 0x000fe200030006ff */
[C---:B------:R-:W-:Y:S01]  /*a4d0*/  FFMA.FTZ R6, R9.reuse, R43, -R12 ;  /* 0x0000002b09067223 */ /* 0x040fe2000001080c */
[----:B------:R-:W-:Y:S01]  /*a4e0*/  F2FP.F16.E4M3.UNPACK_B R42, R42.H1 ;  /* 0x0000002aff2a723e */ /* 0x000fe200030006ff */
[----:B------:R-:W-:Y:S01]  /*a4f0*/  FFMA.FTZ R9, R9, R51, R52 ;  /* 0x0000003309097223 */ /* 0x000fe20000010034 */
[-C--:B------:R-:W-:Y:S01]  /*a500*/  F2FP.F16.E4M3.UNPACK_B R41, R15.reuse ;  /* 0x0000000fff29723e */ /* 0x080fe200020006ff */
[----:B------:R-:W-:Y:S01]  /*a510*/  HADD2.F32 R12, -RZ, R11.H1_H1 ;  /* 0x3000000bff0c7230 */ /* 0x000fe20000004100 */
[----:B------:R-:W-:Y:S01]  /*a520*/  F2FP.F16.E4M3.UNPACK_B R48, R15.H1 ;  /* 0x0000000fff30723e */ /* 0x000fe200030006ff */
[----:B------:R-:W-:Y:S01]  /*a530*/  HADD2.F32 R15, -RZ, R50.H1_H1 ;  /* 0x30000032ff0f7230 */ /* 0x000fe20000004100 */
[----:B------:R-:W-:Y:S01]  /*a540*/  F2FP.F16.E4M3.UNPACK_B R51, R53 ;  /* 0x00000035ff33723e */ /* 0x000fe200020006ff */
[----:B------:R-:W-:Y:S01]  /*a550*/  HADD2.F32 R52, -RZ, R49.H0_H0 ;  /* 0x20000031ff347230 */ /* 0x000fe20000004100 */
[----:B------:R-:W-:Y:S01]  /*a560*/  F2FP.F16.E4M3.UNPACK_B R7, R14 ;  /* 0x0000000eff07723e */ /* 0x000fe200020006ff */
        /* <DEDUP_REMOVED lines=9> */
[----:B------:R-:W-:Y:S01]  /*a600*/  FFMA.FTZ R11, R31, R12, -R54 ;  /* 0x0000000c1f0b7223 */ /* 0x000fe20000010836 */
[----:B------:R-:W-:Y:S02]  /*a610*/  HADD2.F32 R38, -RZ, R38.H1_H1 ;  /* 0x30000026ff267230 */ /* 0x000fe40000004100 */
[C---:B------:R-:W-:Y:S01]  /*a620*/  FFMA.FTZ R12, R13.reuse, R50, -R56 ;  /* 0x000000320d0c7223 */ /* 0x040fe20000010838 */
[----:B------:R-:W-:Y:S01]  /*a630*/  FFMA.FTZ R13, R13, R52, R43 ;  /* 0x000000340d0d7223 */ /* 0x000fe2000001002b */
[----:B------:R-:W-:Y:S01]  /*a640*/  F2FP.F16.E4M3.UNPACK_B R43, R47 ;  /* 0x0000002fff2b723e */ /* 0x000fe200020006ff */
[----:B------:R-:W-:Y:S01]  /*a650*/  FFMA.FTZ R8, R31, R15, R8 ;  /* 0x0000000f1f087223 */ /* 0x000fe20000010008 */
[----:B------:R-:W-:Y:S02]  /*a660*/  HADD2.F32 R42, -RZ, R42.H1_H1 ;  /* 0x3000002aff2a7230 */ /* 0x000fe40000004100 */
[----:B------:R-:W-:Y:S01]  /*a670*/  FMUL.FTZ R54, R38, R49 ;  /* 0x0000003126367220 */ /* 0x000fe20000410000 */
[----:B------:R-:W-:Y:S01]  /*a680*/  HADD2.F32 R52, -RZ, R51.H0_H0 ;  /* 0x20000033ff347230 */ /* 0x000fe20000004100 */
[----:B------:R-:W-:Y:S01]  /*a690*/  F2FP.F16.E4M3.UNPACK_B R47, R47.H1 ;  /* 0x0000002fff2f723e */ /* 0x000fe200030006ff */
[----:B------:R-:W-:-:S02]  /*a6a0*/  HADD2.F32 R15, -RZ, R41.H0_H0 ;  /* 0x20000029ff0f7230 */ /* 0x000fc40000004100 */
[----:B------:R-:W-:Y:S01]  /*a6b0*/  FMUL.FTZ R38, R38, R42 ;  /* 0x0000002a26267220 */ /* 0x000fe20000410000 */
[----:B------:R-:W-:Y:S01]  /*a6c0*/  HADD2.F32 R50, -RZ, R43.H0_H0 ;  /* 0x2000002bff327230 */ /* 0x000fe20000004100 */
[----:B------:R-:W-:Y:S01]  /*a6d0*/  F2FP.F16.E4M3.UNPACK_B R14, R14.H1 ;  /* 0x0000000eff0e723e */ /* 0x000fe200030006ff */
[----:B------:R-:W-:Y:S02]  /*a6e0*/  HADD2.F32 R37, -RZ, R37.H1_H1 ;  /* 0x30000025ff257230 */ /* 0x000fe40000004100 */
[C---:B------:R-:W-:Y:S01]  /*a6f0*/  FMUL.FTZ R56, R15.reuse, R52 ;  /* 0x000000340f387220 */ /* 0x040fe20000410000 */
[----:B------:R-:W-:Y:S02]  /*a700*/  HADD2.F32 R31, -RZ, R40.H0_H0 ;  /* 0x20000028ff1f7230 */ /* 0x000fe40000004100 */
[----:B------:R-:W-:Y:S01]  /*a710*/  FMUL.FTZ R55, R15, R50 ;  /* 0x000000320f377220 */ /* 0x000fe20000410000 */
[----:B------:R-:W-:Y:S02]  /*a720*/  HADD2.F32 R51, -RZ, R51.H1_H1 ;  /* 0x30000033ff337230 */ /* 0x000fe40000004100 */
[C---:B------:R-:W-:Y:S01]  /*a730*/  FFMA.FTZ R15, R37.reuse, R42, -R54 ;  /* 0x0000002a250f7223 */ /* 0x040fe20000010836 */
[----:B------:R-:W-:Y:S01]  /*a740*/  F2FP.F16.E4M3.UNPACK_B R54, R53.H1 ;  /* 0x00000035ff36723e */ /* 0x000fe200030006ff */
[----:B------:R-:W-:Y:S01]  /*a750*/  FFMA.FTZ R38, R37, R49, R38 ;  /* 0x0000003125267223 */ /* 0x000fe20000010026 */
[C---:B------:R-:W-:Y:S01]  /*a760*/  FFMA.FTZ R37, R31.reuse, R50, -R56 ;  /* 0x000000321f257223 */ /* 0x040fe20000010838 */
[----:B------:R-:W-:Y:S01]  /*a770*/  FFMA.FTZ R31, R31, R52, R55 ;  /* 0x000000341f1f7223 */ /* 0x000fe20000010037 */
[----:B------:R-:W-:Y:S01]  /*a780*/  HADD2.F32 R41, -RZ, R41.H1_H1 ;  /* 0x30000029ff297230 */ /* 0x000fe20000004100 */
[-C--:B------:R-:W-:Y:S01]  /*a790*/  F2FP.F16.E4M3.UNPACK_B R5, R10.reuse ;  /* 0x0000000aff05723e */ /* 0x080fe200020006ff */
[----:B------:R-:W-:Y:S01]  /*a7a0*/  HADD2.F32 R52, -RZ, R54.H0_H0 ;  /* 0x20000036ff347230 */ /* 0x000fe20000004100 */
[----:B------:R-:W-:Y:S01]  /*a7b0*/  F2FP.F16.E4M3.UNPACK_B R10, R10.H1 ;  /* 0x0000000aff0a723e */ /* 0x000fe200030006ff */
[----:B------:R-:W-:-:S02]  /*a7c0*/  HADD2.F32 R42, -RZ, R48.H0_H0 ;  /* 0x20000030ff2a7230 */ /* 0x000fc40000004100 */
[C---:B------:R-:W-:Y:S01]  /*a7d0*/  FMUL.FTZ R53, R41.reuse, R51 ;  /* 0x0000003329357220 */ /* 0x040fe20000410000 */
[----:B------:R-:W-:Y:S01]  /*a7e0*/  HADD2.F32 R50, -RZ, R47.H0_H0 ;  /* 0x2000002fff327230 */ /* 0x000fe20000004100 */
[----:B------:R-:W-:Y:S01]  /*a7f0*/  F2FP.SATFINITE.E4M3.F32.PACK_AB_MERGE_C R13, R38, R13, RZ ;  /* 0x0000000d260d723e */ /* 0x000fe200048070ff */
[----:B------:R-:W-:Y:S02]  /*a800*/  HADD2.F32 R49, -RZ, R43.H1_H1 ;  /* 0x3000002bff317230 */ /* 0x000fe40000004100 */
[C---:B------:R-:W-:Y:S01]  /*a810*/  FMUL.FTZ R58, R42.reuse, R52 ;  /* 0x000000342a3a7220 */ /* 0x040fe20000410000 */
[----:B------:R-:W-:Y:S02]  /*a820*/  HADD2.F32 R40, -RZ, R40.H1_H1 ;  /* 0x30000028ff287230 */ /* 0x000fe40000004100 */
[----:B------:R-:W-:Y:S01]  /*a830*/  FMUL.FTZ R55, R42, R50 ;  /* 0x000000322a377220 */ /* 0x000fe20000410000 */
[----:B------:R-:W-:Y:S02]  /*a840*/  HADD2.F32 R43, -RZ, R46.H0_H0 ;  /* 0x2000002eff2b7230 */ /* 0x000fe40000004100 */
[----:B------:R-:W-:Y:S01]  /*a850*/  FMUL.FTZ R56, R41, R49 ;  /* 0x0000003129387220 */ /* 0x000fe20000410000 */
[----:B------:R-:W-:-:S02]  /*a860*/  HADD2.F32 R54, -RZ, R54.H1_H1 ;  /* 0x30000036ff367230 */ /* 0x000fc40000004100 */
[C---:B------:R-:W-:Y:S01]  /*a870*/  FFMA.FTZ R42, R40.reuse, R49, -R53 ;  /* 0x00000031282a7223 */ /* 0x040fe20000010835 */
[----:B------:R-:W-:Y:S01]  /*a880*/  F2FP.F16.E4M3.UNPACK_B R53, R30.H1 ;  /* 0x0000001eff35723e */ /* 0x000fe200030006ff */
[C---:B------:R-:W-:Y:S01]  /*a890*/  FFMA.FTZ R41, R43.reuse, R50, -R58 ;  /* 0x000000322b297223 */ /* 0x040fe2000001083a */
[----:B------:R-:W-:Y:S01]  /*a8a0*/  F2FP.F16.E4M3.UNPACK_B R50, R28.H1 ;  /* 0x0000001cff32723e */ /* 0x000fe200030006ff */
[----:B------:R-:W-:Y:S01]  /*a8b0*/  FFMA.FTZ R43, R43, R52, R55 ;  /* 0x000000342b2b7223 */ /* 0x000fe20000010037 */
[----:B------:R-:W-:Y:S02]  /*a8c0*/  HADD2.F32 R52, -RZ, R47.H1_H1 ;  /* 0x3000002fff347230 */ /* 0x000fe40000004100 */
[----:B------:R-:W-:Y:S01]  /*a8d0*/  FFMA.FTZ R40, R40, R51, R56 ;  /* 0x0000003328287223 */ /* 0x000fe20000010038 */
[----:B------:R-:W-:Y:S01]  /*a8e0*/  HADD2.F32 R49, -RZ, R48.H1_H1 ;  /* 0x30000030ff317230 */ /* 0x000fe20000004100 */
[----:B------:R-:W-:Y:S01]  /*a8f0*/  F2FP.SATFINITE.E4M3.F32.PACK_AB_MERGE_C R9, R8, R9, R13 ;  /* 0x000000090809723e */ /* 0x000fe2000480700d */
[----:B------:R-:W-:-:S02]  /*a900*/  HADD2.F32 R55, -RZ, R53.H0_H0 ;  /* 0x20000035ff377230 */ /* 0x000fc40000004100 */
[--C-:B------:R-:W-:Y:S02]  /*a910*/  HADD2.F32 R48, -RZ, R45.reuse.H0_H0 ;  /* 0x2000002dff307230 */ /* 0x100fe40000004100 */
        /* <DEDUP_REMOVED lines=10> */
[----:B------:R-:W-:Y:S01]  /*a9c0*/  HADD2.F32 R50, -RZ, R50.H1_H1 ;  /* 0x30000032ff327230 */ /* 0x000fe20000004100 */
[----:B------:R-:W-:Y:S01]  /*a9d0*/  F2FP.F16.E4M3.UNPACK_B R47, R30 ;  /* 0x0000001eff2f723e */ /* 0x000fe200020006ff */
[----:B------:R-:W-:Y:S02]  /*a9e0*/  HADD2.F32 R53, -RZ, R53.H1_H1 ;  /* 0x30000035ff357230 */ /* 0x000fe40000004100 */
[C---:B------:R-:W-:Y:S01]  /*a9f0*/  FFMA.FTZ R48, R46.reuse, R51, -R49 ;  /* 0x000000332e307223 */ /* 0x040fe20000010831 */
[----:B------:R-:W-:Y:S01]  /*aa00*/  FFMA.FTZ R56, R46, R55, R56 ;  /* 0x000000372e387223 */ /* 0x000fe20000010038 */
[----:B------:R-:W-:Y:S01]  /*aa10*/  HADD2.F32 R44, -RZ, R44.H1_H1 ;  /* 0x3000002cff2c7230 */ /* 0x000fe20000004100 */
[----:B------:R-:W-:Y:S01]  /*aa20*/  F2FP.F16.E4M3.UNPACK_B R46, R28 ;  /* 0x0000001cff2e723e */ /* 0x000fe200020006ff */
[C---:B------:R-:W-:Y:S01]  /*aa30*/  FMUL.FTZ R28, R45.reuse, R50 ;  /* 0x000000322d1c7220 */ /* 0x040fe20000410000 */
[----:B------:R-:W-:Y:S01]  /*aa40*/  FMUL.FTZ R51, R45, R53 ;  /* 0x000000352d337220 */ /* 0x000fe20000410000 */
[----:B------:R-:W-:Y:S01]  /*aa50*/  HADD2.F32 R49, -RZ, R47.H0_H0 ;  /* 0x2000002fff317230 */ /* 0x000fe20000004100 */
[----:B------:R-:W-:Y:S01]  /*aa60*/  F2FP.SATFINITE.E4M3.F32.PACK_AB_MERGE_C R43, R54, R43, RZ ;  /* 0x0000002b362b723e */ /* 0x000fe200048070ff */
[----:B------:R-:W-:-:S02]  /*aa70*/  HADD2.F32 R30, -RZ, R39.H0_H0 ;  /* 0x20000027ff1e7230 */ /* 0x000fc40000004100 */
[C---:B------:R-:W-:Y:S01]  /*aa80*/  FFMA.FTZ R53, R44.reuse, R53, R28 ;  /* 0x000000352c357223 */ /* 0x040fe2000001001c */
[----:B------:R-:W-:Y:S02]  /*aa90*/  HADD2.F32 R45, -RZ, R46.H0_H0 ;  /* 0x2000002eff2d7230 */ /* 0x000fe40000004100 */
[----:B------:R-:W-:Y:S01]  /*aaa0*/  FFMA.FTZ R55, R44, R50, -R51 ;  /* 0x000000322c377223 */ /* 0x000fe20000010833 */
[----:B------:R-:W-:Y:S02]  /*aab0*/  HADD2.F32 R28, -RZ, R29.H0_H0 ;  /* 0x2000001dff1c7230 */ /* 0x000fe40000004100 */
[C---:B------:R-:W-:Y:S01]  /*aac0*/  FMUL.FTZ R51, R30.reuse, R49 ;  /* 0x000000311e337220 */ /* 0x040fe20000410000 */
[----:B------:R-:W-:Y:S02]  /*aad0*/  HADD2.F32 R44, -RZ, R47.H1_H1 ;  /* 0x3000002fff2c7230 */ /* 0x000fe40000004100 */
[----:B------:R-:W-:Y:S01]  /*aae0*/  FMUL.FTZ R47, R30, R45 ;  /* 0x0000002d1e2f7220 */ /* 0x000fe20000410000 */
[----:B------:R-:W-:-:S02]  /*aaf0*/  HADD2.F32 R39, -RZ, R39.H1_H1 ;  /* 0x30000027ff277230 */ /* 0x000fc40000004100 */
[C---:B------:R-:W-:Y:S01]  /*ab00*/  FFMA.FTZ R51, R28.reuse, R45, -R51 ;  /* 0x0000002d1c337223 */ /* 0x040fe20000010833 */
[----:B------:R-:W-:Y:S01]  /*ab10*/  HADD2.F32 R46, -RZ, R46.H1_H1 ;  /* 0x3000002eff2e7230 */ /* 0x000fe20000004100 */
[----:B------:R-:W-:Y:S01]  /*ab20*/  F2FP.F16.E4M3.UNPACK_B R45, R4.H1 ;  /* 0x00000004ff2d723e */ /* 0x000fe200030006ff */
[----:B------:R-:W-:Y:S02]  /*ab30*/  HADD2.F32 R29, -RZ, R29.H1_H1 ;  /* 0x3000001dff1d7230 */ /* 0x000fe40000004100 */
[C---:B------:R-:W-:Y:S01]  /*ab40*/  FMUL.FTZ R30, R39.reuse, R44 ;  /* 0x0000002c271e7220 */ /* 0x040fe20000410000 */
        /* <DEDUP_REMOVED lines=9> */
[----:B------:R-:W-:Y:S01]  /*abe0*/  F2FP.F16.E4M3.UNPACK_B R4, R4 ;  /* 0x00000004ff04723e */ /* 0x000fe200020006ff */
[----:B------:R-:W-:Y:S02]  /*abf0*/  HADD2.F32 R39, -RZ, R28.H1_H1 ;  /* 0x3000001cff277230 */ /* 0x000fe40000004100 */
[C---:B------:R-:W-:Y:S01]  /*ac00*/  FMUL.FTZ R57, R30.reuse, R47 ;  /* 0x0000002f1e397220 */ /* 0x040fe20000410000 */
[----:B------:R-:W-:Y:S02]  /*ac10*/  HADD2.F32 R28, -RZ, R10.H0_H0 ;  /* 0x2000000aff1c7230 */ /* 0x000fe40000004100 */
[----:B------:R-:W-:Y:S01]  /*ac20*/  FMUL.FTZ R59, R30, R29 ;  /* 0x0000001d1e3b7220 */ /* 0x000fe20000410000 */
[----:B------:R-:W-:Y:S01]  /*ac30*/  HADD2.F32 R45, -RZ, R45.H1_H1 ;  /* 0x3000002dff2d7230 */ /* 0x000fe20000004100 */
[----:B------:R-:W-:Y:S01]  /*ac40*/  F2FP.SATFINITE.E4M3.F32.PACK_AB_MERGE_C R53, R53, R56, RZ ;  /* 0x000000383535723e */ /* 0x000fe200048070ff */
[----:B------:R-:W-:-:S02]  /*ac50*/  HADD2.F32 R14, -RZ, R14.H1_H1 ;  /* 0x3000000eff0e7230 */ /* 0x000fc40000004100 */
[C---:B------:R-:W-:Y:S01]  /*ac60*/  FFMA.FTZ R57, R28.reuse, R29, -R57 ;  /* 0x0000001d1c397223 */ /* 0x040fe20000010839 */
[----:B------:R-:W-:Y:S02]  /*ac70*/  HADD2.F32 R10, -RZ, R10.H1_H1 ;  /* 0x3000000aff0a7230 */ /* 0x000fe40000004100 */
[----:B------:R-:W-:Y:S01]  /*ac80*/  FFMA.FTZ R59, R28, R47, R59 ;  /* 0x0000002f1c3b7223 */ /* 0x000fe2000001003b */
[----:B------:R-:W-:Y:S02]  /*ac90*/  HADD2.F32 R28, -RZ, R4.H1_H1 ;  /* 0x30000004ff1c7230 */ /* 0x000fe40000004100 */
[C---:B------:R-:W-:Y:S01]  /*aca0*/  FMUL.FTZ R29, R14.reuse, R45 ;  /* 0x0000002d0e1d7220 */ /* 0x040fe20000410000 */
[----:B------:R-:W-:Y:S01]  /*acb0*/  FMUL.FTZ R14, R14, R39 ;  /* 0x000000270e0e7220 */ /* 0x000fe20000410000 */
[----:B------:R-:W-:Y:S02]  /*acc0*/  F2FP.SATFINITE.E4M3.F32.PACK_AB_MERGE_C R8, R44, R49, R53 ;  /* 0x000000312c08723e */ /* 0x000fe40004807035 */
[C---:B------:R-:W-:Y:S01]  /*acd0*/  FFMA.FTZ R50, R10.reuse, R39, -R29 ;  /* 0x000000270a327223 */ /* 0x040fe2000001081d */
[----:B------:R-:W-:Y:S01]  /*ace0*/  FFMA.FTZ R52, R10, R45, R14 ;  /* 0x0000002d0a347223 */ /* 0x000fe2000001000e */
[----:B------:R-:W-:-:S02]  /*acf0*/  HADD2.F32 R29, -RZ, R21.H0_H0 ;  /* 0x20000015ff1d7230 */ /* 0x000fc40000004100 */
[----:B------:R-:W-:Y:S01]  /*ad00*/  HADD2.F32 R14, -RZ, R21.H1_H1 ;  /* 0x30000015ff0e7230 */ /* 0x000fe20000004100 */
[----:B------:R-:W-:Y:S01]  /*ad10*/  F2FP.SATFINITE.E4M3.F32.PACK_AB_MERGE_C R50, R50, R57, RZ ;  /* 0x000000393232723e */ /* 0x000fe200048070ff */
[----:B------:R-:W-:Y:S01]  /*ad20*/  HADD2.F32 R21, -RZ, R4.H0_H0 ;  /* 0x20000004ff157230 */ /* 0x000fe20000004100 */
[----:B------:R-:W-:Y:S01]  /*ad30*/  F2FP.SATFINITE.E4M3.F32.PACK_AB_MERGE_C R52, R52, R59, RZ ;  /* 0x0000003b3434723e */ /* 0x000fe200048070ff */
[--C-:B------:R-:W-:Y:S02]  /*ad40*/  HADD2.F32 R10, -RZ, R7.reuse.H0_H0 ;  /* 0x20000007ff0a7230 */ /* 0x100fe40000004100 */
[----:B------:R-:W-:Y:S02]  /*ad50*/  HADD2.F32 R7, -RZ, R7.H1_H1 ;  /* 0x30000007ff077230 */ /* 0x000fe40000004100 */
[--C-:B------:R-:W-:Y:S02]  /*ad60*/  HADD2.F32 R4, -RZ, R5.reuse.H0_H0 ;  /* 0x20000005ff047230 */ /* 0x100fe40000004100 */
[----:B------:R-:W-:Y:S01]  /*ad70*/  FMUL.FTZ R39, R10, R21 ;  /* 0x000000150a277220 */ /* 0x000fe20000410000 */
[----:B------:R-:W-:-:S02]  /*ad80*/  HADD2.F32 R5, -RZ, R5.H1_H1 ;  /* 0x30000005ff057230 */ /* 0x000fc40000004100 */
[-C--:B------:R-:W-:Y:S01]  /*ad90*/  FMUL.FTZ R10, R10, R29.reuse ;  /* 0x0000001d0a0a7220 */ /* 0x080fe20000410000 */
[C---:B------:R-:W-:Y:S01]  /*ada0*/  FMUL.FTZ R30, R7.reuse, R28 ;  /* 0x0000001c071e7220 */ /* 0x040fe20000410000 */
[-C--:B------:R-:W-:Y:S01]  /*adb0*/  FMUL.FTZ R7, R7, R14.reuse ;  /* 0x0000000e07077220 */ /* 0x080fe20000410000 */
[C---:B------:R-:W-:Y:S01]  /*adc0*/  FFMA.FTZ R39, R4.reuse, R29, -R39 ;  /* 0x0000001d04277223 */ /* 0x040fe20000010827 */
[----:B------:R-:W-:Y:S01]  /*add0*/  FFMA.FTZ R10, R4, R21, R10 ;  /* 0x00000015040a7223 */ /* 0x000fe2000001000a */
[C---:B------:R-:W-:Y:S01]  /*ade0*/  FFMA.FTZ R30, R5.reuse, R14, -R30 ;  /* 0x0000000e051e7223 */ /* 0x040fe2000001081e */
[----:B------:R-:W-:Y:S01]  /*adf0*/  FFMA.FTZ R21, R5, R28, R7 ;  /* 0x0000001c05157223 */ /* 0x000fe20000010007 */
[----:B------:R-:W-:Y:S02]  /*ae00*/  F2FP.SATFINITE.E4M3.F32.PACK_AB_MERGE_C R5, R15, R12, RZ ;  /* 0x0000000c0f05723e */ /* 0x000fe400048070ff */
[----:B------:R-:W-:Y:S02]  /*ae10*/  F2FP.SATFINITE.E4M3.F32.PACK_AB_MERGE_C R7, R58, R41, RZ ;  /* 0x000000293a07723e */ /* 0x000fe400048070ff */
[----:B------:R-:W-:-:S02]  /*ae20*/  F2FP.SATFINITE.E4M3.F32.PACK_AB_MERGE_C R4, R55, R48, RZ ;  /* 0x000000303704723e */ /* 0x000fc400048070ff */
[----:B------:R-:W-:Y:S02]  /*ae30*/  F2FP.SATFINITE.E4M3.F32.PACK_AB_MERGE_C R5, R11, R6, R5 ;  /* 0x000000060b05723e */ /* 0x000fe40004807005 */
[----:B------:R-:W-:Y:S02]  /*ae40*/  F2FP.SATFINITE.E4M3.F32.PACK_AB_MERGE_C R7, R42, R37, R7 ;  /* 0x000000252a07723e */ /* 0x000fe40004807007 */
[----:B------:R-:W-:Y:S02]  /*ae50*/  F2FP.SATFINITE.E4M3.F32.PACK_AB_MERGE_C R4, R46, R51, R4 ;  /* 0x000000332e04723e */ /* 0x000fe40004807004 */
[----:B------:R-:W-:Y:S02]  /*ae60*/  F2FP.SATFINITE.E4M3.F32.PACK_AB_MERGE_C R6, R30, R39, R50 ;  /* 0x000000271e06723e */ /* 0x000fe40004807032 */
[----:B------:R-:W-:Y:S02]  /*ae70*/  F2FP.SATFINITE.E4M3.F32.PACK_AB_MERGE_C R11, R40, R31, R43 ;  /* 0x0000001f280b723e */ /* 0x000fe4000480702b */
[----:B------:R-:W-:Y:S01]  /*ae80*/  F2FP.SATFINITE.E4M3.F32.PACK_AB_MERGE_C R10, R21, R10, R52 ;  /* 0x0000000a150a723e */ /* 0x000fe20004807034 */
[----:B------:R1:W-:Y:S04]  /*ae90*/  STS.128 [R20+0xf000], R4 ;  /* 0x00f0000414007388 */ /* 0x0003e80000000c00 */
[----:B------:R1:W-:Y:S02]  /*aea0*/  STS.128 [R3+0xf000], R8 ;  /* 0x00f0000803007388 */ /* 0x0003e40000000c00 */
.L_x_1178:
[----:B------:R-:W-:Y:S05]  /*aeb0*/  BSYNC B1 ;  /* 0x0000000000017941 */ /* 0x000fea0003800000 */
.L_x_1177:
[----:B------:R-:W-:Y:S05]  /*aec0*/  @P1 BRA `(.L_x_1164) ;  /* 0x0000001000001947 */ /* 0x000fea0003800000 */
[----:B------:R-:W2:Y:S01]  /*aed0*/  LDL R49, [R1+0x60] ;  /* 0x0000600001317983 */ /* 0x000ea20000100800 */
[----:B-1---5:R-:W-:Y:S02]  /*aee0*/  SHF.R.U32.HI R4, RZ, 0x8, R32 ;  /* 0x00000008ff047819 */ /* 0x022fe40000011620 */
[----:B------:R-:W-:Y:S02]  /*aef0*/  SHF.R.S32.HI R9, RZ, 0x1f, R63 ;  /* 0x0000001fff097819 */ /* 0x000fe4000001143f */
[----:B------:R-:W-:Y:S02]  /*af00*/  LOP3.LUT R3, R32, 0xff, RZ, 0xc0, !PT ;  /* 0x000000ff20037812 */ /* 0x000fe400078ec0ff */
[----:B------:R-:W-:Y:S02]  /*af10*/  LOP3.LUT R4, R4, 0xff, RZ, 0xc0, !PT ;  /* 0x000000ff04047812 */ /* 0x000fe400078ec0ff */
[----:B------:R-:W-:Y:S02]  /*af20*/  LEA.HI R9, R9, R63, RZ, 0x4 ;  /* 0x0000003f09097211 */ /* 0x000fe400078f20ff */
[----:B------:R-:W-:-:S02]  /*af30*/  PRMT R12, R4, 0x7604, R3 ;  /* 0x00007604040c7816 */ /* 0x000fc40000000003 */
[----:B------:R-:W-:Y:S02]  /*af40*/  SHF.R.U32.HI R4, RZ, 0x8, R34 ;  /* 0x00000008ff047819 */ /* 0x000fe40000011622 */
[----:B------:R-:W-:Y:S02]  /*af50*/  SHF.R.S32.HI R9, RZ, 0x4, R9 ;  /* 0x00000004ff097819 */ /* 0x000fe40000011409 */
[----:B------:R-:W-:Y:S02]  /*af60*/  LOP3.LUT R3, R34, 0xff, RZ, 0xc0, !PT ;  /* 0x000000ff22037812 */ /* 0x000fe400078ec0ff */
[----:B------:R-:W-:Y:S02]  /*af70*/  SHF.R.U32.HI R8, RZ, 0x8, R24 ;  /* 0x00000008ff087819 */ /* 0x000fe40000011618 */
[----:B------:R-:W-:Y:S02]  /*af80*/  LOP3.LUT R4, R4, 0xff, RZ, 0xc0, !PT ;  /* 0x000000ff04047812 */ /* 0x000fe400078ec0ff */
[----:B------:R-:W-:-:S02]  /*af90*/  LEA.HI R0, R0, R9, RZ, 0x1c ;  /* 0x0000000900007211 */ /* 0x000fc400078fe0ff */
[----:B------:R-:W-:Y:S02]  /*afa0*/  LOP3.LUT R7, R24, 0xff, RZ, 0xc0, !PT ;  /* 0x000000ff18077812 */ /* 0x000fe400078ec0ff */
[----:B------:R-:W-:Y:S02]  /*afb0*/  LOP3.LUT R8, R8, 0xff, RZ, 0xc0, !PT ;  /* 0x000000ff08087812 */ /* 0x000fe400078ec0ff */
[----:B------:R-:W-:Y:S02]  /*afc0*/  PRMT R20, R4, 0x7604, R3 ;  /* 0x0000760404147816 */ /* 0x000fe40000000003 */
[C---:B------:R-:W-:Y:S01]  /*afd0*/  LEA.HI R3, R0.reuse, R0, RZ, 0x1 ;  /* 0x0000000000037211 */ /* 0x040fe200078f08ff */
[----:B------:R-:W-:Y:S01]  /*afe0*/  IMAD.SHL.U32 R0, R0, 0x10, RZ ;  /* 0x0000001000007824 */ /* 0x000fe200078e00ff */
[----:B------:R-:W-:Y:S02]  /*aff0*/  PRMT R29, R8, 0x7604, R7 ;  /* 0x00007604081d7816 */ /* 0x000fe40000000007 */
[----:B------:R-:W-:-:S02]  /*b000*/  SHF.R.U32.HI R6, RZ, 0x8, R33 ;  /* 0x00000008ff067819 */ /* 0x000fc40000011621 */
[----:B------:R-:W-:Y:S02]  /*b010*/  SHF.R.U32.HI R8, RZ, 0x8, R26 ;  /* 0x00000008ff087819 */ /* 0x000fe4000001161a */
[----:B------:R-:W-:Y:S02]  /*b020*/  SHF.R.S32.HI R3, RZ, 0x1, R3 ;  /* 0x00000001ff037819 */ /* 0x000fe40000011403 */
[----:B------:R-:W-:Y:S02]  /*b030*/  LOP3.LUT R0, R62, 0x10, R0, 0xf8, !PT ;  /* 0x000000103e007812 */ /* 0x000fe400078ef800 */
[----:B------:R-:W-:Y:S02]  /*b040*/  LOP3.LUT R5, R33, 0xff, RZ, 0xc0, !PT ;  /* 0x000000ff21057812 */ /* 0x000fe400078ec0ff */
[----:B------:R-:W-:Y:S02]  /*b050*/  LOP3.LUT R6, R6, 0xff, RZ, 0xc0, !PT ;  /* 0x000000ff06067812 */ /* 0x000fe400078ec0ff */
[----:B------:R-:W-:Y:S01]  /*b060*/  LOP3.LUT R30, R8, 0xff, RZ, 0xc0, !PT ;  /* 0x000000ff081e7812 */ /* 0x000fe200078ec0ff */
[----:B------:R-:W-:Y:S01]  /*b070*/  IMAD R8, R3, 0x1800, R61 ;  /* 0x0000180003087824 */ /* 0x000fe200078e023d */
[----:B0-----:R-:W-:-:S02]  /*b080*/  SHF.R.U32.HI R10, RZ, 0x8, R25 ;  /* 0x00000008ff0a7819 */ /* 0x001fc40000011619 */
[----:B------:R-:W-:Y:S02]  /*b090*/  LOP3.LUT R0, R0, R60, RZ, 0x3c, !PT ;  /* 0x0000003c00007212 */ /* 0x000fe400078e3cff */
[----:B------:R-:W-:Y:S02]  /*b0a0*/  PRMT R14, R6, 0x7604, R5 ;  /* 0x00007604060e7816 */ /* 0x000fe40000000005 */
[----:B------:R-:W-:Y:S02]  /*b0b0*/  SHF.R.U32.HI R6, RZ, 0x8, R35 ;  /* 0x00000008ff067819 */ /* 0x000fe40000011623 */
[----:B------:R-:W-:Y:S02]  /*b0c0*/  LOP3.LUT R9, R25, 0xff, RZ, 0xc0, !PT ;  /* 0x000000ff19097812 */ /* 0x000fe400078ec0ff */
[----:B------:R-:W-:Y:S02]  /*b0d0*/  LOP3.LUT R11, R26, 0xff, RZ, 0xc0, !PT ;  /* 0x000000ff1a0b7812 */ /* 0x000fe400078ec0ff */
[----:B------:R-:W-:-:S02]  /*b0e0*/  LOP3.LUT R10, R10, 0xff, RZ, 0xc0, !PT ;  /* 0x000000ff0a0a7812 */ /* 0x000fc400078ec0ff */
[----:B------:R-:W-:Y:S02]  /*b0f0*/  IADD3 R0, R17, R8, R0 ;  /* 0x0000000811007210 */ /* 0x000fe40007ffe000 */
[----:B------:R-:W-:Y:S02]  /*b100*/  LOP3.LUT R5, R35, 0xff, RZ, 0xc0, !PT ;  /* 0x000000ff23057812 */ /* 0x000fe400078ec0ff */
[----:B------:R-:W-:Y:S02]  /*b110*/  LOP3.LUT R6, R6, 0xff, RZ, 0xc0, !PT ;  /* 0x000000ff06067812 */ /* 0x000fe400078ec0ff */
[----:B------:R-:W-:Y:S02]  /*b120*/  PRMT R31, R10, 0x7604, R9 ;  /* 0x000076040a1f7816 */ /* 0x000fe40000000009 */
[----:B------:R-:W-:Y:S02]  /*b130*/  PRMT R37, R30, 0x7604, R11 ;  /* 0x000076041e257816 */ /* 0x000fe4000000000b */
[----:B------:R-:W0:Y:S01]  /*b140*/  LDS.128 R8, [R0+0xf000] ;  /* 0x00f0000000087984 */ /* 0x000e220000000c00 */
[----:B------:R-:W-:-:S02]  /*b150*/  PRMT R28, R6, 0x7604, R5 ;  /* 0x00007604061c7816 */ /* 0x000fc40000000005 */
[----:B------:R-:W-:Y:S02]  /*b160*/  SHF.R.U32.HI R38, RZ, 0x8, R27 ;  /* 0x00000008ff267819 */ /* 0x000fe4000001161b */
[----:B------:R-:W-:Y:S02]  /*b170*/  LOP3.LUT R13, R27, 0xff, RZ, 0xc0, !PT ;  /* 0x000000ff1b0d7812 */ /* 0x000fe400078ec0ff */
[----:B------:R-:W-:Y:S02]  /*b180*/  LOP3.LUT R38, R38, 0xff, RZ, 0xc0, !PT ;  /* 0x000000ff26267812 */ /* 0x000fe400078ec0ff */
[----:B------:R-:W-:Y:S02]  /*b190*/  SHF.R.U32.HI R3, RZ, 0x10, R32 ;  /* 0x00000010ff037819 */ /* 0x000fe40000011620 */
[----:B------:R-:W-:Y:S02]  /*b1a0*/  PRMT R39, R38, 0x7604, R13 ;  /* 0x0000760426277816 */ /* 0x000fe4000000000d */
[----:B------:R-:W-:-:S02]  /*b1b0*/  SHF.R.U32.HI R13, RZ, 0x10, R33 ;  /* 0x00000010ff0d7819 */ /* 0x000fc40000011621 */
[----:B------:R-:W-:Y:S02]  /*b1c0*/  SHF.R.U32.HI R21, RZ, 0x10, R35 ;  /* 0x00000010ff157819 */ /* 0x000fe40000011623 */
[----:B------:R-:W-:Y:S02]  /*b1d0*/  LOP3.LUT R13, R13, 0xff, RZ, 0xc0, !PT ;  /* 0x000000ff0d0d7812 */ /* 0x000fe400078ec0ff */
[----:B------:R-:W-:Y:S02]  /*b1e0*/  LOP3.LUT R3, R3, 0xff, RZ, 0xc0, !PT ;  /* 0x000000ff03037812 */ /* 0x000fe400078ec0ff */
[----:B------:R-:W-:Y:S02]  /*b1f0*/  LOP3.LUT R21, R21, 0xff, RZ, 0xc0, !PT ;  /* 0x000000ff15157812 */ /* 0x000fe400078ec0ff */
[----:B------:R-:W-:Y:S02]  /*b200*/  PRMT R13, R13, 0x7054, R14 ;  /* 0x000070540d0d7816 */ /* 0x000fe4000000000e */
[----:B------:R-:W-:-:S02]  /*b210*/  SHF.R.U32.HI R15, RZ, 0x10, R34 ;  /* 0x00000010ff0f7819 */ /* 0x000fc40000011622 */
[----:B------:R-:W-:Y:S02]  /*b220*/  SHF.R.U32.HI R14, RZ, 0x10, R25 ;  /* 0x00000010ff0e7819 */ /* 0x000fe40000011619 */
[----:B------:R-:W-:Y:S02]  /*b230*/  PRMT R3, R3, 0x7054, R12 ;  /* 0x0000705403037816 */ /* 0x000fe4000000000c */
[----:B------:R-:W-:Y:S02]  /*b240*/  PRMT R21, R21, 0x7054, R28 ;  /* 0x0000705415157816 */ /* 0x000fe4000000001c */
[----:B------:R-:W-:Y:S02]  /*b250*/  SHF.R.U32.HI R12, RZ, 0x10, R24 ;  /* 0x00000010ff0c7819 */ /* 0x000fe40000011618 */
[----:B------:R-:W-:Y:S02]  /*b260*/  LOP3.LUT R15, R15, 0xff, RZ, 0xc0, !PT ;  /* 0x000000ff0f0f7812 */ /* 0x000fe400078ec0ff */
[----:B------:R-:W-:-:S02]  /*b270*/  SHF.R.U32.HI R28, RZ, 0x10, R27 ;  /* 0x00000010ff1c7819 */ /* 0x000fc4000001161b */
[----:B------:R-:W-:Y:S02]  /*b280*/  LOP3.LUT R14, R14, 0xff, RZ, 0xc0, !PT ;  /* 0x000000ff0e0e7812 */ /* 0x000fe400078ec0ff */
[----:B------:R-:W-:Y:S02]  /*b290*/  LOP3.LUT R12, R12, 0xff, RZ, 0xc0, !PT ;  /* 0x000000ff0c0c7812 */ /* 0x000fe400078ec0ff */
[----:B------:R-:W-:Y:S02]  /*b2a0*/  PRMT R15, R15, 0x7054, R20 ;  /* 0x000070540f0f7816 */ /* 0x000fe40000000014 */
[----:B------:R-:W-:Y:S02]  /*b2b0*/  LOP3.LUT R28, R28, 0xff, RZ, 0xc0, !PT ;  /* 0x000000ff1c1c7812 */ /* 0x000fe400078ec0ff */
[----:B------:R-:W-:Y:S02]  /*b2c0*/  PRMT R31, R14, 0x7054, R31 ;  /* 0x000070540e1f7816 */ /* 0x000fe4000000001f */
[----:B------:R-:W-:-:S02]  /*b2d0*/  SHF.R.U32.HI R20, RZ, 0x10, R26 ;  /* 0x00000010ff147819 */ /* 0x000fc4000001161a */
[----:B------:R-:W-:Y:S02]  /*b2e0*/  PRMT R29, R12, 0x7054, R29 ;  /* 0x000070540c1d7816 */ /* 0x000fe4000000001d */
[----:B------:R-:W-:Y:S02]  /*b2f0*/  PRMT R41, R28, 0x7054, R39 ;  /* 0x000070541c297816 */ /* 0x000fe40000000027 */
[----:B------:R-:W-:Y:S02]  /*b300*/  LOP3.LUT R14, R3, 0xff000000, R32, 0xf8, !PT ;  /* 0xff000000030e7812 */ /* 0x000fe400078ef820 */
[----:B------:R-:W-:Y:S02]  /*b310*/  LOP3.LUT R38, R31, 0xff000000, R25, 0xf8, !PT ;  /* 0xff0000001f267812 */ /* 0x000fe400078ef819 */
[----:B------:R-:W-:Y:S02]  /*b320*/  LOP3.LUT R20, R20, 0xff, RZ, 0xc0, !PT ;  /* 0x000000ff14147812 */ /* 0x000fe400078ec0ff */
[----:B------:R-:W-:-:S02]  /*b330*/  LOP3.LUT R32, R13, 0xff000000, R33, 0xf8, !PT ;  /* 0xff0000000d207812 */ /* 0x000fc400078ef821 */
[----:B------:R-:W-:Y:S02]  /*b340*/  LOP3.LUT R28, R29, 0xff000000, R24, 0xf8, !PT ;  /* 0xff0000001d1c7812 */ /* 0x000fe400078ef818 */
[----:B------:R-:W-:Y:S02]  /*b350*/  LOP3.LUT R42, R41, 0xff000000, R27, 0xf8, !PT ;  /* 0xff000000292a7812 */ /* 0x000fe400078ef81b */
[----:B------:R-:W-:Y:S02]  /*b360*/  F2FP.F16.E4M3.UNPACK_B R40, R38 ;  /* 0x00000026ff28723e */ /* 0x000fe400020006ff */
[----:B0-----:R-:W-:Y:S02]  /*b370*/  F2FP.F16.E4M3.UNPACK_B R24, R9 ;  /* 0x00000009ff18723e */ /* 0x001fe400020006ff */
[----:B------:R-:W-:Y:S01]  /*b380*/  PRMT R37, R20, 0x7054, R37 ;  /* 0x0000705414257816 */ /* 0x000fe20000000025 */
[--C-:B------:R-:W-:Y:S01]  /*b390*/  HADD2.F32 R41, -RZ, R40.reuse.H0_H0 ;  /* 0x20000028ff297230 */ /* 0x100fe20000004100 */
[----:B------:R-:W-:Y:S01]  /*b3a0*/  F2FP.F16.E4M3.UNPACK_B R27, R32 ;  /* 0x00000020ff1b723e */ /* 0x000fe200020006ff */
[----:B------:R-:W-:Y:S01]  /*b3b0*/  HADD2.F32 R40, -RZ, R40.H1_H1 ;  /* 0x30000028ff287230 */ /* 0x000fe20000004100 */
[----:B------:R-:W-:-:S02]  /*b3c0*/  LOP3.LUT R39, R21, 0xff000000, R35, 0xf8, !PT ;  /* 0xff00000015277812 */ /* 0x000fc400078ef823 */
[----:B------:R-:W-:Y:S01]  /*b3d0*/  LOP3.LUT R12, R37, 0xff000000, R26, 0xf8, !PT ;  /* 0xff000000250c7812 */ /* 0x000fe200078ef81a */
[--C-:B------:R-:W-:Y:S01]  /*b3e0*/  HADD2.F32 R37, -RZ, R27.reuse.H0_H0 ;  /* 0x2000001bff257230 */ /* 0x100fe20000004100 */
[----:B------:R-:W-:Y:S01]  /*b3f0*/  LOP3.LUT R3, R15, 0xff000000, R34, 0xf8, !PT ;  /* 0xff0000000f037812 */ /* 0x000fe200078ef822 */
[----:B------:R-:W-:Y:S01]  /*b400*/  HADD2.F32 R27, -RZ, R27.H1_H1 ;  /* 0x3000001bff1b7230 */ /* 0x000fe20000004100 */
[----:B------:R-:W-:Y:S02]  /*b410*/  F2FP.F16.E4M3.UNPACK_B R25, R9.H1 ;  /* 0x00000009ff19723e */ /* 0x000fe400030006ff */
[-C--:B------:R-:W-:Y:S02]  /*b420*/  F2FP.F16.E4M3.UNPACK_B R26, R8.reuse ;  /* 0x00000008ff1a723e */ /* 0x080fe400020006ff */
[----:B------:R-:W-:Y:S02]  /*b430*/  F2FP.F16.E4M3.UNPACK_B R34, R8.H1 ;  /* 0x00000008ff22723e */ /* 0x000fe400030006ff */
[----:B------:R-:W-:-:S02]  /*b440*/  F2FP.F16.E4M3.UNPACK_B R32, R32.H1 ;  /* 0x00000020ff20723e */ /* 0x000fc400030006ff */
[-C--:B------:R-:W-:Y:S02]  /*b450*/  F2FP.F16.E4M3.UNPACK_B R33, R11.reuse ;  /* 0x0000000bff21723e */ /* 0x080fe400020006ff */
[----:B------:R-:W-:Y:S02]  /*b460*/  F2FP.F16.E4M3.UNPACK_B R35, R11.H1 ;  /* 0x0000000bff23723e */ /* 0x000fe400030006ff */
[----:B------:R-:W-:Y:S01]  /*b470*/  F2FP.F16.E4M3.UNPACK_B R11, R10.H1 ;  /* 0x0000000aff0b723e */ /* 0x000fe200030006ff */
[----:B--2---:R-:W0:Y:S02]  /*b480*/  LDS.128 R4, [R49+0xf000] ;  /* 0x00f0000031047984 */ /* 0x004e240000000c00 */
[-C--:B0-----:R-:W-:Y:S02]  /*b490*/  F2FP.F16.E4M3.UNPACK_B R13, R5.reuse ;  /* 0x00000005ff0d723e */ /* 0x081fe400020006ff */
[----:B------:R-:W-:Y:S01]  /*b4a0*/  F2FP.F16.E4M3.UNPACK_B R21, R5.H1 ;  /* 0x00000005ff15723e */ /* 0x000fe200030006ff */
[--C-:B------:R-:W-:Y:S01]  /*b4b0*/  HADD2.F32 R5, -RZ, R24.reuse.H0_H0 ;  /* 0x20000018ff057230 */ /* 0x100fe20000004100 */
[-C--:B------:R-:W-:Y:S01]  /*b4c0*/  F2FP.F16.E4M3.UNPACK_B R30, R7.reuse ;  /* 0x00000007ff1e723e */ /* 0x080fe200020006ff */
[----:B------:R-:W-:Y:S01]  /*b4d0*/  HADD2.F32 R20, -RZ, R13.H0_H0 ;  /* 0x2000000dff147230 */ /* 0x000fe20000004100 */
[----:B------:R-:W-:Y:S01]  /*b4e0*/  F2FP.F16.E4M3.UNPACK_B R31, R7.H1 ;  /* 0x00000007ff1f723e */ /* 0x000fe200030006ff */
[----:B------:R-:W-:-:S02]  /*b4f0*/  HADD2.F32 R24, -RZ, R24.H1_H1 ;  /* 0x30000018ff187230 */ /* 0x000fc40000004100 */
[C---:B------:R-:W-:Y:S01]  /*b500*/  FMUL.FTZ R9, R5.reuse, R41 ;  /* 0x0000002905097220 */ /* 0x040fe20000410000 */
[-C--:B------:R-:W-:Y:S01]  /*b510*/  FMUL.FTZ R8, R5, R37.reuse ;  /* 0x0000002505087220 */ /* 0x080fe20000410000 */
[----:B------:R-:W-:Y:S01]  /*b520*/  F2FP.F16.E4M3.UNPACK_B R15, R4 ;  /* 0x00000004ff0f723e */ /* 0x000fe200020006ff */
[----:B------:R-:W-:Y:S02]  /*b530*/  HADD2.F32 R13, -RZ, R13.H1_H1 ;  /* 0x3000000dff0d7230 */ /* 0x000fe40000004100 */
[C---:B------:R-:W-:Y:S01]  /*b540*/  FFMA.FTZ R5, R20.reuse, R37, -R9 ;  /* 0x0000002514057223 */ /* 0x040fe20000010809 */
[----:B------:R-:W-:Y:S01]  /*b550*/  FFMA.FTZ R9, R20, R41, R8 ;  /* 0x0000002914097223 */ /* 0x000fe20000010008 */
[----:B------:R-:W-:Y:S01]  /*b560*/  F2FP.F16.E4M3.UNPACK_B R41, R38.H1 ;  /* 0x00000026ff29723e */ /* 0x000fe200030006ff */
[----:B------:R-:W-:Y:S01]  /*b570*/  HADD2.F32 R8, -RZ, R25.H0_H0 ;  /* 0x20000019ff087230 */ /* 0x000fe20000004100 */
[----:B------:R-:W-:Y:S01]  /*b580*/  F2FP.F16.E4M3.UNPACK_B R29, R4.H1 ;  /* 0x00000004ff1d723e */ /* 0x000fe200030006ff */
[--C-:B------:R-:W-:Y:S01]  /*b590*/  HADD2.F32 R37, -RZ, R32.reuse.H0_H0 ;  /* 0x20000020ff257230 */ /* 0x100fe20000004100 */
[-C--:B------:R-:W-:Y:S01]  /*b5a0*/  F2FP.F16.E4M3.UNPACK_B R4, R6.reuse ;  /* 0x00000006ff04723e */ /* 0x080fe200020006ff */
[----:B------:R-:W-:Y:S01]  /*b5b0*/  HADD2.F32 R43, -RZ, R41.H0_H0 ;  /* 0x20000029ff2b7230 */ /* 0x000fe20000004100 */
[----:B------:R-:W-:Y:S01]  /*b5c0*/  F2FP.F16.E4M3.UNPACK_B R7, R6.H1 ;  /* 0x00000006ff07723e */ /* 0x000fe200030006ff */
[----:B------:R-:W-:Y:S01]  /*b5d0*/  HADD2.F32 R20, -RZ, R21.H0_H0 ;  /* 0x20000015ff147230 */ /* 0x000fe20000004100 */
[----:B------:R-:W-:Y:S01]  /*b5e0*/  F2FP.F16.E4M3.UNPACK_B R6, R10 ;  /* 0x0000000aff06723e */ /* 0x000fe200020006ff */
[CC--:B------:R-:W-:Y:S01]  /*b5f0*/  FMUL.FTZ R10, R24.reuse, R40.reuse ;  /* 0x00000028180a7220 */ /* 0x0c0fe20000410000 */
[----:B------:R-:W-:Y:S01]  /*b600*/  FMUL.FTZ R45, R24, R27 ;  /* 0x0000001b182d7220 */ /* 0x000fe20000410000 */
[C---:B------:R-:W-:Y:S01]  /*b610*/  FMUL.FTZ R47, R8.reuse, R43 ;  /* 0x0000002b082f7220 */ /* 0x040fe20000410000 */
[----:B------:R-:W-:Y:S01]  /*b620*/  FMUL.FTZ R24, R8, R37 ;  /* 0x0000002508187220 */ /* 0x000fe20000410000 */
[C---:B------:R-:W-:Y:S01]  /*b630*/  FFMA.FTZ R10, R13.reuse, R27, -R10 ;  /* 0x0000001b0d0a7223 */ /* 0x040fe2000001080a */
[----:B------:R-:W-:Y:S01]  /*b640*/  FFMA.FTZ R8, R13, R40, R45 ;  /* 0x000000280d087223 */ /* 0x000fe2000001002d */
[C---:B------:R-:W-:Y:S01]  /*b650*/  FFMA.FTZ R13, R20.reuse, R37, -R47 ;  /* 0x00000025140d7223 */ /* 0x040fe2000001082f */
[----:B------:R-:W-:Y:S01]  /*b660*/  FFMA.FTZ R20, R20, R43, R24 ;  /* 0x0000002b14147223 */ /* 0x000fe20000010018 */
[----:B------:R-:W-:Y:S01]  /*b670*/  F2FP.F16.E4M3.UNPACK_B R43, R42 ;  /* 0x0000002aff2b723e */ /* 0x000fe200020006ff */
[----:B------:R-:W-:Y:S01]  /*b680*/  HADD2.F32 R38, -RZ, R32.H1_H1 ;  /* 0x30000020ff267230 */ /* 0x000fe20000004100 */
[-C--:B------:R-:W-:Y:S01]  /*b690*/  F2FP.F16.E4M3.UNPACK_B R37, R39.reuse ;  /* 0x00000027ff25723e */ /* 0x080fe200020006ff */
[----:B------:R-:W-:Y:S01]  /*b6a0*/  HADD2.F32 R25, -RZ, R25.H1_H1 ;  /* 0x30000019ff197230 */ /* 0x000fe20000004100 */
[----:B------:R-:W-:Y:S01]  /*b6b0*/  F2FP.F16.E4M3.UNPACK_B R39, R39.H1 ;  /* 0x00000027ff27723e */ /* 0x000fe200030006ff */
[----:B------:R-:W-:-:S02]  /*b6c0*/  HADD2.F32 R40, -RZ, R41.H1_H1 ;  /* 0x30000029ff287230 */ /* 0x000fc40000004100 */
[----:B------:R-:W-:Y:S02]  /*b6d0*/  HADD2.F32 R21, -RZ, R21.H1_H1 ;  /* 0x30000015ff157230 */ /* 0x000fe40000004100 */
[C---:B------:R-:W-:Y:S01]  /*b6e0*/  FMUL.FTZ R27, R25.reuse, R38 ;  /* 0x00000026191b7220 */ /* 0x040fe20000410000 */
[----:B------:R-:W-:Y:S02]  /*b6f0*/  HADD2.F32 R45, -RZ, R43.H0_H0 ;  /* 0x2000002bff2d7230 */ /* 0x000fe40000004100 */
[-C--:B------:R-:W-:Y:S01]  /*b700*/  FMUL.FTZ R44, R25, R40.reuse ;  /* 0x00000028192c7220 */ /* 0x080fe20000410000 */
[----:B------:R-:W-:Y:S02]  /*b710*/  HADD2.F32 R24, -RZ, R33.H0_H0 ;  /* 0x20000021ff187230 */ /* 0x000fe40000004100 */
[----:B------:R-:W-:Y:S01]  /*b720*/  FFMA.FTZ R27, R21, R40, R27 ;  /* 0x00000028151b7223 */ /* 0x000fe2000001001b */
[----:B------:R-:W-:Y:S01]  /*b730*/  HADD2.F32 R41, -RZ, R37.H0_H0 ;  /* 0x20000025ff297230 */ /* 0x000fe20000004100 */
[----:B------:R-:W-:Y:S01]  /*b740*/  F2FP.F16.E4M3.UNPACK_B R40, R42.H1 ;  /* 0x0000002aff28723e */ /* 0x000fe200030006ff */
[----:B------:R-:W-:-:S02]  /*b750*/  HADD2.F32 R32, -RZ, R30.H0_H0 ;  /* 0x2000001eff207230 */ /* 0x000fc40000004100 */
[C---:B------:R-:W-:Y:S01]  /*b760*/  FMUL.FTZ R25, R24.reuse, R45 ;  /* 0x0000002d18197220 */ /* 0x040fe20000410000 */
[----:B------:R-:W-:Y:S02]  /*b770*/  HADD2.F32 R43, -RZ, R43.H1_H1 ;  /* 0x3000002bff2b7230 */ /* 0x000fe40000004100 */
[-C--:B------:R-:W-:Y:S01]  /*b780*/  FMUL.FTZ R46, R24, R41.reuse ;  /* 0x00000029182e7220 */ /* 0x080fe20000410000 */
[----:B------:R-:W-:Y:S01]  /*b790*/  FFMA.FTZ R24, R21, R38, -R44 ;  /* 0x0000002615187223 */ /* 0x000fe2000001082c */
[C---:B------:R-:W-:Y:S01]  /*b7a0*/  FFMA.FTZ R25, R32.reuse, R41, -R25 ;  /* 0x0000002920197223 */ /* 0x040fe20000010819 */
[----:B------:R-:W-:Y:S02]  /*b7b0*/  HADD2.F32 R41, -RZ, R37.H1_H1 ;  /* 0x30000025ff297230 */ /* 0x000fe40000004100 */
[----:B------:R-:W-:Y:S01]  /*b7c0*/  FFMA.FTZ R21, R32, R45, R46 ;  /* 0x0000002d20157223 */ /* 0x000fe2000001002e */
[----:B------:R-:W-:Y:S01]  /*b7d0*/  HADD2.F32 R42, -RZ, R40.H0_H0 ;  /* 0x20000028ff2a7230 */ /* 0x000fe20000004100 */
[----:B------:R-:W-:Y:S01]  /*b7e0*/  F2FP.SATFINITE.E4M3.F32.PACK_AB_MERGE_C R13, R24, R13, RZ ;  /* 0x0000000d180d723e */ /* 0x000fe200048070ff */
[----:B------:R-:W-:Y:S01]  /*b7f0*/  HADD2.F32 R37, -RZ, R35.H0_H0 ;  /* 0x20000023ff257230 */ /* 0x000fe20000004100 */
[----:B------:R-:W-:Y:S01]  /*b800*/  F2FP.SATFINITE.E4M3.F32.PACK_AB_MERGE_C R20, R27, R20, RZ ;  /* 0x000000141b14723e */ /* 0x000fe200048070ff */
[----:B------:R-:W-:Y:S01]  /*b810*/  HADD2.F32 R32, -RZ, R30.H1_H1 ;  /* 0x3000001eff207230 */ /* 0x000fe20000004100 */
[----:B------:R-:W-:Y:S01]  /*b820*/  F2FP.SATFINITE.E4M3.F32.PACK_AB_MERGE_C R5, R10, R5, R13 ;  /* 0x000000050a05723e */ /* 0x000fe2000480700d */
[----:B------:R-:W-:-:S02]  /*b830*/  HADD2.F32 R38, -RZ, R39.H0_H0 ;  /* 0x20000027ff267230 */ /* 0x000fc40000004100 */
[C---:B------:R-:W-:Y:S01]  /*b840*/  FMUL.FTZ R46, R37.reuse, R42 ;  /* 0x0000002a252e7220 */ /* 0x040fe20000410000 */
[----:B------:R-:W-:Y:S01]  /*b850*/  HADD2.F32 R30, -RZ, R33.H1_H1 ;  /* 0x30000021ff1e7230 */ /* 0x000fe20000004100 */
[----:B------:R-:W-:Y:S01]  /*b860*/  F2FP.SATFINITE.E4M3.F32.PACK_AB_MERGE_C R9, R8, R9, R20 ;  /* 0x000000090809723e */ /* 0x000fe20004807014 */
[----:B------:R-:W-:Y:S02]  /*b870*/  HADD2.F32 R33, -RZ, R31.H0_H0 ;  /* 0x2000001fff217230 */ /* 0x000fe40000004100 */
[----:B------:R-:W-:Y:S01]  /*b880*/  FMUL.FTZ R37, R37, R38 ;  /* 0x0000002625257220 */ /* 0x000fe20000410000 */
[C---:B------:R-:W-:Y:S01]  /*b890*/  FMUL.FTZ R45, R30.reuse, R43 ;  /* 0x0000002b1e2d7220 */ /* 0x040fe20000410000 */
[----:B------:R-:W-:Y:S02]  /*b8a0*/  FMUL.FTZ R44, R30, R41 ;  /* 0x000000291e2c7220 */ /* 0x000fe40000410000 */
[----:B------:R-:W-:Y:S01]  /*b8b0*/  FFMA.FTZ R47, R33, R42, R37 ;  /* 0x0000002a212f7223 */ /* 0x000fe20000010025 */
[----:B------:R-:W-:-:S02]  /*b8c0*/  HADD2.F32 R42, -RZ, R39.H1_H1 ;  /* 0x30000027ff2a7230 */ /* 0x000fc40000004100 */
[C---:B------:R-:W-:Y:S01]  /*b8d0*/  FFMA.FTZ R30, R32.reuse, R41, -R45 ;  /* 0x00000029201e7223 */ /* 0x040fe2000001082d */
[----:B------:R-:W-:Y:S01]  /*b8e0*/  FFMA.FTZ R45, R33, R38, -R46 ;  /* 0x00000026212d7223 */ /* 0x000fe2000001082e */
[----:B------:R-:W-:Y:S01]  /*b8f0*/  F2FP.F16.E4M3.UNPACK_B R39, R28.H1 ;  /* 0x0000001cff27723e */ /* 0x000fe200030006ff */
[----:B------:R-:W-:Y:S01]  /*b900*/  FFMA.FTZ R32, R32, R43, R44 ;  /* 0x0000002b20207223 */ /* 0x000fe2000001002c */
[----:B------:R-:W-:Y:S01]  /*b910*/  F2FP.F16.E4M3.UNPACK_B R38, R14.H1 ;  /* 0x0000000eff26723e */ /* 0x000fe200030006ff */
[----:B------:R-:W-:Y:S02]  /*b920*/  HADD2.F32 R37, -RZ, R35.H1_H1 ;  /* 0x30000023ff257230 */ /* 0x000fe40000004100 */
[----:B------:R-:W-:Y:S02]  /*b930*/  HADD2.F32 R46, -RZ, R40.H1_H1 ;  /* 0x30000028ff2e7230 */ /* 0x000fe40000004100 */
[----:B------:R-:W-:Y:S02]  /*b940*/  HADD2.F32 R44, -RZ, R39.H0_H0 ;  /* 0x20000027ff2c7230 */ /* 0x000fe40000004100 */
        /* <DEDUP_REMOVED lines=12> */
[----:B------:R-:W-:Y:S02]  /*ba10*/  HADD2.F32 R38, -RZ, R38.H1_H1 ;  /* 0x30000026ff267230 */ /* 0x000fe40000004100 */
[----:B------:R-:W-:Y:S01]  /*ba20*/  FFMA.FTZ R44, R31, R44, R35 ;  /* 0x0000002c1f2c7223 */ /* 0x000fe20000010023 */
[----:B------:R-:W-:Y:S01]  /*ba30*/  F2FP.F16.E4M3.UNPACK_B R31, R14 ;  /* 0x0000000eff1f723e */ /* 0x000fe200020006ff */
[----:B------:R-:W-:Y:S01]  /*ba40*/  FFMA.FTZ R46, R33, R46, R37 ;  /* 0x0000002e212e7223 */ /* 0x000fe20000010025 */
[----:B------:R-:W-:Y:S02]  /*ba50*/  HADD2.F32 R29, -RZ, R29.H1_H1 ;  /* 0x3000001dff1d7230 */ /* 0x000fe40000004100 */
[C---:B------:R-:W-:Y:S01]  /*ba60*/  FMUL.FTZ R14, R34.reuse, R39 ;  /* 0x00000027220e7220 */ /* 0x040fe20000410000 */
[----:B------:R-:W-:Y:S01]  /*ba70*/  F2FP.F16.E4M3.UNPACK_B R33, R28 ;  /* 0x0000001cff21723e */ /* 0x000fe200020006ff */
[----:B------:R-:W-:Y:S01]  /*ba80*/  FMUL.FTZ R34, R34, R38 ;  /* 0x0000002622227220 */ /* 0x000fe20000410000 */
[----:B------:R-:W-:-:S02]  /*ba90*/  HADD2.F32 R28, -RZ, R26.H0_H0 ;  /* 0x2000001aff1c7230 */ /* 0x000fc40000004100 */
[C---:B------:R-:W-:Y:S01]  /*baa0*/  FFMA.FTZ R41, R29.reuse, R38, -R14 ;  /* 0x000000261d297223 */ /* 0x040fe2000001080e */
[----:B------:R-:W-:Y:S02]  /*bab0*/  HADD2.F32 R14, -RZ, R15.H0_H0 ;  /* 0x2000000fff0e7230 */ /* 0x000fe40000004100 */
[----:B------:R-:W-:Y:S01]  /*bac0*/  FFMA.FTZ R43, R29, R39, R34 ;  /* 0x000000271d2b7223 */ /* 0x000fe20000010022 */
[----:B------:R-:W-:Y:S02]  /*bad0*/  HADD2.F32 R35, -RZ, R33.H0_H0 ;  /* 0x20000021ff237230 */ /* 0x000fe40000004100 */
[----:B------:R-:W-:Y:S02]  /*bae0*/  HADD2.F32 R29, -RZ, R31.H0_H0 ;  /* 0x2000001fff1d7230 */ /* 0x000fe40000004100 */
[----:B------:R-:W-:Y:S02]  /*baf0*/  HADD2.F32 R33, -RZ, R33.H1_H1 ;  /* 0x30000021ff217230 */ /* 0x000fe40000004100 */
[----:B------:R-:W-:Y:S01]  /*bb00*/  FMUL.FTZ R37, R28, R35 ;  /* 0x000000231c257220 */ /* 0x000fe20000410000 */
[----:B------:R-:W-:-:S02]  /*bb10*/  HADD2.F32 R26, -RZ, R26.H1_H1 ;  /* 0x3000001aff1a7230 */ /* 0x000fc40000004100 */
[-C--:B------:R-:W-:Y:S01]  /*bb20*/  FMUL.FTZ R39, R28, R29.reuse ;  /* 0x0000001d1c277220 */ /* 0x080fe20000410000 */
[----:B------:R-:W-:Y:S02]  /*bb30*/  HADD2.F32 R31, -RZ, R31.H1_H1 ;  /* 0x3000001fff1f7230 */ /* 0x000fe40000004100 */
[C---:B------:R-:W-:Y:S01]  /*bb40*/  FFMA.FTZ R37, R14.reuse, R29, -R37 ;  /* 0x0000001d0e257223 */ /* 0x040fe20000010825 */
[----:B------:R-:W-:Y:S02]  /*bb50*/  HADD2.F32 R15, -RZ, R15.H1_H1 ;  /* 0x3000000fff0f7230 */ /* 0x000fe40000004100 */
[----:B------:R-:W-:Y:S01]  /*bb60*/  FFMA.FTZ R39, R14, R35, R39 ;  /* 0x000000230e277223 */ /* 0x000fe20000010027 */
[----:B------:R-:W-:Y:S01]  /*bb70*/  F2FP.F16.E4M3.UNPACK_B R29, R12.H1 ;  /* 0x0000000cff1d723e */ /* 0x000fe200030006ff */
[C---:B------:R-:W-:Y:S01]  /*bb80*/  FMUL.FTZ R28, R26.reuse, R33 ;  /* 0x000000211a1c7220 */ /* 0x040fe20000410000 */
[----:B------:R-:W-:Y:S01]  /*bb90*/  F2FP.F16.E4M3.UNPACK_B R14, R3.H1 ;  /* 0x00000003ff0e723e */ /* 0x000fe200030006ff */
[----:B------:R-:W-:Y:S01]  /*bba0*/  FMUL.FTZ R34, R26, R31 ;  /* 0x0000001f1a227220 */ /* 0x000fe20000410000 */
[----:B------:R-:W-:-:S02]  /*bbb0*/  HADD2.F32 R26, -RZ, R11.H0_H0 ;  /* 0x2000000bff1a7230 */ /* 0x000fc40000004100 */
[C---:B------:R-:W-:Y:S01]  /*bbc0*/  FFMA.FTZ R38, R15.reuse, R31, -R28 ;  /* 0x0000001f0f267223 */ /* 0x040fe2000001081c */
[----:B------:R-:W-:Y:S02]  /*bbd0*/  HADD2.F32 R31, -RZ, R29.H0_H0 ;  /* 0x2000001dff1f7230 */ /* 0x000fe40000004100 */
[----:B------:R-:W-:Y:S01]  /*bbe0*/  FFMA.FTZ R40, R15, R33, R34 ;  /* 0x000000210f287223 */ /* 0x000fe20000010022 */
[--C-:B------:R-:W-:Y:S01]  /*bbf0*/  HADD2.F32 R15, -RZ, R14.reuse.H0_H0 ;  /* 0x2000000eff0f7230 */ /* 0x100fe20000004100 */
[----:B------:R-:W-:Y:S01]  /*bc00*/  F2FP.F16.E4M3.UNPACK_B R3, R3 ;  /* 0x00000003ff03723e */ /* 0x000fe200020006ff */
[----:B------:R-:W-:Y:S02]  /*bc10*/  HADD2.F32 R28, -RZ, R14.H1_H1 ;  /* 0x3000000eff1c7230 */ /* 0x000fe40000004100 */
[----:B------:R-:W-:Y:S01]  /*bc20*/  FMUL.FTZ R33, R26, R31 ;  /* 0x0000001f1a217220 */ /* 0x000fe20000410000 */
[----:B------:R-:W-:Y:S01]  /*bc30*/  HADD2.F32 R14, -RZ, R7.H0_H0 ;  /* 0x20000007ff0e7230 */ /* 0x000fe20000004100 */
[----:B------:R-:W-:Y:S01]  /*bc40*/  F2FP.SATFINITE.E4M3.F32.PACK_AB_MERGE_C R43, R43, R44, RZ ;  /* 0x0000002c2b2b723e */ /* 0x000fe200048070ff */
[----:B------:R-:W-:-:S02]  /*bc50*/  HADD2.F32 R34, -RZ, R29.H1_H1 ;  /* 0x3000001dff227230 */ /* 0x000fc40000004100 */
[-C--:B------:R-:W-:Y:S01]  /*bc60*/  FMUL.FTZ R29, R26, R15.reuse ;  /* 0x0000000f1a1d7220 */ /* 0x080fe20000410000 */
[----:B------:R-:W-:Y:S02]  /*bc70*/  HADD2.F32 R11, -RZ, R11.H1_H1 ;  /* 0x3000000bff0b7230 */ /* 0x000fe40000004100 */
[C---:B------:R-:W-:Y:S01]  /*bc80*/  FFMA.FTZ R33, R14.reuse, R15, -R33 ;  /* 0x0000000f0e217223 */ /* 0x040fe20000010821 */
[----:B------:R-:W-:Y:S02]  /*bc90*/  HADD2.F32 R7, -RZ, R7.H1_H1 ;  /* 0x30000007ff077230 */ /* 0x000fe40000004100 */
[----:B------:R-:W-:Y:S01]  /*bca0*/  FFMA.FTZ R31, R14, R31, R29 ;  /* 0x0000001f0e1f7223 */ /* 0x000fe2000001001d */
[----:B------:R-:W-:Y:S01]  /*bcb0*/  F2FP.F16.E4M3.UNPACK_B R14, R12 ;  /* 0x0000000cff0e723e */ /* 0x000fe200020006ff */
[C---:B------:R-:W-:Y:S01]  /*bcc0*/  FMUL.FTZ R26, R11.reuse, R34 ;  /* 0x000000220b1a7220 */ /* 0x040fe20000410000 */
[-C--:B------:R-:W-:Y:S01]  /*bcd0*/  FMUL.FTZ R11, R11, R28.reuse ;  /* 0x0000001c0b0b7220 */ /* 0x080fe20000410000 */
[----:B------:R-:W-:Y:S01]  /*bce0*/  HADD2.F32 R12, -RZ, R3.H0_H0 ;  /* 0x20000003ff0c7230 */ /* 0x000fe20000004100 */
[----:B------:R-:W-:Y:S01]  /*bcf0*/  F2FP.SATFINITE.E4M3.F32.PACK_AB_MERGE_C R8, R40, R39, R43 ;  /* 0x000000272808723e */ /* 0x000fe2000480702b */
[C---:B------:R-:W-:Y:S01]  /*bd00*/  FFMA.FTZ R42, R7.reuse, R28, -R26 ;  /* 0x0000001c072a7223 */ /* 0x040fe2000001081a */
[----:B------:R-:W-:Y:S01]  /*bd10*/  FFMA.FTZ R34, R7, R34, R11 ;  /* 0x0000002207227223 */ /* 0x000fe2000001000b */
[----:B------:R-:W-:-:S02]  /*bd20*/  HADD2.F32 R26, -RZ, R14.H0_H0 ;  /* 0x2000000eff1a7230 */ /* 0x000fc40000004100 */
[----:B------:R-:W-:Y:S01]  /*bd30*/  HADD2.F32 R7, -RZ, R6.H0_H0 ;  /* 0x20000006ff077230 */ /* 0x000fe20000004100 */
        /* <DEDUP_REMOVED lines=25> */
.L_x_1164:
[----:B------:R-:W-:Y:S05]  /*bed0*/  BSYNC B0 ;  /* 0x0000000000007941 */ /* 0x000fea0003800000 */
.L_x_1154:
        /* <DEDUP_REMOVED lines=8> */
.L_x_1151:
[----:B------:R-:W-:-:S13]  /*bf60*/  ISETP.NE.AND P0, PT, R157, 0x3, PT ;  /* 0x000000039d00780c */ /* 0x000fda0003f05270 */
[----:B------:R-:W-:Y:S05]  /*bf70*/  @!P0 BRA `(.L_x_1179) ;  /* 0x0000000000048947 */ /* 0x000fea0003800000 */
[----:B------:R-:W-:Y:S01]  /*bf80*/  BPT.TRAP 0x1 ;  /* 0x000000040000795c */ /* 0x000fe20000300000 */
.L_x_1179:
[----:B-1----:R-:W-:Y:S01]  /*bf90*/  IMAD R3, R18, 0x8, R17 ;  /* 0x0000000812037824 */ /* 0x002fe200078e0211 */
[----:B0-2---:R-:W-:-:S04]  /*bfa0*/  SHF.L.U32 R0, R22, 0x1f, RZ ;  /* 0x0000001f16007819 */ /* 0x005fc800000006ff */
[----:B------:R0:W1:Y:S01]  /*bfb0*/  SYNCS.PHASECHK.TRANS64.TRYWAIT P2, [R3+URZ+0x19c30], R0 ;  /* 0x019c3000030075a7 */ /* 0x000062000804017f */
[----:B------:R-:W-:Y:S05]  /*bfc0*/  @!P0 BRA `(.L_x_1180) ;  /* 0x0000000000048947 */ /* 0x000fea0003800000 */
[----:B------:R-:W-:Y:S01]  /*bfd0*/  BPT.TRAP 0x1 ;  /* 0x000000040000795c */ /* 0x000fe20000300000 */
.L_x_1180:
[----:B---3-5:R-:W2:Y:S02]  /*bfe0*/  S2R R4, SR_TID.X ;  /* 0x0000000000047919 */ /* 0x028ea40000002100 */
[----:B--2---:R-:W-:-:S04]  /*bff0*/  LOP3.LUT R4, R4, 0x7f, RZ, 0xc0, !PT ;  /* 0x0000007f04047812 */ /* 0x004fc800078ec0ff */
[----:B------:R-:W-:Y:S01]  /*c000*/  ISETP.NE.AND P1, PT, R4, RZ, PT ;  /* 0x000000ff0400720c */ /* 0x000fe20003f25270 */
[----:B-1----:R-:W-:-:S12]  /*c010*/  @P2 BRA `(.L_x_1181) ;  /* 0x0000000000082947 */ /* 0x002fd80003800000 */
[----:B------:R-:W1:Y:S02]  /*c020*/  SYNCS.PHASECHK.TRANS64.TRYWAIT P2, [R3+URZ+0x19c30], R0 ;  /* 0x019c3000030075a7 */ /* 0x000e64000804017f */
[----:B-1----:R-:W-:Y:S05]  /*c030*/  @!P2 BRA `(.L_x_1182) ;  /* 0x0000014800a0a947 */ /* 0x002fea0003800000 */
.L_x_1181:
[----:B------:R-:W-:Y:S05]  /*c040*/  WARPSYNC.ALL ;  /* 0x0000000000007948 */ /* 0x000fea0003800000 */
[----:B01----:R-:W-:Y:S01]  /*c050*/  VIADD R0, R17, 0x13800 ;  /* 0x0001380011007836 */ /* 0x003fe20000000000 */
[----:B------:R-:W2:Y:S01]  /*c060*/  LDL R98, [R1+0x20] ;  /* 0x0000200001627983 */ /* 0x000ea20000100800 */
[----:B------:R-:W-:-:S03]  /*c070*/  IMAD.MOV.U32 R9, RZ, RZ, -0x3ffffff0 ;  /* 0xc0000010ff097424 */ /* 0x000fc600078e00ff */
[----:B------:R-:W3:Y:S01]  /*c080*/  LDL R96, [R1+0x3c] ;  /* 0x00003c0001607983 */ /* 0x000ee20000100800 */
[----:B------:R-:W-:Y:S01]  /*c090*/  SHF.R.U32.HI R0, RZ, 0x4, R0 ;  /* 0x00000004ff007819 */ /* 0x000fe20000011600 */
[----:B------:R-:W-:Y:S01]  /*c0a0*/  IMAD.MOV.U32 R5, RZ, RZ, -0x3ffffff0 ;  /* 0xc0000010ff057424 */ /* 0x000fe200078e00ff */
[----:B------:R-:W-:Y:S01]  /*c0b0*/  LOP3.LUT R8, R36, 0x10000, RZ, 0xfc, !PT ;  /* 0x0001000024087812 */ /* 0x000fe200078efcff */
[----:B------:R-:W-:Y:S01]  /*c0c0*/  IMAD.MOV.U32 R13, RZ, RZ, -0x3ffffff0 ;  /* 0xc0000010ff0d7424 */ /* 0x000fe200078e00ff */
[----:B------:R-:W-:Y:S01]  /*c0d0*/  LOP3.LUT R0, R0, 0x3fff, RZ, 0xc0, !PT ;  /* 0x00003fff00007812 */ /* 0x000fe200078ec0ff */
[----:B------:R-:W-:Y:S01]  /*c0e0*/  IMAD.MOV.U32 R7, RZ, RZ, -0x3ffffff0 ;  /* 0xc0000010ff077424 */ /* 0x000fe200078e00ff */
[----:B------:R-:W0:Y:S02]  /*c0f0*/  LDC.64 R14, c[0x0][0x9e0] ;  /* 0x00027800ff0e7b82 */ /* 0x000e240000000a00 */
[----:B------:R-:W-:-:S05]  /*c100*/  LOP3.LUT R4, R0, 0x10000, RZ, 0xfc, !PT ;  /* 0x0001000000047812 */ /* 0x000fca00078efcff */
[----:B------:R1:W-:Y:S01]  /*c110*/  STL [R1+0x18], R4 ;  /* 0x0000180401007387 */ /* 0x0003e20000100800 */
[----:B------:R-:W-:Y:S02]  /*c120*/  R2UR UR4, R8 ;  /* 0x00000000080472ca */ /* 0x000fe400000e0000 */
[----:B------:R-:W-:Y:S02]  /*c130*/  R2UR UR5, R9 ;  /* 0x00000000090572ca */ /* 0x000fe400000e0000 */
[----:B------:R-:W-:Y:S01]  /*c140*/  R2UR UR7, R5 ;  /* 0x00000000050772ca */ /* 0x000fe200000e0000 */
[----:B------:R-:W-:Y:S01]  /*c150*/  WARPGROUP.ARRIVE ;  /* 0x00000000000079c5 */ /* 0x000fe20000000000 */
[----:B------:R-:W4:Y:S01]  /*c160*/  LDL R91, [R1+0x64] ;  /* 0x00006400015b7983 */ /* 0x000f220000100800 */
[----:B-1----:R-:W-:-:S03]  /*c170*/  IMAD R4, R18, 0x300, R4 ;  /* 0x0000030012047824 */ /* 0x002fc600078e0204 */
[----:B------:R-:W4:Y:S02]  /*c180*/  LDL.LU R21, [R1+0x24] ;  /* 0x0000240001157983 */ /* 0x000f240000300800 */
[----:B------:R-:W-:-:S13]  /*c190*/  R2UR UR6, R4 ;  /* 0x00000000040672ca */ /* 0x000fda00000e0000 */
[----:B------:R-:W-:Y:S01]  /*c1a0*/  QGMMA.64x128x32.F32.E4M3.E4M3 R24, gdesc[UR4], RZ, !UPT, gsb0 ;  /* 0x01e00000041879f3 */ /* 0x000fe2000c0008ff */
[----:B------:R-:W-:Y:S02]  /*c1b0*/  VIADD R12, R8, 0x180 ;  /* 0x00000180080c7836 */ /* 0x000fe40000000000 */
[----:B------:R-:W-:Y:S01]  /*c1c0*/  VIADD R6, R4, 0x100 ;  /* 0x0000010004067836 */ /* 0x000fe20000000000 */
[----:B------:R-:W-:Y:S02]  /*c1d0*/  R2UR UR5, R13 ;  /* 0x000000000d0572ca */ /* 0x000fe400000e0000 */
[----:B------:R-:W-:Y:S02]  /*c1e0*/  R2UR UR4, R12 ;  /* 0x000000000c0472ca */ /* 0x000fe400000e0000 */
[----:B------:R-:W-:Y:S02]  /*c1f0*/  R2UR UR6, R6 ;  /* 0x00000000060672ca */ /* 0x000fe400000e0000 */
[----:B------:R-:W-:Y:S01]  /*c200*/  R2UR UR7, R7 ;  /* 0x00000000070772ca */ /* 0x000fe200000e0000 */
[----:B------:R-:W-:-:S02]  /*c210*/  VIADD R10, R8, 0x300 ;  /* 0x00000300080a7836 */ /* 0x000fc40000000000 */
[----:B------:R-:W-:Y:S02]  /*c220*/  VIADD R4, R4, 0x200 ;  /* 0x0000020004047836 */ /* 0x000fe40000000000 */
[----:B------:R-:W-:Y:S02]  /*c230*/  IMAD.MOV.U32 R11, RZ, RZ, -0x3ffffff0 ;  /* 0xc0000010ff0b7424 */ /* 0x000fe400078e00ff */
[----:B------:R-:W-:Y:S01]  /*c240*/  IMAD.MOV.U32 R5, RZ, RZ, -0x3ffffff0 ;  /* 0xc0000010ff057424 */ /* 0x000fe200078e00ff */
[----:B------:R-:W-:Y:S02]  /*c250*/  WARPGROUP.DEPBAR.LE gsb0, 0x0 ;  /* 0x00008000000079c5 */ /* 0x000fe40000010000 */
[----:B------:R-:W-:-:S06]  /*c260*/  WARPGROUP.ARRIVE ;  /* 0x00000000000079c5 */ /* 0x000fcc0000000000 */
[----:B------:R-:W-:Y:S01]  /*c270*/  QGMMA.64x128x32.F32.E4M3.E4M3 R24, gdesc[UR4], R24, gsb0 ;  /* 0x01e00000041879f3 */ /* 0x000fe20008000818 */
[----:B------:R-:W-:Y:S02]  /*c280*/  R2UR UR4, R10 ;  /* 0x000000000a0472ca */ /* 0x000fe400000e0000 */
[----:B------:R-:W-:Y:S02]  /*c290*/  R2UR UR5, R11 ;  /* 0x000000000b0572ca */ /* 0x000fe400000e0000 */
[----:B------:R-:W-:Y:S02]  /*c2a0*/  R2UR UR6, R4 ;  /* 0x00000000040672ca */ /* 0x000fe400000e0000 */
[----:B------:R-:W-:Y:S01]  /*c2b0*/  R2UR UR7, R5 ;  /* 0x00000000050772ca */ /* 0x000fe200000e0000 */
[----:B------:R-:W-:-:S04]  /*c2c0*/  IMAD.MOV.U32 R90, RZ, RZ, -0x80 ;  /* 0xffffff80ff5a7424 */ /* 0x000fc800078e00ff */
[----:B------:R-:W-:Y:S02]  /*c2d0*/  IMAD R90, R89, R90, 0x80 ;  /* 0x00000080595a7424 */ /* 0x000fe400078e025a */
[----:B------:R-:W-:Y:S01]  /*c2e0*/  @!P1 VIADD R0, R3, 0x19c40 ;  /* 0x00019c4003009836 */ /* 0x000fe20000000000 */
[----:B0-----:R-:W-:-:S04]  /*c2f0*/  ISETP.GE.AND P2, PT, R15, 0x1, PT ;  /* 0x000000010f00780c */ /* 0x001fc80003f46270 */
[----:B------:R-:W-:Y:S01]  /*c300*/  @!P1 PRMT R0, RZ, 0x654, R0 ;  /* 0x00000654ff009816 */ /* 0x000fe20000000000 */
[----:B------:R-:W-:Y:S02]  /*c310*/  WARPGROUP.DEPBAR.LE gsb0, 0x0 ;  /* 0x00008000000079c5 */ /* 0x000fe40000010000 */
[----:B------:R-:W-:-:S06]  /*c320*/  WARPGROUP.ARRIVE ;  /* 0x00000000000079c5 */ /* 0x000fcc0000000000 */
[----:B------:R-:W-:Y:S01]  /*c330*/  QGMMA.64x128x32.F32.E4M3.E4M3 R24, gdesc[UR4], R24, gsb0 ;  /* 0x01e00000041879f3 */ /* 0x000fe20008000818 */
[----:B----4-:R-:W-:Y:S01]  /*c340*/  IMAD R152, R21, 0xc0, R91 ;  /* 0x000000c015987824 */ /* 0x010fe200078e025b */
[----:B------:R-:W-:Y:S01]  /*c350*/  ULDC UR4, c[0x0][0x9dc] ;  /* 0x0002770000047ab9 */ /* 0x000fe20000000800 */
[----:B--2---:R-:W-:-:S03]  /*c360*/  IMAD.IADD R3, R98, 0x1, R90 ;  /* 0x0000000162037824 */ /* 0x004fc600078e025a */
[----:B------:R0:W-:Y:S01]  /*c370*/  STL [R1+0x10], R152 ;  /* 0x0000109801007387 */ /* 0x0001e20000100800 */
[----:B------:R-:W-:Y:S01]  /*c380*/  IMAD.U32 R7, RZ, RZ, UR4 ;  /* 0x00000004ff077e24 */ /* 0x000fe2000f8e00ff */
[----:B---3--:R-:W-:-:S04]  /*c390*/  IADD3 R5, -R96, 0x1, R3 ;  /* 0x0000000160057810 */ /* 0x008fc80007ffe103 */
[----:B------:R-:W-:Y:S01]  /*c3a0*/  LOP3.LUT R20, RZ, R7, RZ, 0x33, !PT ;  /* 0x00000007ff147212 */ /* 0x000fe200078e33ff */
[----:B------:R-:W-:Y:S01]  /*c3b0*/  IMAD R5, R156, -0x2, R5 ;  /* 0xfffffffe9c057824 */ /* 0x000fe200078e0205 */
[----:B------:R-:W-:Y:S01]  /*c3c0*/  LOP3.LUT R16, R16, 0xffffff7f, RZ, 0xc0, !PT ;  /* 0xffffff7f10107812 */ /* 0x000fe200078ec0ff */
[----:B------:R-:W-:Y:S02]  /*c3d0*/  IMAD R3, R156, -0x2, R3 ;  /* 0xfffffffe9c037824 */ /* 0x000fe400078e0203 */
[C---:B------:R-:W-:Y:S02]  /*c3e0*/  IMAD.IADD R6, R5.reuse, 0x1, R14 ;  /* 0x0000000105067824 */ /* 0x040fe400078e020e */
[----:B------:R-:W-:Y:S01]  /*c3f0*/  IMAD.IADD R20, R5, 0x1, R20 ;  /* 0x0000000105147824 */ /* 0x000fe200078e0214 */
[----:B------:R-:W-:Y:S02]  /*c400*/  @P2 LOP3.LUT R16, R16, 0x80, RZ, 0xfc, !PT ;  /* 0x0000008010102812 */ /* 0x000fe400078efcff */
[----:B------:R-:W-:Y:S01]  /*c410*/  VIADDMNMX R94, R152, R6, R3, PT ;  /* 0x00000006985e7246 */ /* 0x000fe20003800103 */
[----:B------:R-:W-:Y:S01]  /*c420*/  IMAD.IADD R92, R20, 0x1, R152 ;  /* 0x00000001145c7824 */ /* 0x000fe200078e0298 */
[----:B------:R-:W-:-:S02]  /*c430*/  WARPGROUP.DEPBAR.LE gsb0, 0x0 ;  /* 0x00008000000079c5 */ /* 0x000fc40000010000 */
[----:B------:R1:W-:Y:S02]  /*c440*/  @!P1 SYNCS.ARRIVE.TRANS64.RED.A1T0 RZ, [R0+URZ], RZ ;  /* 0x000000ff00ff99a7 */ /* 0x0003e4000810043f */
[----:B-1----:R-:W-:Y:S01]  /*c450*/  LEA R0, R89, 0xffffff80, 0x7 ;  /* 0xffffff8059007811 */ /* 0x002fe200078e38ff */
[----:B0-----:R-:W-:Y:S06]  /*c460*/  @!P2 BRA `(.L_x_1183) ;  /* 0x000000000050a947 */ /* 0x001fec0003800000 */
[----:B------:R-:W-:Y:S01]  /*c470*/  IADD3 R21, -R96, R98, R152 ;  /* 0x0000006260157210 */ /* 0x000fe20007ffe198 */
[----:B------:R-:W-:Y:S03]  /*c480*/  BSSY B0, `(.L_x_1184) ;  /* 0x000000e000007945 */ /* 0x000fe60003800000 */
        /* <DEDUP_REMOVED lines=9> */
.L_x_1185:
[----:B------:R-:W-:-:S13]  /*c520*/  ISETP.NE.AND P2, PT, R15, 0x1, PT ;  /* 0x000000010f00780c */ /* 0x000fda0003f45270 */
[----:B------:R-:W0:Y:S02]  /*c530*/  @P2 LDC.64 R4, c[0x0][0x9e8] ;  /* 0x00027a00ff042b82 */ /* 0x000e240000000a00 */
[----:B0-----:R-:W-:-:S05]  /*c540*/  @P2 IMAD.HI.U32 R4, R21, R4, RZ ;  /* 0x0000000415042227 */ /* 0x001fca00078e00ff */
[----:B------:R-:W-:-:S07]  /*c550*/  @P2 SHF.R.U32.HI R21, RZ, R5, R4 ;  /* 0x00000005ff152219 */ /* 0x000fce0000011604 */
.L_x_1186:
[----:B------:R-:W-:Y:S05]  /*c560*/  BSYNC B0 ;  /* 0x0000000000007941 */ /* 0x000fea0003800000 */
.L_x_1184:
[----:B------:R-:W-:-:S04]  /*c570*/  IMAD R21, R21, R15, -R0 ;  /* 0x0000000f15157224 */ /* 0x000fc800078e0a00 */
[----:B------:R-:W-:-:S05]  /*c580*/  IMAD R21, R156, -0x2, R21 ;  /* 0xfffffffe9c157824 */ /* 0x000fca00078e0215 */
[----:B------:R-:W-:Y:S02]  /*c590*/  VIMNMX R92, R92, R21, !PT ;  /* 0x000000155c5c7248 */ /* 0x000fe40007fe0100 */
[----:B------:R-:W-:-:S07]  /*c5a0*/  VIADDMNMX R94, R21, R15, R94, PT ;  /* 0x0000000f155e7246 */ /* 0x000fce000380015e */
.L_x_1183:
[----:B------:R-:W-:Y:S01]  /*c5b0*/  ISETP.GE.AND P3, PT, R90, 0x9, PT ;  /* 0x000000095a00780c */ /* 0x000fe20003f66270 */
[----:B------:R-:W-:Y:S01]  /*c5c0*/  VIADD R4, R152, 0x8 ;  /* 0x0000000898047836 */ /* 0x000fe20000000000 */
[----:B------:R-:W-:Y:S02]  /*c5d0*/  ISETP.GE.AND P2, PT, R90, 0x2, PT ;  /* 0x000000025a00780c */ /* 0x000fe40003f46270 */
[----:B------:R-:W-:Y:S01]  /*c5e0*/  LOP3.LUT R16, R16, 0xfffffffe, RZ, 0xc0, !PT ;  /* 0xfffffffe10107812 */ /* 0x000fe200078ec0ff */
[----:B------:R-:W-:Y:S01]  /*c5f0*/  IMAD.IADD R20, R20, 0x1, R4 ;  /* 0x0000000114147824 */ /* 0x000fe200078e0204 */
[----:B------:R-:W-:Y:S01]  /*c600*/  ISETP.GT.AND P4, PT, R92, 0x1, !P2 ;  /* 0x000000015c00780c */ /* 0x000fe20005784270 */
[----:B------:R0:W-:Y:S01]  /*c610*/  STL [R1+0xc], R4 ;  /* 0x00000c0401007387 */ /* 0x0001e20000100800 */
[----:B------:R-:W-:Y:S02]  /*c620*/  ISETP.GE.AND P5, PT, R90, 0xa, PT ;  /* 0x0000000a5a00780c */ /* 0x000fe40003fa6270 */
[----:B------:R-:W-:-:S02]  /*c630*/  ISETP.LT.OR P4, PT, R94, 0x2, P4 ;  /* 0x000000025e00780c */ /* 0x000fc40002781670 */
[----:B------:R-:W-:Y:S02]  /*c640*/  ISETP.GE.AND P6, PT, R90, 0x1, PT ;  /* 0x000000015a00780c */ /* 0x000fe40003fc6270 */
[----:B------:R-:W-:Y:S02]  /*c650*/  @P3 LOP3.LUT R16, R16, 0x1, RZ, 0xfc, !PT ;  /* 0x0000000110103812 */ /* 0x000fe400078efcff */
[----:B------:R-:W-:Y:S02]  /*c660*/  ISETP.GT.AND P3, PT, R92, 0x8, !P3 ;  /* 0x000000085c00780c */ /* 0x000fe40005f64270 */
[----:B------:R-:W-:Y:S02]  /*c670*/  FSEL R25, R25, -INF , !P4 ;  /* 0xff80000019197808 */ /* 0x000fe40006000000 */
[----:B------:R-:W-:Y:S02]  /*c680*/  ISETP.LT.OR P3, PT, R94, 0x9, P3 ;  /* 0x000000095e00780c */ /* 0x000fe40001f61670 */
        /* <DEDUP_REMOVED lines=14> */
[----:B------:R-:W-:Y:S02]  /*c770*/  ISETP.GT.AND P3, PT, R92, 0x11, !P4 ;  /* 0x000000115c00780c */ /* 0x000fe40006764270 */
[----:B------:R-:W-:Y:S02]  /*c780*/  VIADDMNMX R6, R4, R6, R3, PT ;  /* 0x0000000604067246 */ /* 0x000fe40003800103 */
[----:B------:R-:W-:Y:S02]  /*c790*/  ISETP.LT.OR P3, PT, R94, 0x12, P3 ;  /* 0x000000125e00780c */ /* 0x000fe40001f61670 */
[----:B------:R-:W-:Y:S02]  /*c7a0*/  @P4 LOP3.LUT R16, R16, 0x2000000, RZ, 0xfc, !PT ;  /* 0x0200000010104812 */ /* 0x000fe400078efcff */
[----:B------:R-:W-:-:S02]  /*c7b0*/  ISETP.GE.AND P4, PT, R90, 0x19, PT ;  /* 0x000000195a00780c */ /* 0x000fc40003f86270 */
        /* <DEDUP_REMOVED lines=147> */
[----:B------:R-:W-:-:S04]  /*d0f0*/  ISETP.GT.AND P5, PT, R92, RZ, !P6 ;  /* 0x000000ff5c00720c */ /* 0x000fc800077a4270 */
[----:B------:R-:W-:-:S04]  /*d100*/  ISETP.LT.OR P5, PT, R94, 0x1, P5 ;  /* 0x000000015e00780c */ /* 0x000fc80002fa1670 */
[----:B------:R-:W-:Y:S02]  /*d110*/  FSEL R24, R24, -INF , !P5 ;  /* 0xff80000018187808 */ /* 0x000fe40006800000 */
[----:B------:R-:W-:-:S13]  /*d120*/  ISETP.GE.AND P5, PT, R90, 0x7a, PT ;  /* 0x0000007a5a00780c */ /* 0x000fda0003fa6270 */
[----:B------:R-:W-:Y:S02]  /*d130*/  @P5 LOP3.LUT R16, R16, 0x10000000, RZ, 0xfc, !PT ;  /* 0x1000000010105812 */ /* 0x000fe400078efcff */
[----:B------:R-:W-:-:S04]  /*d140*/  ISETP.GT.AND P5, PT, R92, 0x79, !P5 ;  /* 0x000000795c00780c */ /* 0x000fc80006fa4270 */
[----:B------:R-:W-:-:S04]  /*d150*/  ISETP.LT.OR P5, PT, R94, 0x7a, P5 ;  /* 0x0000007a5e00780c */ /* 0x000fc80002fa1670 */
[----:B------:R-:W-:Y:S02]  /*d160*/  FSEL R85, R85, -INF , !P5 ;  /* 0xff80000055557808 */ /* 0x000fe40006800000 */
[----:B------:R-:W-:-:S13]  /*d170*/  ISETP.GE.AND P5, PT, R15, 0x1, PT ;  /* 0x000000010f00780c */ /* 0x000fda0003fa6270 */
[----:B0-----:R-:W-:Y:S05]  /*d180*/  @!P5 BRA `(.L_x_1187) ;  /* 0x000000000054d947 */ /* 0x001fea0003800000 */
[----:B------:R-:W-:Y:S01]  /*d190*/  IADD3 R3, R98, 0x8, R152 ;  /* 0x0000000862037810 */ /* 0x000fe20007ffe098 */
[----:B------:R-:W-:Y:S04]  /*d1a0*/  BSSY B0, `(.L_x_1188) ;  /* 0x000000f000007945 */ /* 0x000fe80003800000 */
[----:B------:R-:W-:-:S05]  /*d1b0*/  IMAD.IADD R3, R3, 0x1, -R96 ;  /* 0x0000000103037824 */ /* 0x000fca00078e0a60 */
        /* <DEDUP_REMOVED lines=9> */
.L_x_1189:
[----:B------:R-:W-:-:S13]  /*d250*/  ISETP.NE.AND P5, PT, R15, 0x1, PT ;  /* 0x000000010f00780c */ /* 0x000fda0003fa5270 */
[----:B------:R-:W0:Y:S02]  /*d260*/  @P5 LDC.64 R4, c[0x0][0x9e8] ;  /* 0x00027a00ff045b82 */ /* 0x000e240000000a00 */
[----:B0-----:R-:W-:-:S05]  /*d270*/  @P5 IMAD.HI.U32 R4, R3, R4, RZ ;  /* 0x0000000403045227 */ /* 0x001fca00078e00ff */
[----:B------:R-:W-:-:S07]  /*d280*/  @P5 SHF.R.U32.HI R3, RZ, R5, R4 ;  /* 0x00000005ff035219 */ /* 0x000fce0000011604 */
.L_x_1190:
[----:B------:R-:W-:Y:S05]  /*d290*/  BSYNC B0 ;  /* 0x0000000000007941 */ /* 0x000fea0003800000 */
.L_x_1188:
[----:B------:R-:W-:-:S04]  /*d2a0*/  IMAD R3, R3, R15, -R0 ;  /* 0x0000000f03037224 */ /* 0x000fc800078e0a00 */
[----:B------:R-:W-:-:S05]  /*d2b0*/  IMAD R3, R156, -0x2, R3 ;  /* 0xfffffffe9c037824 */ /* 0x000fca00078e0203 */
[----:B------:R-:W-:Y:S02]  /*d2c0*/  VIMNMX R20, R20, R3, !PT ;  /* 0x0000000314147248 */ /* 0x000fe40007fe0100 */
[----:B------:R-:W-:-:S07]  /*d2d0*/  VIADDMNMX R6, R3, R15, R6, PT ;  /* 0x0000000f03067246 */ /* 0x000fce0003800106 */
.L_x_1187:
[----:B------:R-:W-:Y:S01]  /*d2e0*/  ISETP.GT.AND P2, PT, R20, 0x1, !P2 ;  /* 0x000000011400780c */ /* 0x000fe20005744270 */
[----:B------:R-:W-:Y:S01]  /*d2f0*/  IMAD.IADD R14, R88, 0x1, R14 ;  /* 0x00000001580e7824 */ /* 0x000fe200078e020e */
        /* <DEDUP_REMOVED lines=77> */
[----:B------:R-:W-:Y:S01]  /*d7d0*/  ISETP.GT.AND P6, PT, R20, RZ, !P6 ;  /* 0x000000ff1400720c */ /* 0x000fe200077c4270 */
[----:B------:R-:W0:Y:S01]  /*d7e0*/  SHFL.BFLY PT, R3, R0, 0x2, 0x1f ;  /* 0x0c401f0000037f89 */ /* 0x000e2200000e0000 */
[----:B------:R-:W-:Y:S02]  /*d7f0*/  FSEL R127, R50, -INF , !P2 ;  /* 0xff800000327f7808 */ /* 0x000fe40005000000 */
[----:B------:R-:W-:Y:S02]  /*d800*/  LOP3.LUT P2, RZ, R16, 0x20000, RZ, 0xc0, !PT ;  /* 0x0002000010ff7812 */ /* 0x000fe4000784c0ff */
[----:B------:R-:W-:Y:S02]  /*d810*/  ISETP.LT.OR P6, PT, R6, 0x1, P6 ;  /* 0x000000010600780c */ /* 0x000fe400037c1670 */
[----:B------:R-:W-:Y:S02]  /*d820*/  ISETP.GT.AND P2, PT, R20, 0x31, !P2 ;  /* 0x000000311400780c */ /* 0x000fe40005744270 */
[----:B------:R-:W-:-:S02]  /*d830*/  FSEL R44, R26, -INF , !P6 ;  /* 0xff8000001a2c7808 */ /* 0x000fc40007000000 */
[----:B------:R-:W-:Y:S02]  /*d840*/  ISETP.LT.OR P2, PT, R6, 0x32, P2 ;  /* 0x000000320600780c */ /* 0x000fe40001741670 */
[----:B------:R-:W-:Y:S02]  /*d850*/  ISETP.GT.AND P3, PT, R20, 0x71, !P3 ;  /* 0x000000711400780c */ /* 0x000fe40005f64270 */
[----:B------:R-:W-:Y:S02]  /*d860*/  FSEL R51, R51, -INF , !P2 ;  /* 0xff80000033337808 */ /* 0x000fe40005000000 */
[----:B------:R-:W-:Y:S02]  /*d870*/  LOP3.LUT P2, RZ, R16, 0x10000, RZ, 0xc0, !PT ;  /* 0x0001000010ff7812 */ /* 0x000fe4000784c0ff */
[C---:B------:R-:W-:Y:S02]  /*d880*/  ISETP.GT.AND P4, PT, R20.reuse, 0x78, !P4 ;  /* 0x000000781400780c */ /* 0x040fe40006784270 */
[----:B------:R-:W-:-:S02]  /*d890*/  ISETP.GT.AND P2, PT, R20, 0x38, !P2 ;  /* 0x000000381400780c */ /* 0x000fc40005744270 */
[C---:B------:R-:W-:Y:S02]  /*d8a0*/  ISETP.LT.OR P3, PT, R6.reuse, 0x72, P3 ;  /* 0x000000720600780c */ /* 0x040fe40001f61670 */
[----:B------:R-:W-:Y:S02]  /*d8b0*/  ISETP.LT.OR P2, PT, R6, 0x39, P2 ;  /* 0x000000390600780c */ /* 0x000fe40001741670 */
[----:B0-----:R-:W-:Y:S02]  /*d8c0*/  FMNMX.FTZ R28, R0, R3, !PT ;  /* 0x00000003001c7209 */ /* 0x001fe40007810000 */
[----:B------:R-:W-:Y:S02]  /*d8d0*/  FSEL R129, R54, -INF , !P2 ;  /* 0xff80000036817808 */ /* 0x000fe40005000000 */
[----:B------:R-:W-:Y:S01]  /*d8e0*/  LOP3.LUT P2, RZ, R16, 0x8000, RZ, 0xc0, !PT ;  /* 0x0000800010ff7812 */ /* 0x000fe2000784c0ff */
[----:B------:R-:W0:Y:S01]  /*d8f0*/  SHFL.BFLY PT, R3, R28, 0x1, 0x1f ;  /* 0x0c201f001c037f89 */ /* 0x000e2200000e0000 */
[----:B------:R-:W-:-:S02]  /*d900*/  FMNMX.FTZ R0, R44, R27, !PT ;  /* 0x0000001b2c007209 */ /* 0x000fc40007810000 */
[----:B------:R-:W-:Y:S02]  /*d910*/  ISETP.GT.AND P2, PT, R20, 0x39, !P2 ;  /* 0x000000391400780c */ /* 0x000fe40005744270 */
[----:B------:R-:W-:Y:S02]  /*d920*/  FMNMX.FTZ R0, R5, R0, !PT ;  /* 0x0000000005007209 */ /* 0x000fe40007810000 */
[----:B------:R-:W-:Y:S02]  /*d930*/  ISETP.LT.OR P2, PT, R6, 0x3a, P2 ;  /* 0x0000003a0600780c */ /* 0x000fe40001741670 */
[----:B------:R-:W-:Y:S02]  /*d940*/  FMNMX.FTZ R0, R31, R0, !PT ;  /* 0x000000001f007209 */ /* 0x000fe40007810000 */
[----:B------:R-:W-:Y:S02]  /*d950*/  FSEL R55, R55, -INF , !P2 ;  /* 0xff80000037377808 */ /* 0x000fe40005000000 */
        /* <DEDUP_REMOVED lines=38> */
[C---:B------:R-:W-:Y:S02]  /*dbc0*/  LOP3.LUT P5, RZ, R16.reuse, 0x4, RZ, 0xc0, !PT ;  /* 0x0000000410ff7812 */ /* 0x040fe400078ac0ff */
[----:B------:R-:W-:Y:S02]  /*dbd0*/  FSEL R67, R67, -INF , !P2 ;  /* 0xff80000043437808 */ /* 0x000fe40005000000 */
[----:B------:R-:W-:Y:S02]  /*dbe0*/  LOP3.LUT P2, RZ, R16, 0x100, RZ, 0xc0, !PT ;  /* 0x0000010010ff7812 */ /* 0x000fe4000784c0ff */
[----:B------:R-:W-:Y:S02]  /*dbf0*/  FMNMX.FTZ R0, R135, R0, !PT ;  /* 0x0000000087007209 */ /* 0x000fe40007810000 */
[----:B------:R-:W-:-:S02]  /*dc00*/  ISETP.GT.AND P2, PT, R20, 0x58, !P2 ;  /* 0x000000581400780c */ /* 0x000fc40005744270 */
[----:B------:R-:W-:Y:S02]  /*dc10*/  FMNMX.FTZ R0, R67, R0, !PT ;  /* 0x0000000043007209 */ /* 0x000fe40007810000 */
[----:B------:R-:W-:Y:S02]  /*dc20*/  ISETP.LT.OR P2, PT, R6, 0x59, P2 ;  /* 0x000000590600780c */ /* 0x000fe40001741670 */
[----:B0-----:R-:W-:Y:S02]  /*dc30*/  FMNMX.FTZ R3, R28, R3, !PT ;  /* 0x000000031c037209 */ /* 0x001fe40007810000 */
[----:B------:R-:W-:Y:S02]  /*dc40*/  FSEL R137, R70, -INF , !P2 ;  /* 0xff80000046897808 */ /* 0x000fe40005000000 */
[----:B------:R-:W-:Y:S01]  /*dc50*/  LOP3.LUT P2, RZ, R16, 0x40, RZ, 0xc0, !PT ;  /* 0x0000004010ff7812 */ /* 0x000fe2000784c0ff */
[----:B------:R-:W-:-:S01]  /*dc60*/  FFMA.FTZ R143, R2, R3, -8 ;  /* 0xc1000000028f7423 */ /* 0x000fc20000010003 */
[----:B------:R-:W-:-:S02]  /*dc70*/  FMNMX.FTZ R0, R137, R0, !PT ;  /* 0x0000000089007209 */ /* 0x000fc40007810000 */
[----:B------:R-:W-:Y:S02]  /*dc80*/  ISETP.GT.AND P2, PT, R20, 0x59, !P2 ;  /* 0x000000591400780c */ /* 0x000fe40005744270 */
[C---:B------:R-:W-:Y:S02]  /*dc90*/  ISETP.LT.OR P4, PT, R6.reuse, 0x79, P4 ;  /* 0x000000790600780c */ /* 0x040fe40002781670 */
[----:B------:R-:W-:Y:S02]  /*dca0*/  ISETP.LT.OR P2, PT, R6, 0x5a, P2 ;  /* 0x0000005a0600780c */ /* 0x000fe40001741670 */
[----:B------:R-:W-:Y:S02]  /*dcb0*/  FSEL R83, R83, -INF , !P3 ;  /* 0xff80000053537808 */ /* 0x000fe40005800000 */
[----:B------:R-:W-:Y:S02]  /*dcc0*/  FSEL R71, R71, -INF , !P2 ;  /* 0xff80000047477808 */ /* 0x000fe40005000000 */
[----:B------:R-:W-:-:S02]  /*dcd0*/  LOP3.LUT P2, RZ, R16, 0x20, RZ, 0xc0, !PT ;  /* 0x0000002010ff7812 */ /* 0x000fc4000784c0ff */
[----:B------:R-:W-:Y:S02]  /*dce0*/  FMNMX.FTZ R0, R71, R0, !PT ;  /* 0x0000000047007209 */ /* 0x000fe40007810000 */
[----:B------:R-:W-:Y:S02]  /*dcf0*/  ISETP.GT.AND P2, PT, R20, 0x60, !P2 ;  /* 0x000000601400780c */ /* 0x000fe40005744270 */
[----:B------:R-:W-:Y:S02]  /*dd00*/  ISETP.GE.AND P6, PT, R15, 0x1, PT ;  /* 0x000000010f00780c */ /* 0x000fe40003fc6270 */
[----:B------:R-:W-:-:S04]  /*dd10*/  ISETP.LT.OR P2, PT, R6, 0x61, P2 ;  /* 0x000000610600780c */ /* 0x000fc80001741670 */
[----:B------:R-:W-:Y:S02]  /*dd20*/  FSEL R139, R74, -INF , !P2 ;  /* 0xff8000004a8b7808 */ /* 0x000fe40005000000 */
[----:B------:R-:W-:Y:S02]  /*dd30*/  LOP3.LUT P2, RZ, R16, 0x10, RZ, 0xc0, !PT ;  /* 0x0000001010ff7812 */ /* 0x000fe4000784c0ff */
[----:B------:R-:W-:Y:S02]  /*dd40*/  FMNMX.FTZ R0, R139, R0, !PT ;  /* 0x000000008b007209 */ /* 0x000fe40007810000 */
[----:B------:R-:W-:-:S04]  /*dd50*/  ISETP.GT.AND P2, PT, R20, 0x61, !P2 ;  /* 0x000000611400780c */ /* 0x000fc80005744270 */
[----:B------:R-:W-:-:S04]  /*dd60*/  ISETP.LT.OR P2, PT, R6, 0x62, P2 ;  /* 0x000000620600780c */ /* 0x000fc80001741670 */
[----:B------:R-:W-:Y:S02]  /*dd70*/  FSEL R75, R75, -INF , !P2 ;  /* 0xff8000004b4b7808 */ /* 0x000fe40005000000 */
[----:B------:R-:W-:Y:S02]  /*dd80*/  LOP3.LUT P2, RZ, R16, 0x8, RZ, 0xc0, !PT ;  /* 0x0000000810ff7812 */ /* 0x000fe4000784c0ff */
[----:B------:R-:W-:Y:S02]  /*dd90*/  FMNMX.FTZ R0, R75, R0, !PT ;  /* 0x000000004b007209 */ /* 0x000fe40007810000 */
[----:B------:R-:W-:-:S04]  /*dda0*/  ISETP.GT.AND P2, PT, R20, 0x68, !P2 ;  /* 0x000000681400780c */ /* 0x000fc80005744270 */
[----:B------:R-:W-:-:S04]  /*ddb0*/  ISETP.LT.OR P2, PT, R6, 0x69, P2 ;  /* 0x000000690600780c */ /* 0x000fc80001741670 */
[----:B------:R-:W-:Y:S02]  /*ddc0*/  FSEL R141, R78, -INF , !P2 ;  /* 0xff8000004e8d7808 */ /* 0x000fe40005000000 */
[----:B------:R-:W-:Y:S02]  /*ddd0*/  ISETP.GT.AND P2, PT, R20, 0x69, !P5 ;  /* 0x000000691400780c */ /* 0x000fe40006f44270 */
[----:B------:R-:W-:Y:S02]  /*dde0*/  FMNMX.FTZ R0, R141, R0, !PT ;  /* 0x000000008d007209 */ /* 0x000fe40007810000 */
[----:B------:R-:W-:Y:S02]  /*ddf0*/  ISETP.LT.OR P2, PT, R6, 0x6a, P2 ;  /* 0x0000006a0600780c */ /* 0x000fe40001741670 */
[----:B------:R-:W-:Y:S02]  /*de00*/  LOP3.LUT P5, RZ, R16, 0x10000000, RZ, 0xc0, !PT ;  /* 0x1000000010ff7812 */ /* 0x000fe400078ac0ff */
[----:B------:R-:W-:-:S02]  /*de10*/  FSEL R79, R79, -INF , !P2 ;  /* 0xff8000004f4f7808 */ /* 0x000fc40005000000 */
[----:B------:R-:W-:Y:S02]  /*de20*/  FSETP.NEU.FTZ.AND P2, PT, R3, -INF , PT ;  /* 0xff8000000300780b */ /* 0x000fe40003f5d000 */
[----:B------:R-:W-:Y:S02]  /*de30*/  FMNMX.FTZ R0, R79, R0, !PT ;  /* 0x000000004f007209 */ /* 0x000fe40007810000 */
[----:B------:R-:W-:Y:S02]  /*de40*/  FSEL R143, R143, RZ, P2 ;  /* 0x000000ff8f8f7208 */ /* 0x000fe40001000000 */
[----:B------:R-:W-:Y:S02]  /*de50*/  LOP3.LUT P2, RZ, R16, 0x8000000, RZ, 0xc0, !PT ;  /* 0x0800000010ff7812 */ /* 0x000fe4000784c0ff */
[----:B------:R-:W-:Y:S01]  /*de60*/  ISETP.GT.AND P5, PT, R20, 0x79, !P5 ;  /* 0x000000791400780c */ /* 0x000fe20006fa4270 */
[----:B------:R-:W-:-:S01]  /*de70*/  FFMA.FTZ R4, R2, R24, -R143 ;  /* 0x0000001802047223 */ /* 0x000fc2000001088f */
[----:B------:R-:W-:Y:S01]  /*de80*/  ISETP.GT.AND P2, PT, R20, 0x70, !P2 ;  /* 0x000000701400780c */ /* 0x000fe20005744270 */
[----:B------:R-:W-:-:S01]  /*de90*/  FFMA.FTZ R24, R2, R29, -R143 ;  /* 0x0000001d02187223 */ /* 0x000fc2000001088f */
[C-C-:B------:R-:W-:Y:S01]  /*dea0*/  FFMA.FTZ R29, R2.reuse, R33, -R143.reuse ;  /* 0x00000021021d7223 */ /* 0x140fe2000001088f */
[----:B------:R-:W-:-:S01]  /*deb0*/  FFMA.FTZ R33, R2, R37, -R143 ;  /* 0x0000002502217223 */ /* 0x000fc2000001088f */
[--C-:B------:R-:W-:Y:S01]  /*dec0*/  FFMA.FTZ R37, R2, R41, -R143.reuse ;  /* 0x0000002902257223 */ /* 0x100fe2000001088f */
[----:B------:R-:W-:Y:S01]  /*ded0*/  ISETP.LT.OR P2, PT, R6, 0x71, P2 ;  /* 0x000000710600780c */ /* 0x000fe20001741670 */
[C-C-:B------:R-:W-:Y:S01]  /*dee0*/  FFMA.FTZ R41, R2.reuse, R45, -R143.reuse ;  /* 0x0000002d02297223 */ /* 0x140fe2000001088f */
[----:B------:R-:W-:-:S01]  /*def0*/  FFMA.FTZ R45, R2, R49, -R143 ;  /* 0x00000031022d7223 */ /* 0x000fc2000001088f */
[--C-:B------:R-:W-:Y:S01]  /*df00*/  FFMA.FTZ R49, R2, R53, -R143.reuse ;  /* 0x0000003502317223 */ /* 0x100fe2000001088f */
[----:B------:R-:W-:Y:S01]  /*df10*/  FSEL R53, R82, -INF , !P2 ;  /* 0xff80000052357808 */ /* 0x000fe20005000000 */
[C-C-:B------:R-:W-:Y:S01]  /*df20*/  FFMA.FTZ R26, R2.reuse, R91, -R143.reuse ;  /* 0x0000005b021a7223 */ /* 0x140fe2000001088f */
[----:B------:R-:W-:-:S01]  /*df30*/  FFMA.FTZ R91, R2, R57, -R143 ;  /* 0x00000039025b7223 */ /* 0x000fc2000001088f */
[----:B------:R-:W-:Y:S01]  /*df40*/  ISETP.LT.OR P5, PT, R6, 0x7a, P5 ;  /* 0x0000007a0600780c */ /* 0x000fe20002fa1670 */
[----:B------:R-:W-:-:S01]  /*df50*/  FFMA.FTZ R28, R2, R93, -R143 ;  /* 0x0000005d021c7223 */ /* 0x000fc2000001088f */
[----:B------:R-:W-:Y:S01]  /*df60*/  FMNMX.FTZ R0, R53, R0, !PT ;  /* 0x0000000035007209 */ /* 0x000fe20007810000 */
[----:B------:R-:W-:-:S01]  /*df70*/  FFMA.FTZ R30, R2, R95, -R143 ;  /* 0x0000005f021e7223 */ /* 0x000fc2000001088f */
[----:B------:R-:W-:Y:S01]  /*df80*/  FSEL R57, R86, -INF , !P4 ;  /* 0xff80000056397808 */ /* 0x000fe20006000000 */
[----:B------:R-:W-:-:S01]  /*df90*/  FFMA.FTZ R25, R2, R25, -R143 ;  /* 0x0000001902197223 */ /* 0x000fc2000001088f */
[----:B------:R-:W-:Y:S01]  /*dfa0*/  FMNMX.FTZ R0, R83, R0, !PT ;  /* 0x0000000053007209 */ /* 0x000fe20007810000 */
[----:B------:R-:W-:-:S01]  /*dfb0*/  FFMA.FTZ R21, R2, R21, -R143 ;  /* 0x0000001502157223 */ /* 0x000fc2000001088f */
[----:B------:R-:W-:Y:S01]  /*dfc0*/  FSEL R87, R87, -INF , !P5 ;  /* 0xff80000057577808 */ /* 0x000fe20006800000 */
[----:B------:R-:W-:Y:S01]  /*dfd0*/  MUFU.EX2 R4, R4 ;  /* 0x0000000400047308 */ /* 0x000fe20000000800 */
[----:B------:R-:W-:Y:S01]  /*dfe0*/  FMNMX.FTZ R0, R57, R0, !PT ;  /* 0x0000000039007209 */ /* 0x000fe20007810000 */
[C-C-:B------:R-:W-:Y:S01]  /*dff0*/  FFMA.FTZ R32, R2.reuse, R97, -R143.reuse ;  /* 0x0000006102207223 */ /* 0x140fe2000001088f */
[----:B------:R-:W-:-:S01]  /*e000*/  FFMA.FTZ R34, R2, R99, -R143 ;  /* 0x0000006302227223 */ /* 0x000fc2000001088f */
[C-C-:B------:R-:W-:Y:S01]  /*e010*/  FFMA.FTZ R36, R2.reuse, R101, -R143.reuse ;  /* 0x0000006502247223 */ /* 0x140fe2000001088f */
[----:B------:R-:W-:Y:S01]  /*e020*/  FMNMX.FTZ R0, R87, R0, !PT ;  /* 0x0000000057007209 */ /* 0x000fe20007810000 */
[C-C-:B------:R-:W-:Y:S01]  /*e030*/  FFMA.FTZ R6, R2.reuse, R105, -R143.reuse ;  /* 0x0000006902067223 */ /* 0x140fe2000001088f */
[----:B------:R-:W-:-:S01]  /*e040*/  FFMA.FTZ R61, R2, R61, -R143 ;  /* 0x0000003d023d7223 */ /* 0x000fc2000001088f */
[----:B------:R-:W0:Y:S01]  /*e050*/  MUFU.EX2 R25, R25 ;  /* 0x0000001900197308 */ /* 0x000e220000000800 */
[----:B------:R-:W-:-:S01]  /*e060*/  FFMA.FTZ R20, R2, R103, -R143 ;  /* 0x0000006702147223 */ /* 0x000fc2000001088f */
[----:B------:R-:W1:Y:S01]  /*e070*/  SHFL.BFLY PT, R93, R0, 0x2, 0x1f ;  /* 0x0c401f00005d7f89 */ /* 0x000e6200000e0000 */
[----:B------:R-:W-:-:S01]  /*e080*/  FFMA.FTZ R40, R2, R109, -R143 ;  /* 0x0000006d02287223 */ /* 0x000fc2000001088f */
[C-C-:B------:R-:W-:Y:S01]  /*e090*/  FFMA.FTZ R69, R2.reuse, R69, -R143.reuse ;  /* 0x0000004502457223 */ /* 0x140fe2000001088f */
[----:B------:R-:W-:-:S01]  /*e0a0*/  FFMA.FTZ R38, R2, R107, -R143 ;  /* 0x0000006b02267223 */ /* 0x000fc2000001088f */
[C-C-:B------:R-:W-:Y:S01]  /*e0b0*/  FFMA.FTZ R65, R2.reuse, R65, -R143.reuse ;  /* 0x0000004102417223 */ /* 0x140fe2000001088f */
[----:B------:R-:W-:-:S01]  /*e0c0*/  FFMA.FTZ R46, R2, R113, -R143 ;  /* 0x00000071022e7223 */ /* 0x000fc2000001088f */
[----:B------:R-:W-:Y:S01]  /*e0d0*/  MUFU.EX2 R21, R21 ;  /* 0x0000001500157308 */ /* 0x000fe20000000800 */
[----:B------:R-:W-:-:S01]  /*e0e0*/  FFMA.FTZ R77, R2, R77, -R143 ;  /* 0x0000004d024d7223 */ /* 0x000fc2000001088f */
[C-C-:B------:R-:W-:Y:S01]  /*e0f0*/  FFMA.FTZ R42, R2.reuse, R111, -R143.reuse ;  /* 0x0000006f022a7223 */ /* 0x140fe2000001088f */
[----:B------:R-:W-:-:S01]  /*e100*/  FFMA.FTZ R73, R2, R73, -R143 ;  /* 0x0000004902497223 */ /* 0x000fc2000001088f */
[----:B------:R-:W-:-:S04]  /*e110*/  FFMA.FTZ R48, R2, R115, -R143 ;  /* 0x0000007302307223 */ /* 0x000fc8000001088f */
[----:B------:R-:W2:Y:S01]  /*e120*/  MUFU.EX2 R24, R24 ;  /* 0x0000001800187308 */ /* 0x000ea20000000800 */
[----:B0-----:R-:W-:-:S07]  /*e130*/  FADD.FTZ R70, R4, R25 ;  /* 0x0000001904467221 */ /* 0x001fce0000010000 */
[----:B------:R-:W0:Y:S01]  /*e140*/  MUFU.EX2 R26, R26 ;  /* 0x0000001a001a7308 */ /* 0x000e220000000800 */
[----:B-1----:R-:W-:Y:S01]  /*e150*/  FMNMX.FTZ R50, R0, R93, !PT ;  /* 0x0000005d00327209 */ /* 0x002fe20007810000 */
[----:B------:R-:W-:-:S04]  /*e160*/  FFMA.FTZ R93, R2, R117, -R143 ;  /* 0x00000075025d7223 */ /* 0x000fc8000001088f */
[----:B------:R-:W1:Y:S02]  /*e170*/  SHFL.BFLY PT, R95, R50, 0x1, 0x1f ;  /* 0x0c201f00325f7f89 */ /* 0x000e6400000e0000 */
[----:B------:R-:W-:Y:S01]  /*e180*/  MUFU.EX2 R29, R29 ;  /* 0x0000001d001d7308 */ /* 0x000fe20000000800 */
[----:B--2---:R-:W-:-:S04]  /*e190*/  F2FP.SATFINITE.E4M3.F32.PACK_AB_MERGE_C R148, R24, R21, RZ ;  /* 0x000000151894723e */ /* 0x004fc800048070ff */
[----:B------:R-:W-:-:S03]  /*e1a0*/  F2FP.SATFINITE.E4M3.F32.PACK_AB_MERGE_C R148, R25, R4, R148 ;  /* 0x000000041994723e */ /* 0x000fc60004807094 */
[----:B------:R-:W-:Y:S08]  /*e1b0*/  MUFU.EX2 R28, R28 ;  /* 0x0000001c001c7308 */ /* 0x000ff00000000800 */
[----:B------:R-:W2:Y:S01]  /*e1c0*/  MUFU.EX2 R33, R33 ;  /* 0x0000002100217308 */ /* 0x000ea20000000800 */
[----:B-1----:R-:W-:Y:S01]  /*e1d0*/  FMNMX.FTZ R0, R50, R95, !PT ;  /* 0x0000005f32007209 */ /* 0x002fe20007810000 */
[C-C-:B------:R-:W-:Y:S01]  /*e1e0*/  FFMA.FTZ R50, R2.reuse, R81, -R143.reuse ;  /* 0x0000005102327223 */ /* 0x140fe2000001088f */
[----:B------:R-:W-:-:S01]  /*e1f0*/  FFMA.FTZ R81, R2, R85, -R143 ;  /* 0x0000005502517223 */ /* 0x000fc2000001088f */
[----:B------:R-:W-:Y:S01]  /*e200*/  FADD.FTZ R85, R21, R70 ;  /* 0x0000004615557221 */ /* 0x000fe20000010000 */
[----:B------:R-:W-:Y:S01]  /*e210*/  FSETP.NEU.FTZ.AND P2, PT, R0, -INF , PT ;  /* 0xff8000000000780b */ /* 0x000fe20003f5d000 */
[----:B------:R-:W-:-:S02]  /*e220*/  FFMA.FTZ R52, R2, R0, -8 ;  /* 0xc100000002347423 */ /* 0x000fc40000010000 */
[----:B------:R-:W-:Y:S01]  /*e230*/  MUFU.EX2 R30, R30 ;  /* 0x0000001e001e7308 */ /* 0x000fe20000000800 */
[----:B------:R-:W-:-:S02]  /*e240*/  FADD.FTZ R85, R24, R85 ;  /* 0x0000005518557221 */ /* 0x000fc40000010000 */
[----:B------:R-:W-:Y:S02]  /*e250*/  FSEL R52, R52, RZ, P2 ;  /* 0x000000ff34347208 */ /* 0x000fe40001000000 */
[----:B0-----:R-:W-:-:S01]  /*e260*/  FADD.FTZ R74, R26, R85 ;  /* 0x000000551a4a7221 */ /* 0x001fc20000010000 */
[----:B--2---:R-:W-:Y:S02]  /*e270*/  F2FP.SATFINITE.E4M3.F32.PACK_AB_MERGE_C R150, R33, R28, RZ ;  /* 0x0000001c2196723e */ /* 0x004fe400048070ff */
[----:B------:R-:W-:Y:S01]  /*e280*/  MUFU.EX2 R37, R37 ;  /* 0x0000002500257308 */ /* 0x000fe20000000800 */
        /* <DEDUP_REMOVED lines=15> */
[----:B------:R-:W0:Y:S01]  /*e380*/  MUFU.EX2 R27, R27 ;  /* 0x0000001b001b7308 */ /* 0x000e220000000800 */
[----:B------:R-:W-:-:S01]  /*e390*/  FFMA.FTZ R47, R2, R127, -R52 ;  /* 0x0000007f022f7223 */ /* 0x000fc20000010834 */
[C-C-:B------:R-:W-:Y:S01]  /*e3a0*/  FFMA.FTZ R64, R2.reuse, R51, -R52.reuse ;  /* 0x0000003302407223 */ /* 0x140fe20000010834 */
[----:B------:R-:W-:-:S01]  /*e3b0*/  FFMA.FTZ R51, R2, R129, -R52 ;  /* 0x0000008102337223 */ /* 0x000fc20000010834 */
[C-C-:B------:R-:W-:Y:S01]  /*e3c0*/  FFMA.FTZ R66, R2.reuse, R55, -R52.reuse ;  /* 0x0000003702427223 */ /* 0x140fe20000010834 */
[----:B------:R-:W-:-:S01]  /*e3d0*/  FFMA.FTZ R55, R2, R131, -R52 ;  /* 0x0000008302377223 */ /* 0x000fc20000010834 */
[----:B------:R-:W-:Y:S01]  /*e3e0*/  F2FP.SATFINITE.E4M3.F32.PACK_AB_MERGE_C R150, R29, R26, R150 ;  /* 0x0000001a1d96723e */ /* 0x000fe20004807096 */
[----:B------:R-:W-:-:S01]  /*e3f0*/  FFMA.FTZ R68, R2, R59, -R52 ;  /* 0x0000003b02447223 */ /* 0x000fc20000010834 */
[----:B------:R-:W1:Y:S01]  /*e400*/  MUFU.EX2 R5, R5 ;  /* 0x0000000500057308 */ /* 0x000e620000000800 */
[----:B------:R-:W-:-:S01]  /*e410*/  FFMA.FTZ R59, R2, R133, -R52 ;  /* 0x00000085023b7223 */ /* 0x000fc20000010834 */
[C-C-:B------:R-:W-:Y:S01]  /*e420*/  FFMA.FTZ R70, R2.reuse, R63, -R52.reuse ;  /* 0x0000003f02467223 */ /* 0x140fe20000010834 */
[----:B------:R-:W-:-:S01]  /*e430*/  FFMA.FTZ R63, R2, R135, -R52 ;  /* 0x00000087023f7223 */ /* 0x000fc20000010834 */
[C-C-:B------:R-:W-:Y:S01]  /*e440*/  FFMA.FTZ R137, R2.reuse, R137, -R52.reuse ;  /* 0x0000008902897223 */ /* 0x140fe20000010834 */
[----:B------:R-:W-:-:S01]  /*e450*/  FFMA.FTZ R4, R2, R139, -R52 ;  /* 0x0000008b02047223 */ /* 0x000fc20000010834 */
[C-C-:B------:R-:W-:Y:S01]  /*e460*/  FFMA.FTZ R141, R2.reuse, R141, -R52.reuse ;  /* 0x0000008d028d7223 */ /* 0x140fe20000010834 */
[----:B------:R-:W-:-:S01]  /*e470*/  FFMA.FTZ R79, R2, R79, -R52 ;  /* 0x0000004f024f7223 */ /* 0x000fc20000010834 */
[----:B------:R-:W2:Y:S01]  /*e480*/  MUFU.EX2 R54, R54 ;  /* 0x0000003600367308 */ /* 0x000ea20000000800 */
[----:B0-----:R-:W-:-:S01]  /*e490*/  FADD.FTZ R72, R44, R27 ;  /* 0x0000001b2c487221 */ /* 0x001fc20000010000 */
[C-C-:B------:R-:W-:Y:S01]  /*e4a0*/  FFMA.FTZ R53, R2.reuse, R53, -R52.reuse ;  /* 0x0000003502357223 */ /* 0x140fe20000010834 */
[----:B------:R-:W-:-:S01]  /*e4b0*/  FFMA.FTZ R83, R2, R83, -R52 ;  /* 0x0000005302537223 */ /* 0x000fc20000010834 */
[----:B------:R-:W-:-:S04]  /*e4c0*/  FFMA.FTZ R57, R2, R57, -R52 ;  /* 0x0000003902397223 */ /* 0x000fc80000010834 */
        /* <DEDUP_REMOVED lines=8> */
[----:B------:R-:W-:Y:S01]  /*e550*/  FFMA.FTZ R72, R2, R67, -R52 ;  /* 0x0000004302487223 */ /* 0x000fe20000010834 */
[----:B------:R-:W-:-:S04]  /*e560*/  FADD.FTZ R67, R33, R74 ;  /* 0x0000004a21437221 */ /* 0x000fc80000010000 */
[----:B------:R-:W-:Y:S01]  /*e570*/  FADD.FTZ R76, R30, R67 ;  /* 0x000000431e4c7221 */ /* 0x000fe20000010000 */
[----:B------:R-:W0:Y:S01]  /*e580*/  MUFU.EX2 R58, R58 ;  /* 0x0000003a003a7308 */ /* 0x000e220000000800 */
[----:B-1----:R-:W-:-:S02]  /*e590*/  FADD.FTZ R74, R56, R85 ;  /* 0x00000055384a7221 */ /* 0x002fc40000010000 */
[----:B------:R-:W-:-:S05]  /*e5a0*/  FADD.FTZ R85, R37, R76 ;  /* 0x0000004c25557221 */ /* 0x000fca0000010000 */
        /* <DEDUP_REMOVED lines=10> */
[----:B------:R-:W-:-:S06]  /*e650*/  FFMA.FTZ R24, R2, R71, -R52 ;  /* 0x0000004702187223 */ /* 0x000fcc0000010834 */
[----:B------:R-:W2:Y:S01]  /*e660*/  MUFU.EX2 R34, R34 ;  /* 0x0000002200227308 */ /* 0x000ea20000000800 */
[C---:B0-----:R-:W-:Y:S01]  /*e670*/  F2FP.SATFINITE.E4M3.F32.PACK_AB_MERGE_C R144, R41.reuse, R32, RZ ;  /* 0x000000202990723e */ /* 0x041fe200048070ff */
[----:B------:R-:W-:-:S03]  /*e680*/  FADD.FTZ R41, R41, R28 ;  /* 0x0000001c29297221 */ /* 0x000fc60000010000 */
[----:B------:R-:W-:-:S03]  /*e690*/  F2FP.SATFINITE.E4M3.F32.PACK_AB_MERGE_C R144, R37, R30, R144 ;  /* 0x0000001e2590723e */ /* 0x000fc60004807090 */
        /* <DEDUP_REMOVED lines=10> */
[C-C-:B------:R-:W-:Y:S01]  /*e740*/  FFMA.FTZ R25, R2.reuse, R75, -R52.reuse ;  /* 0x0000004b02197223 */ /* 0x140fe20000010834 */
[----:B------:R-:W-:-:S01]  /*e750*/  FFMA.FTZ R52, R2, R87, -R52 ;  /* 0x0000005702347223 */ /* 0x000fc20000010834 */
[----:B------:R-:W-:-:S04]  /*e760*/  F2FP.SATFINITE.E4M3.F32.PACK_AB_MERGE_C R43, R62, R43, RZ ;  /* 0x0000002b3e2b723e */ /* 0x000fc800048070ff */
[----:B------:R-:W2:Y:S01]  /*e770*/  MUFU.EX2 R64, R64 ;  /* 0x0000004000407308 */ /* 0x000ea20000000800 */
[----:B0-----:R-:W-:-:S01]  /*e780*/  FADD.FTZ R28, R36, R29 ;  /* 0x0000001d241c7221 */ /* 0x001fc20000010000 */
[----:B------:R-:W-:-:S06]  /*e790*/  F2FP.SATFINITE.E4M3.F32.PACK_AB_MERGE_C R145, R60, R39, R43 ;  /* 0x000000273c91723e */ /* 0x000fcc000480702b */
[----:B------:R-:W0:Y:S01]  /*e7a0*/  MUFU.EX2 R51, R51 ;  /* 0x0000003300337308 */ /* 0x000e220000000800 */
[----:B-1----:R-:W-:-:S07]  /*e7b0*/  FADD.FTZ R29, R47, R26 ;  /* 0x0000001a2f1d7221 */ /* 0x002fce0000010000 */
[----:B------:R-:W1:Y:S01]  /*e7c0*/  MUFU.EX2 R49, R49 ;  /* 0x0000003100317308 */ /* 0x000e620000000800 */
[----:B--2---:R-:W-:-:S07]  /*e7d0*/  FADD.FTZ R26, R64, R29 ;  /* 0x0000001d401a7221 */ /* 0x004fce0000010000 */
[----:B------:R-:W2:Y:S01]  /*e7e0*/  MUFU.EX2 R66, R66 ;  /* 0x0000004200427308 */ /* 0x000ea20000000800 */
[----:B0-----:R-:W-:-:S07]  /*e7f0*/  FADD.FTZ R29, R51, R26 ;  /* 0x0000001a331d7221 */ /* 0x001fce0000010000 */
[----:B------:R-:W-:Y:S01]  /*e800*/  MUFU.EX2 R6, R6 ;  /* 0x0000000600067308 */ /* 0x000fe20000000800 */
[C---:B-1----:R-:W-:Y:S01]  /*e810*/  F2FP.SATFINITE.E4M3.F32.PACK_AB_MERGE_C R146, R49.reuse, R36, RZ ;  /* 0x000000243192723e */ /* 0x042fe200048070ff */
[----:B------:R-:W-:-:S03]  /*e820*/  FADD.FTZ R49, R49, R28 ;  /* 0x0000001c31317221 */ /* 0x000fc60000010000 */
[----:B------:R-:W-:-:S03]  /*e830*/  F2FP.SATFINITE.E4M3.F32.PACK_AB_MERGE_C R146, R45, R34, R146 ;  /* 0x000000222d92723e */ /* 0x000fc60004807092 */
[----:B------:R-:W0:Y:S01]  /*e840*/  MUFU.EX2 R61, R61 ;  /* 0x0000003d003d7308 */ /* 0x000e220000000800 */
[----:B--2---:R-:W-:-:S01]  /*e850*/  FADD.FTZ R26, R66, R29 ;  /* 0x0000001d421a7221 */ /* 0x004fc20000010000 */
[----:B------:R-:W-:-:S04]  /*e860*/  F2FP.SATFINITE.E4M3.F32.PACK_AB_MERGE_C R51, R66, R51, RZ ;  /* 0x000000334233723e */ /* 0x000fc800048070ff */
[----:B------:R-:W-:Y:S02]  /*e870*/  F2FP.SATFINITE.E4M3.F32.PACK_AB_MERGE_C R147, R64, R47, R51 ;  /* 0x0000002f4093723e */ /* 0x000fe40004807033 */
        /* <DEDUP_REMOVED lines=11> */
[----:B------:R-:W-:Y:S01]  /*e930*/  MUFU.EX2 R40, R40 ;  /* 0x0000002800287308 */ /* 0x000fe20000000800 */
[----:B-1----:R-:W-:-:S01]  /*e940*/  FADD.FTZ R20, R68, R29 ;  /* 0x0000001d44147221 */ /* 0x002fc20000010000 */
[----:B------:R-:W-:-:S06]  /*e950*/  FADD.FTZ R61, R61, R6 ;  /* 0x000000063d3d7221 */ /* 0x000fcc0000010000 */
[----:B------:R-:W0:Y:S01]  /*e960*/  MUFU.EX2 R69, R69 ;  /* 0x0000004500457308 */ /* 0x000e220000000800 */
[----:B--2---:R-:W-:-:S07]  /*e970*/  FADD.FTZ R29, R59, R20 ;  /* 0x000000143b1d7221 */ /* 0x004fce0000010000 */
[----:B------:R-:W1:Y:S08]  /*e980*/  MUFU.EX2 R70, R70 ;  /* 0x0000004600467308 */ /* 0x000e700000000800 */
[----:B------:R-:W-:Y:S01]  /*e990*/  MUFU.EX2 R38, R38 ;  /* 0x0000002600267308 */ /* 0x000fe20000000800 */
[----:B0-----:R-:W-:-:S07]  /*e9a0*/  F2FP.SATFINITE.E4M3.F32.PACK_AB_MERGE_C R142, R69, R40, RZ ;  /* 0x00000028458e723e */ /* 0x001fce00048070ff */
[----:B------:R-:W0:Y:S01]  /*e9b0*/  MUFU.EX2 R65, R65 ;  /* 0x0000004100417308 */ /* 0x000e220000000800 */
[----:B-1----:R-:W-:-:S01]  /*e9c0*/  FADD.FTZ R20, R70, R29 ;  /* 0x0000001d46147221 */ /* 0x002fc20000010000 */
[----:B------:R-:W-:-:S06]  /*e9d0*/  F2FP.SATFINITE.E4M3.F32.PACK_AB_MERGE_C R59, R70, R59, RZ ;  /* 0x0000003b463b723e */ /* 0x000fcc00048070ff */
        /* <DEDUP_REMOVED lines=38> */
[----:B------:R-:W-:Y:S01]  /*ec40*/  FADD.FTZ R6, R6, R5 ;  /* 0x0000000506067221 */ /* 0x000fe20000010000 */
[----:B------:R-:W-:Y:S02]  /*ec50*/  F2FP.SATFINITE.E4M3.F32.PACK_AB_MERGE_C R141, R68, R55, R59 ;  /* 0x00000037448d723e */ /* 0x000fe4000480703b */
[----:B------:R-:W-:Y:S01]  /*ec60*/  F2FP.SATFINITE.E4M3.F32.PACK_AB_MERGE_C R137, R25, R4, R24 ;  /* 0x000000041989723e */ /* 0x000fe20004807018 */
[----:B------:R-:W-:Y:S02]  /*ec70*/  VIADD R4, R89, 0xfffffffe ;  /* 0xfffffffe59047836 */ /* 0x000fe40000000000 */
[----:B------:R-:W1:Y:S08]  /*ec80*/  MUFU.EX2 R53, R53 ;  /* 0x0000003500357308 */ /* 0x000e700000000800 */
[----:B------:R-:W2:Y:S01]  /*ec90*/  MUFU.EX2 R20, R83 ;  /* 0x0000005300147308 */ /* 0x000ea20000000800 */
[----:B0-----:R-:W-:Y:S01]  /*eca0*/  F2FP.SATFINITE.E4M3.F32.PACK_AB_MERGE_C R138, R93, R48, R26 ;  /* 0x000000305d8a723e */ /* 0x001fe2000480701a */
[----:B------:R-:W-:-:S04]  /*ecb0*/  FADD.FTZ R48, R48, R77 ;  /* 0x0000004d30307221 */ /* 0x000fc80000010000 */
[----:B------:R-:W-:Y:S02]  /*ecc0*/  FADD.FTZ R93, R93, R48 ;  /* 0x000000305d5d7221 */ /* 0x000fe40000010000 */
[----:B------:R-:W0:Y:S01]  /*ecd0*/  MUFU.EX2 R57, R57 ;  /* 0x0000003900397308 */ /* 0x000e220000000800 */
[----:B-1----:R-:W-:-:S01]  /*ece0*/  FADD.FTZ R5, R53, R6 ;  /* 0x0000000635057221 */ /* 0x002fc20000010000 */
[----:B------:R-:W-:-:S06]  /*ecf0*/  FADD.FTZ R50, R50, R93 ;  /* 0x0000005d32327221 */ /* 0x000fcc0000010000 */
[----:B------:R-:W1:Y:S01]  /*ed00*/  MUFU.EX2 R52, R52 ;  /* 0x0000003400347308 */ /* 0x000e620000000800 */
[----:B--2---:R-:W-:-:S04]  /*ed10*/  FADD.FTZ R6, R20, R5 ;  /* 0x0000000514067221 */ /* 0x004fc80000010000 */
[----:B0-----:R-:W-:Y:S01]  /*ed20*/  FADD.FTZ R5, R57, R6 ;  /* 0x0000000639057221 */ /* 0x001fe20000010000 */
[----:B------:R-:W-:-:S01]  /*ed30*/  FADD.FTZ R6, R81, R50 ;  /* 0x0000003251067221 */ /* 0x000fc20000010000 */
[C---:B-1----:R-:W-:Y:S02]  /*ed40*/  F2FP.SATFINITE.E4M3.F32.PACK_AB_MERGE_C R21, R52.reuse, R57, RZ ;  /* 0x000000393415723e */ /* 0x042fe400048070ff */
[----:B------:R-:W-:-:S02]  /*ed50*/  FADD.FTZ R5, R52, R5 ;  /* 0x0000000534057221 */ /* 0x000fc40000010000 */
[----:B------:R-:W-:Y:S01]  /*ed60*/  F2FP.SATFINITE.E4M3.F32.PACK_AB_MERGE_C R139, R20, R53, R21 ;  /* 0x00000035148b723e */ /* 0x000fe20004807015 */
[----:B------:R-:W-:Y:S06]  /*ed70*/  @!P6 BRA `(.L_x_1191) ;  /* 0x000000000048e947 */ /* 0x000fec0003800000 */
        /* <DEDUP_REMOVED lines=11> */
.L_x_1193:
[----:B------:R-:W-:-:S13]  /*ee30*/  ISETP.NE.AND P2, PT, R15, 0x1, PT ;  /* 0x000000010f00780c */ /* 0x000fda0003f45270 */
[----:B------:R-:W0:Y:S02]  /*ee40*/  @P2 LDC.64 R24, c[0x0][0x9e8] ;  /* 0x00027a00ff182b82 */ /* 0x000e240000000a00 */
[----:B0-----:R-:W-:-:S05]  /*ee50*/  @P2 IMAD.HI.U32 R24, R20, R24, RZ ;  /* 0x0000001814182227 */ /* 0x001fca00078e00ff */
[----:B------:R-:W-:-:S07]  /*ee60*/  @P2 SHF.R.U32.HI R20, RZ, R25, R24 ;  /* 0x00000019ff142219 */ /* 0x000fce0000011618 */
.L_x_1194:
[----:B------:R-:W-:Y:S05]  /*ee70*/  BSYNC B0 ;  /* 0x0000000000007941 */ /* 0x000fea0003800000 */
.L_x_1192:
[----:B------:R-:W-:-:S05]  /*ee80*/  IMAD R15, R20, R15, R15 ;  /* 0x0000000f140f7224 */ /* 0x000fca00078e020f */
[----:B------:R-:W-:-:S07]  /*ee90*/  VIMNMX R14, R14, R15, PT ;  /* 0x0000000f0e0e7248 */ /* 0x000fce0003fe0100 */
.L_x_1191:
[----:B------:R-:W2:Y:S01]  /*eea0*/  LDL R20, [R1+0x28] ;  /* 0x0000280001147983 */ /* 0x000ea20000100800 */
[----:B------:R-:W-:Y:S01]  /*eeb0*/  SHF.R.S32.HI R15, RZ, 0x1f, R14 ;  /* 0x0000001fff0f7819 */ /* 0x000fe2000001140e */
[----:B------:R-:W-:Y:S01]  /*eec0*/  ULDC UR37, c[0x0][0x9e4] ;  /* 0x0002790000257ab9 */ /* 0x000fe20000000800 */
[----:B------:R-:W-:Y:S01]  /*eed0*/  ULDC UR36, c[0x0][0x9e4] ;  /* 0x0002790000247ab9 */ /* 0x000fe20000000800 */
[----:B------:R-:W-:Y:S01]  /*eee0*/  ULDC UR38, c[0x0][0x9dc] ;  /* 0x0002770000267ab9 */ /* 0x000fe20000000800 */
[----:B------:R-:W-:Y:S01]  /*eef0*/  LEA.HI R15, R15, R14, RZ, 0x7 ;  /* 0x0000000e0f0f7211 */ /* 0x000fe200078f38ff */
[----:B------:R-:W-:Y:S01]  /*ef00*/  ULDC UR42, c[0x0][0x9dc] ;  /* 0x00027700002a7ab9 */ /* 0x000fe20000000800 */
[----:B------:R-:W-:Y:S01]  /*ef10*/  ULDC UR43, c[0x0][0x9e0] ;  /* 0x00027800002b7ab9 */ /* 0x000fe20000000800 */
[----:B------:R-:W-:Y:S01]  /*ef20*/  ULDC UR39, c[0x0][0x9e0] ;  /* 0x0002780000277ab9 */ /* 0x000fe20000000800 */
[----:B------:R-:W-:Y:S01]  /*ef30*/  SHF.R.S32.HI R15, RZ, 0x7, R15 ;  /* 0x00000007ff0f7819 */ /* 0x000fe2000001140f */
[----:B------:R-:W-:Y:S01]  /*ef40*/  BSSY B1, `(.L_x_1195) ;  /* 0x0000314000017945 */ /* 0x000fe20003800000 */
        /* <DEDUP_REMOVED lines=24> */
[----:B--2---:R-:W-:-:S04]  /*f0d0*/  VIMNMX R20, R20, R15, !PT ;  /* 0x0000000f14147248 */ /* 0x004fc80007fe0100 */
[----:B------:R-:W-:Y:S01]  /*f0e0*/  ISETP.GE.AND P2, PT, R4, R20, PT ;  /* 0x000000140400720c */ /* 0x000fe20003f46270 */
[----:B------:R0:W-:-:S12]  /*f0f0*/  STL [R1+0x24], R20 ;  /* 0x0000241401007387 */ /* 0x0001d80000100800 */
[----:B0-----:R-:W-:Y:S05]  /*f100*/  @!P2 BRA `(.L_x_1196) ;  /* 0x0000002c00dca947 */ /* 0x001fea0003800000 */
[----:B------:R-:W-:Y:S01]  /*f110*/  IMAD.IADD R155, R155, 0x1, R152 ;  /* 0x000000019b9b7824 */ /* 0x000fe200078e0298 */
[----:B------:R-:W-:Y:S01]  /*f120*/  BSSY B0, `(.L_x_1197) ;  /* 0x00002f1000007945 */ /* 0x000fe20003800000 */
[----:B------:R-:W-:Y:S02]  /*f130*/  IMAD.MOV.U32 R135, RZ, RZ, RZ ;  /* 0x000000ffff877224 */ /* 0x000fe400078e00ff */
[----:B------:R-:W-:Y:S01]  /*f140*/  VIADD R154, R155, 0x8 ;  /* 0x000000089b9a7836 */ /* 0x000fe20000000000 */
[----:B------:R-:W-:-:S04]  /*f150*/  LOP3.LUT R14, RZ, R155, RZ, 0x33, !PT ;  /* 0x0000009bff0e7212 */ /* 0x000fc800078e33ff */
[----:B------:R-:W-:-:S05]  /*f160*/  LOP3.LUT R7, RZ, R154, RZ, 0x33, !PT ;  /* 0x0000009aff077212 */ /* 0x000fca00078e33ff */
[----:B------:R0:W-:Y:S04]  /*f170*/  STL [R1], R7 ;  /* 0x0000000701007387 */ /* 0x0001e80000100800 */
[----:B------:R0:W-:Y:S02]  /*f180*/  STL [R1+0x4], R14 ;  /* 0x0000040e01007387 */ /* 0x0001e40000100800 */
.L_x_1217:
[----:B------:R-:W-:-:S05]  /*f190*/  VIADD R153, R18, 0x1 ;  /* 0x0000000112997836 */ /* 0x000fca0000000000 */
[----:B------:R-:W-:-:S04]  /*f1a0*/  ISETP.NE.AND P2, PT, R153, 0x2, PT ;  /* 0x000000029900780c */ /* 0x000fc80003f45270 */
[----:B0-----:R-:W-:Y:S02]  /*f1b0*/  SEL R7, RZ, 0x1, P2 ;  /* 0x00000001ff077807 */ /* 0x001fe40001000000 */
[----:B------:R-:W-:Y:S02]  /*f1c0*/  SEL R153, R153, RZ, P2 ;  /* 0x000000ff99997207 */ /* 0x000fe40001000000 */
[----:B------:R-:W-:Y:S01]  /*f1d0*/  LOP3.LUT R152, R22, R7, RZ, 0x3c, !PT ;  /* 0x0000000716987212 */ /* 0x000fe200078e3cff */
[----:B------:R-:W-:Y:S06]  /*f1e0*/  @!P0 BRA `(.L_x_1198) ;  /* 0x0000000000048947 */ /* 0x000fec0003800000 */
[----:B------:R-:W-:Y:S01]  /*f1f0*/  BPT.TRAP 0x1 ;  /* 0x000000040000795c */ /* 0x000fe20000300000 */
.L_x_1198:
[----:B------:R-:W-:Y:S01]  /*f200*/  IMAD R7, R153, 0x8, R17 ;  /* 0x0000000899077824 */ /* 0x000fe200078e0211 */
[----:B------:R-:W-:-:S04]  /*f210*/  SHF.L.U32 R14, R152, 0x1f, RZ ;  /* 0x0000001f980e7819 */ /* 0x000fc800000006ff */
[----:B------:R0:W1:Y:S01]  /*f220*/  SYNCS.PHASECHK.TRANS64.TRYWAIT P2, [R7+URZ+0x19c30], R14 ;  /* 0x019c300e070075a7 */ /* 0x000062000804017f */
[----:B------:R-:W-:Y:S05]  /*f230*/  @!P0 BRA `(.L_x_1199) ;  /* 0x0000000000048947 */ /* 0x000fea0003800000 */
[----:B------:R-:W-:Y:S01]  /*f240*/  BPT.TRAP 0x1 ;  /* 0x000000040000795c */ /* 0x000fe20000300000 */
.L_x_1199:
[----:B------:R-:W2:Y:S01]  /*f250*/  LDL R15, [R1+0x18] ;  /* 0x00001800010f7983 */ /* 0x000ea20000100800 */
[----:B------:R-:W-:Y:S01]  /*f260*/  BSSY B2, `(.L_x_1200) ;  /* 0x0000006000027945 */ /* 0x000fe20003800000 */
[----:B------:R-:W-:Y:S02]  /*f270*/  IMAD.MOV.U32 R21, RZ, RZ, -0x3ffffff0 ;  /* 0xc0000010ff157424 */ /* 0x000fe400078e00ff */
[----:B--2---:R-:W-:Y:S01]  /*f280*/  IMAD R20, R153, 0x300, R15 ;  /* 0x0000030099147824 */ /* 0x004fe200078e020f */
[----:B-1----:R-:W-:Y:S06]  /*f290*/  @P2 BRA `(.L_x_1201) ;  /* 0x0000000000082947 */ /* 0x002fec0003800000 */
[----:B------:R-:W1:Y:S02]  /*f2a0*/  SYNCS.PHASECHK.TRANS64.TRYWAIT P2, [R7+URZ+0x19c30], R14 ;  /* 0x019c300e070075a7 */ /* 0x000e64000804017f */
[----:B-1----:R-:W-:Y:S05]  /*f2b0*/  @!P2 BRA `(.L_x_1202) ;  /* 0x000001180014a947 */ /* 0x002fea0003800000 */
.L_x_1201:
[----:B------:R-:W-:Y:S05]  /*f2c0*/  BSYNC B2 ;  /* 0x0000000000027941 */ /* 0x000fea0003800000 */
.L_x_1200:
[C---:B------:R-:W-:Y:S01]  /*f2d0*/  R2UR UR6, R20.reuse ;  /* 0x00000000140672ca */ /* 0x040fe200000e0000 */
[----:B------:R-:W-:Y:S01]  /*f2e0*/  WARPGROUP.ARRIVE ;  /* 0x00000000000079c5 */ /* 0x000fe20000000000 */
[----:B------:R-:W-:Y:S01]  /*f2f0*/  R2UR UR7, R21 ;  /* 0x00000000150772ca */ /* 0x000fe200000e0000 */
[----:B01----:R-:W-:Y:S01]  /*f300*/  VIADD R14, R20, 0x100 ;  /* 0x00000100140e7836 */ /* 0x003fe20000000000 */
[----:B------:R-:W-:Y:S01]  /*f310*/  R2UR UR4, R8 ;  /* 0x00000000080472ca */ /* 0x000fe200000e0000 */
[----:B------:R-:W-:Y:S01]  /*f320*/  IMAD.MOV.U32 R15, RZ, RZ, -0x3ffffff0 ;  /* 0xc0000010ff0f7424 */ /* 0x000fe200078e00ff */
[----:B------:R-:W-:Y:S01]  /*f330*/  R2UR UR5, R9 ;  /* 0x00000000090572ca */ /* 0x000fe200000e0000 */
[----:B------:R-:W-:Y:S01]  /*f340*/  VIADD R20, R20, 0x200 ;  /* 0x0000020014147836 */ /* 0x000fe20000000000 */
[----:B------:R-:W-:Y:S01]  /*f350*/  R2UR UR10, R14 ;  /* 0x000000000e0a72ca */ /* 0x000fe200000e0000 */
[----:B------:R-:W-:Y:S01]  /*f360*/  IMAD.MOV.U32 R21, RZ, RZ, -0x3ffffff0 ;  /* 0xc0000010ff157424 */ /* 0x000fe200078e00ff */
[----:B------:R-:W-:-:S02]  /*f370*/  R2UR UR11, R15 ;  /* 0x000000000f0b72ca */ /* 0x000fc400000e0000 */
[----:B------:R-:W-:Y:S02]  /*f380*/  R2UR UR8, R12 ;  /* 0x000000000c0872ca */ /* 0x000fe400000e0000 */
[----:B------:R-:W-:Y:S02]  /*f390*/  R2UR UR9, R13 ;  /* 0x000000000d0972ca */ /* 0x000fe400000e0000 */
[----:B------:R-:W-:Y:S02]  /*f3a0*/  R2UR UR14, R20 ;  /* 0x00000000140e72ca */ /* 0x000fe400000e0000 */
[----:B------:R-:W-:Y:S01]  /*f3b0*/  R2UR UR15, R21 ;  /* 0x00000000150f72ca */ /* 0x000fe200000e0000 */
[----:B------:R-:W-:Y:S01]  /*f3c0*/  QGMMA.64x128x32.F32.E4M3.E4M3 R24, gdesc[UR4], RZ, !UPT, gsb0 ;  /* 0x01e00000041879f3 */ /* 0x000fe2000c0008ff */
[----:B------:R-:W-:Y:S02]  /*f3d0*/  R2UR UR12, R10 ;  /* 0x000000000a0c72ca */ /* 0x000fe400000e0000 */
[----:B------:R-:W-:Y:S01]  /*f3e0*/  R2UR UR13, R11 ;  /* 0x000000000b0d72ca */ /* 0x000fe200000e0000 */
[----:B------:R-:W-:-:S02]  /*f3f0*/  WARPGROUP.DEPBAR.LE gsb0, 0x0 ;  /* 0x00008000000079c5 */ /* 0x000fc40000010000 */
[----:B------:R-:W-:-:S06]  /*f400*/  WARPGROUP.ARRIVE ;  /* 0x00000000000079c5 */ /* 0x000fcc0000000000 */
[----:B------:R-:W-:Y:S03]  /*f410*/  QGMMA.64x128x32.F32.E4M3.E4M3 R24, gdesc[UR8], R24, gsb0 ;  /* 0x01e00000081879f3 */ /* 0x000fe60008000818 */
[----:B------:R-:W-:Y:S02]  /*f420*/  WARPGROUP.DEPBAR.LE gsb0, 0x0 ;  /* 0x00008000000079c5 */ /* 0x000fe40000010000 */
[----:B------:R-:W-:-:S07]  /*f430*/  WARPGROUP.ARRIVE ;  /* 0x00000000000079c5 */ /* 0x000fce0000000000 */
[----:B------:R-:W-:Y:S03]  /*f440*/  QGMMA.64x128x32.F32.E4M3.E4M3 R24, gdesc[UR12], R24, gsb0 ;  /* 0x01e000000c1879f3 */ /* 0x000fe60008000818 */
[----:B------:R-:W-:Y:S02]  /*f450*/  WARPGROUP.DEPBAR.LE gsb0, 0x0 ;  /* 0x00008000000079c5 */ /* 0x000fe40000010000 */
[----:B------:R-:W-:Y:S05]  /*f460*/  @!P0 BRA `(.L_x_1203) ;  /* 0x0000000000048947 */ /* 0x000fea0003800000 */
[----:B------:R-:W-:Y:S01]  /*f470*/  BPT.TRAP 0x1 ;  /* 0x000000040000795c */ /* 0x000fe20000300000 */
.L_x_1203:
[----:B------:R-:W-:Y:S01]  /*f480*/  SHF.L.U32 R14, R22, 0x1f, RZ ;  /* 0x0000001f160e7819 */ /* 0x000fe200000006ff */
[----:B------:R-:W-:-:S04]  /*f490*/  IMAD R22, R18, 0x8, R17 ;  /* 0x0000000812167824 */ /* 0x000fc800078e0211 */
[----:B------:R0:W1:Y:S01]  /*f4a0*/  SYNCS.PHASECHK.TRANS64.TRYWAIT P2, [R22+URZ+0x19c50], R14 ;  /* 0x019c500e160075a7 */ /* 0x000062000804017f */
[----:B------:R-:W-:Y:S05]  /*f4b0*/  @!P0 BRA `(.L_x_1204) ;  /* 0x0000000000048947 */ /* 0x000fea0003800000 */
[----:B------:R-:W-:Y:S01]  /*f4c0*/  BPT.TRAP 0x1 ;  /* 0x000000040000795c */ /* 0x000fe20000300000 */
.L_x_1204:
[----:B------:R-:W-:Y:S04]  /*f4d0*/  BSSY B2, `(.L_x_1205) ;  /* 0x0000004000027945 */ /* 0x000fe80003800000 */
[----:B-1----:R-:W-:Y:S05]  /*f4e0*/  @P2 BRA `(.L_x_1206) ;  /* 0x0000000000082947 */ /* 0x002fea0003800000 */
[----:B------:R-:W1:Y:S02]  /*f4f0*/  SYNCS.PHASECHK.TRANS64.TRYWAIT P2, [R22+URZ+0x19c50], R14 ;  /* 0x019c500e160075a7 */ /* 0x000e64000804017f */
[----:B-1----:R-:W-:Y:S05]  /*f500*/  @!P2 BRA `(.L_x_1207) ;  /* 0x000001140094a947 */ /* 0x002fea0003800000 */
.L_x_1206:
[----:B------:R-:W-:Y:S05]  /*f510*/  BSYNC B2 ;  /* 0x0000000000027941 */ /* 0x000fea0003800000 */
.L_x_1205:
[----:B01----:R-:W-:Y:S01]  /*f520*/  VIADD R14, R17, 0x3000 ;  /* 0x00003000110e7836 */ /* 0x003fe20000000000 */
[----:B------:R-:W-:Y:S01]  /*f530*/  WARPGROUP.ARRIVE ;  /* 0x00000000000079c5 */ /* 0x000fe20000000000 */
[----:B------:R-:W-:Y:S01]  /*f540*/  IMAD.MOV.U32 R15, RZ, RZ, 0x40000040 ;  /* 0x40000040ff0f7424 */ /* 0x000fe200078e00ff */
[----:B------:R-:W-:Y:S02]  /*f550*/  LOP3.LUT P6, RZ, R16, 0x80, RZ, 0xc0, !PT ;  /* 0x0000008010ff7812 */ /* 0x000fe400078cc0ff */
[----:B------:R-:W-:Y:S02]  /*f560*/  SHF.R.U32.HI R14, RZ, 0x4, R14 ;  /* 0x00000004ff0e7819 */ /* 0x000fe4000001160e */
[----:B------:R-:W-:Y:S02]  /*f570*/  R2UR UR7, R15 ;  /* 0x000000000f0772ca */ /* 0x000fe400000e0000 */
[----:B------:R-:W-:-:S04]  /*f580*/  LOP3.LUT R14, R14, 0x3fff, RZ, 0xc0, !PT ;  /* 0x00003fff0e0e7812 */ /* 0x000fc800078ec0ff */
[----:B------:R-:W-:-:S05]  /*f590*/  LOP3.LUT R14, R14, 0x10000, RZ, 0xfc, !PT ;  /* 0x000100000e0e7812 */ /* 0x000fca00078efcff */
[----:B------:R-:W-:-:S05]  /*f5a0*/  IMAD R14, R18, 0x300, R14 ;  /* 0x00000300120e7824 */ /* 0x000fca00078e020e */
[----:B------:R-:W-:-:S13]  /*f5b0*/  R2UR UR6, R14 ;  /* 0x000000000e0672ca */ /* 0x000fda00000e0000 */
[----:B------:R-:W-:Y:S01]  /*f5c0*/  QGMMA.64x96x32.F32.E4M3.E4M3 R88, R148, gdesc[UR4], R88, gsb0 ;  /* 0x0160000494587df3 */ /* 0x000fe20008000858 */
[----:B------:R-:W-:Y:S02]  /*f5d0*/  VIADD R20, R14, 0x2 ;  /* 0x000000020e147836 */ /* 0x000fe40000000000 */
[----:B------:R-:W-:-:S03]  /*f5e0*/  IMAD.MOV.U32 R21, RZ, RZ, 0x40000040 ;  /* 0x40000040ff157424 */ /* 0x000fc600078e00ff */
[----:B------:R-:W-:Y:S02]  /*f5f0*/  R2UR UR6, R20 ;  /* 0x00000000140672ca */ /* 0x000fe400000e0000 */
[----:B------:R-:W-:Y:S01]  /*f600*/  R2UR UR7, R21 ;  /* 0x00000000150772ca */ /* 0x000fe200000e0000 */
[----:B------:R-:W-:Y:S02]  /*f610*/  WARPGROUP.DEPBAR.LE gsb0, 0x0 ;  /* 0x00008000000079c5 */ /* 0x000fe40000010000 */
[----:B------:R-:W2:Y:S04]  /*f620*/  LDL R149, [R1+0x20] ;  /* 0x0000200001957983 */ /* 0x000ea80000100800 */
[----:B------:R-:W3:Y:S04]  /*f630*/  LDL R150, [R1+0x3c] ;  /* 0x00003c0001967983 */ /* 0x000ee80000100800 */
[----:B------:R-:W4:Y:S01]  /*f640*/  LDL R151, [R1+0x10] ;  /* 0x0000100001977983 */ /* 0x000f220000100800 */
[----:B------:R-:W-:Y:S01]  /*f650*/  WARPGROUP.ARRIVE ;  /* 0x00000000000079c5 */ /* 0x000fe20000000000 */
[----:B------:R-:W-:-:S02]  /*f660*/  VIADD R20, R14, 0x4 ;  /* 0x000000040e147836 */ /* 0x000fc40000000000 */
[----:B------:R-:W-:Y:S02]  /*f670*/  IMAD.MOV.U32 R21, RZ, RZ, 0x40000040 ;  /* 0x40000040ff157424 */ /* 0x000fe400078e00ff */
[----:B------:R-:W-:Y:S01]  /*f680*/  VIADD R14, R14, 0x6 ;  /* 0x000000060e0e7836 */ /* 0x000fe20000000000 */
[----:B------:R-:W-:Y:S01]  /*f690*/  QGMMA.64x96x32.F32.E4M3.E4M3 R88, R144, gdesc[UR4], R88, gsb0 ;  /* 0x0160000490587df3 */ /* 0x000fe20008000858 */
[----:B------:R-:W-:Y:S01]  /*f6a0*/  R2UR UR6, R20 ;  /* 0x00000000140672ca */ /* 0x000fe200000e0000 */
[----:B------:R-:W-:Y:S01]  /*f6b0*/  IMAD.MOV.U32 R15, RZ, RZ, 0x40000040 ;  /* 0x40000040ff0f7424 */ /* 0x000fe200078e00ff */
[----:B------:R-:W-:Y:S01]  /*f6c0*/  R2UR UR7, R21 ;  /* 0x00000000150772ca */ /* 0x000fe200000e0000 */
[----:B------:R-:W-:Y:S02]  /*f6d0*/  @!P1 VIADD R7, R7, 0x19c40 ;  /* 0x00019c4007079836 */ /* 0x000fe40000000000 */
[----:B------:R-:W-:-:S03]  /*f6e0*/  IMAD.SHL.U32 R18, R4, 0x80, RZ ;  /* 0x0000008004127824 */ /* 0x000fc600078e00ff */
[----:B------:R-:W-:Y:S01]  /*f6f0*/  @!P1 PRMT R7, RZ, 0x654, R7 ;  /* 0x00000654ff079816 */ /* 0x000fe20000000007 */
[----:B------:R-:W-:Y:S02]  /*f700*/  WARPGROUP.DEPBAR.LE gsb0, 0x0 ;  /* 0x00008000000079c5 */ /* 0x000fe40000010000 */
[----:B------:R-:W-:-:S06]  /*f710*/  WARPGROUP.ARRIVE ;  /* 0x00000000000079c5 */ /* 0x000fcc0000000000 */
[----:B------:R-:W-:Y:S01]  /*f720*/  QGMMA.64x96x32.F32.E4M3.E4M3 R88, R140, gdesc[UR4], R88, gsb0 ;  /* 0x016000048c587df3 */ /* 0x000fe20008000858 */
[----:B------:R-:W-:Y:S02]  /*f730*/  R2UR UR6, R14 ;  /* 0x000000000e0672ca */ /* 0x000fe400000e0000 */
[----:B------:R-:W-:Y:S01]  /*f740*/  R2UR UR7, R15 ;  /* 0x000000000f0772ca */ /* 0x000fe200000e0000 */
[----:B------:R-:W-:Y:S02]  /*f750*/  WARPGROUP.DEPBAR.LE gsb0, 0x0 ;  /* 0x00008000000079c5 */ /* 0x000fe40000010000 */
[----:B------:R-:W-:-:S10]  /*f760*/  WARPGROUP.ARRIVE ;  /* 0x00000000000079c5 */ /* 0x000fd40000000000 */
[----:B------:R-:W-:Y:S01]  /*f770*/  QGMMA.64x96x32.F32.E4M3.E4M3 R88, R136, gdesc[UR4], R88, gsb0 ;  /* 0x0160000488587df3 */ /* 0x000fe20008000858 */
[----:B--2---:R-:W-:-:S05]  /*f780*/  IADD3 R14, R149, 0x1, -R18 ;  /* 0x00000001950e7810 */ /* 0x004fca0007ffe812 */
[----:B---3--:R-:W-:-:S04]  /*f790*/  IMAD.IADD R14, R14, 0x1, -R150 ;  /* 0x000000010e0e7824 */ /* 0x008fc800078e0a96 */
[----:B------:R-:W-:-:S04]  /*f7a0*/  IMAD R21, R156, -0x2, R14 ;  /* 0xfffffffe9c157824 */ /* 0x000fc800078e020e */
[----:B------:R-:W-:Y:S01]  /*f7b0*/  VIADD R20, R21, UR43 ;  /* 0x0000002b15147c36 */ /* 0x000fe20008000000 */
[----:B------:R-:W-:Y:S02]  /*f7c0*/  WARPGROUP.DEPBAR.LE gsb0, 0x0 ;  /* 0x00008000000079c5 */ /* 0x000fe40000010000 */
[----:B------:R0:W-:Y:S01]  /*f7d0*/  @!P1 SYNCS.ARRIVE.TRANS64.RED.A1T0 RZ, [R7+URZ], RZ ;  /* 0x000000ff07ff99a7 */ /* 0x0001e2000810043f */
[----:B----4-:R-:W-:Y:S02]  /*f7e0*/  IMAD.IADD R136, R151, 0x1, R20 ;  /* 0x0000000197887824 */ /* 0x010fe400078e0214 */
[----:B0-----:R-:W-:-:S05]  /*f7f0*/  IMAD.U32 R7, RZ, RZ, UR38 ;  /* 0x00000026ff077e24 */ /* 0x001fca000f8e00ff */
[----:B------:R-:W-:-:S05]  /*f800*/  LOP3.LUT R14, RZ, R7, RZ, 0x33, !PT ;  /* 0x00000007ff0e7212 */ /* 0x000fca00078e33ff */
[----:B------:R-:W-:-:S04]  /*f810*/  IMAD.IADD R21, R14, 0x1, R21 ;  /* 0x000000010e157824 */ /* 0x000fc800078e0215 */
[----:B------:R-:W-:Y:S01]  /*f820*/  IMAD.IADD R137, R151, 0x1, R21 ;  /* 0x0000000197897824 */ /* 0x000fe200078e0215 */
[----:B------:R-:W-:Y:S06]  /*f830*/  @!P6 BRA `(.L_x_1208) ;  /* 0x00000000005ce947 */ /* 0x000fec0003800000 */
[----:B------:R-:W-:Y:S01]  /*f840*/  ISETP.GT.AND P2, PT, R155, -0x1, PT ;  /* 0xffffffff9b00780c */ /* 0x000fe20003f44270 */
[----:B------:R-:W-:-:S12]  /*f850*/  BSSY B2, `(.L_x_1209) ;  /* 0x0000011000027945 */ /* 0x000fd80003800000 */
[----:B------:R-:W-:Y:S05]  /*f860*/  @P2 BRA `(.L_x_1210) ;  /* 0x0000000000242947 */ /* 0x000fea0003800000 */
[----:B------:R-:W2:Y:S01]  /*f870*/  LDL R151, [R1+0x4] ;  /* 0x0000040001977983 */ /* 0x000ea20000100800 */
[----:B------:R-:W-:-:S05]  /*f880*/  IMAD.U32 R138, RZ, RZ, UR37 ;  /* 0x00000025ff8a7e24 */ /* 0x000fca000f8e00ff */
[----:B------:R-:W-:-:S13]  /*f890*/  ISETP.NE.AND P2, PT, R138, 0x1, PT ;  /* 0x000000018a00780c */ /* 0x000fda0003f45270 */
[----:B------:R-:W2:Y:S02]  /*f8a0*/  @P2 LDC.64 R14, c[0x0][0x9e8] ;  /* 0x00027a00ff0e2b82 */ /* 0x000ea40000000a00 */
[----:B--2---:R-:W-:-:S04]  /*f8b0*/  @P2 IMAD.HI.U32 R14, R151, R14, RZ ;  /* 0x0000000e970e2227 */ /* 0x004fc800078e00ff */
[----:B------:R-:W-:Y:S01]  /*f8c0*/  IMAD.MOV.U32 R139, RZ, RZ, R151 ;  /* 0x000000ffff8b7224 */ /* 0x000fe200078e0097 */
[----:B------:R-:W-:-:S04]  /*f8d0*/  @P2 SHF.R.U32.HI R139, RZ, R15, R14 ;  /* 0x0000000fff8b2219 */ /* 0x000fc8000001160e */
[----:B------:R-:W-:Y:S01]  /*f8e0*/  LOP3.LUT R14, RZ, R139, RZ, 0x33, !PT ;  /* 0x0000008bff0e7212 */ /* 0x000fe200078e33ff */
[----:B------:R-:W-:Y:S06]  /*f8f0*/  BRA `(.L_x_1211) ;  /* 0x0000000000187947 */ /* 0x000fec0003800000 */
.L_x_1210:
[----:B------:R-:W-:-:S05]  /*f900*/  IMAD.U32 R138, RZ, RZ, UR37 ;  /* 0x00000025ff8a7e24 */ /* 0x000fca000f8e00ff */
[----:B------:R-:W-:-:S13]  /*f910*/  ISETP.NE.AND P2, PT, R138, 0x1, PT ;  /* 0x000000018a00780c */ /* 0x000fda0003f45270 */
[----:B------:R-:W0:Y:S02]  /*f920*/  @P2 LDC.64 R14, c[0x0][0x9e8] ;  /* 0x00027a00ff0e2b82 */ /* 0x000e240000000a00 */
[----:B0-----:R-:W-:-:S04]  /*f930*/  @P2 IMAD.HI.U32 R139, R155, R14, RZ ;  /* 0x0000000e9b8b2227 */ /* 0x001fc800078e00ff */
[----:B------:R-:W-:Y:S01]  /*f940*/  IMAD.MOV.U32 R14, RZ, RZ, R155 ;  /* 0x000000ffff0e7224 */ /* 0x000fe200078e009b */
[----:B------:R-:W-:-:S07]  /*f950*/  @P2 SHF.R.U32.HI R14, RZ, R15, R139 ;  /* 0x0000000fff0e2219 */ /* 0x000fce000001168b */
.L_x_1211:
[----:B------:R-:W-:Y:S05]  /*f960*/  BSYNC B2 ;  /* 0x0000000000027941 */ /* 0x000fea0003800000 */
.L_x_1209:
[----:B------:R-:W-:-:S04]  /*f970*/  IMAD R14, R14, R138, -R18 ;  /* 0x0000008a0e0e7224 */ /* 0x000fc800078e0a12 */
[----:B------:R-:W-:-:S05]  /*f980*/  IMAD R14, R156, -0x2, R14 ;  /* 0xfffffffe9c0e7824 */ /* 0x000fca00078e020e */
[----:B------:R-:W-:Y:S02]  /*f990*/  VIMNMX R137, R137, R14, !PT ;  /* 0x0000000e89897248 */ /* 0x000fe40007fe0100 */
[----:B------:R-:W-:-:S07]  /*f9a0*/  VIADDMNMX R136, R14, R138, R136, PT ;  /* 0x0000008a0e887246 */ /* 0x000fce0003800188 */
.L_x_1208:
[----:B------:R-:W2:Y:S01]  /*f9b0*/  LDL R14, [R1+0xc] ;  /* 0x00000c00010e7983 */ /* 0x000ea20000100800 */
[----:B------:R-:W-:-:S04]  /*f9c0*/  ISETP.GT.AND P2, PT, R4, -0x1, PT ;  /* 0xffffffff0400780c */ /* 0x000fc80003f44270 */
[C---:B------:R-:W-:Y:S02]  /*f9d0*/  ISETP.GT.AND P4, PT, R137.reuse, RZ, P2 ;  /* 0x000000ff8900720c */ /* 0x040fe40001784270 */
[----:B------:R-:W-:Y:S02]  /*f9e0*/  ISETP.GT.AND P5, PT, R137, 0x1, P2 ;  /* 0x000000018900780c */ /* 0x000fe400017a4270 */
[C---:B------:R-:W-:Y:S02]  /*f9f0*/  ISETP.LT.OR P4, PT, R136.reuse, 0x1, P4 ;  /* 0x000000018800780c */ /* 0x040fe40002781670 */
[----:B------:R-:W-:Y:S02]  /*fa00*/  ISETP.LT.OR P5, PT, R136, 0x2, P5 ;  /* 0x000000028800780c */ /* 0x000fe40002fa1670 */
        /* <DEDUP_REMOVED lines=10> */
[----:B------:R-:W-:Y:S02]  /*fab0*/  FSEL R32, R32, -INF , !P5 ;  /* 0xff80000020207808 */ /* 0x000fe40006800000 */
[C---:B------:R-:W-:Y:S02]  /*fac0*/  ISETP.GT.AND P3, PT, R137.reuse, 0x11, P2 ;  /* 0x000000118900780c */ /* 0x040fe40001764270 */
[C---:B------:R-:W-:Y:S02]  /*fad0*/  ISETP.GT.AND P4, PT, R137.reuse, 0x18, P2 ;  /* 0x000000188900780c */ /* 0x040fe40001784270 */
[----:B------:R-:W-:-:S02]  /*fae0*/  ISETP.GT.AND P5, PT, R137, 0x19, P2 ;  /* 0x000000198900780c */ /* 0x000fc400017a4270 */
        /* <DEDUP_REMOVED lines=77> */
[----:B------:R-:W-:Y:S01]  /*ffc0*/  FSEL R85, R85, -INF , !P5 ;  /* 0xff80000055557808 */ /* 0x000fe20006800000 */
[----:B--2---:R-:W-:-:S02]  /*ffd0*/  IMAD.IADD R20, R14, 0x1, R20 ;  /* 0x000000010e147824 */ /* 0x004fc400078e0214 */
[----:B------:R-:W-:Y:S01]  /*ffe0*/  IMAD.IADD R21, R14, 0x1, R21 ;  /* 0x000000010e157824 */ /* 0x000fe200078e0215 */
[----:B------:R-:W-:Y:S06]  /*fff0*/  @!P6 BRA `(.L_x_1212) ;  /* 0x00000000005ce947 */ /* 0x000fec0003800000 */
[----:B------:R-:W-:Y:S01]  /*10000*/  ISETP.GT.AND P3, PT, R154, -0x1, PT ;  /* 0xffffffff9a00780c */ /* 0x000fe20003f64270 */
[----:B------:R-:W-:-:S12]  /*10010*/  BSSY B2, `(.L_x_1213) ;  /* 0x0000011000027945 */ /* 0x000fd80003800000 */
[----:B------:R-:W-:Y:S05]  /*10020*/  @P3 BRA `(.L_x_1214) ;  /* 0x0000000000243947 */ /* 0x000fea0003800000 */
[----:B------:R-:W2:Y:S01]  /*10030*/  LDL R138, [R1] ;  /* 0x00000000018a7983 */ /* 0x000ea20000100800 */
        /* <DEDUP_REMOVED lines=8> */
.L_x_1214:
[----:B------:R-:W-:-:S05]  /*100c0*/  IMAD.U32 R136, RZ, RZ, UR37 ;  /* 0x00000025ff887e24 */ /* 0x000fca000f8e00ff */
[----:B------:R-:W-:-:S13]  /*100d0*/  ISETP.NE.AND P3, PT, R136, 0x1, PT ;  /* 0x000000018800780c */ /* 0x000fda0003f65270 */
[----:B------:R-:W0:Y:S02]  /*100e0*/  @P3 LDC.64 R14, c[0x0][0x9e8] ;  /* 0x00027a00ff0e3b82 */ /* 0x000e240000000a00 */
[----:B0-----:R-:W-:-:S04]  /*100f0*/  @P3 IMAD.HI.U32 R137, R154, R14, RZ ;  /* 0x0000000e9a893227 */ /* 0x001fc800078e00ff */
[----:B------:R-:W-:Y:S01]  /*10100*/  IMAD.MOV.U32 R14, RZ, RZ, R154 ;  /* 0x000000ffff0e7224 */ /* 0x000fe200078e009a */
[----:B------:R-:W-:-:S07]  /*10110*/  @P3 SHF.R.U32.HI R14, RZ, R15, R137 ;  /* 0x0000000fff0e3219 */ /* 0x000fce0000011689 */
.L_x_1215:
[----:B------:R-:W-:Y:S05]  /*10120*/  BSYNC B2 ;  /* 0x0000000000027941 */ /* 0x000fea0003800000 */
.L_x_1213:
[----:B------:R-:W-:-:S04]  /*10130*/  IMAD R18, R14, R136, -R18 ;  /* 0x000000880e127224 */ /* 0x000fc800078e0a12 */
[----:B------:R-:W-:-:S05]  /*10140*/  IMAD R18, R156, -0x2, R18 ;  /* 0xfffffffe9c127824 */ /* 0x000fca00078e0212 */
[----:B------:R-:W-:Y:S02]  /*10150*/  VIMNMX R21, R21, R18, !PT ;  /* 0x0000001215157248 */ /* 0x000fe40007fe0100 */
[----:B------:R-:W-:-:S07]  /*10160*/  VIADDMNMX R20, R18, R136, R20, PT ;  /* 0x0000008812147246 */ /* 0x000fce0003800114 */
.L_x_1212:
[----:B------:R-:W-:Y:S02]  /*10170*/  FMNMX.FTZ R14, R24, R3, !PT ;  /* 0x00000003180e7209 */ /* 0x000fe40007810000 */
[----:B------:R-:W-:Y:S02]  /*10180*/  ISETP.GT.AND P5, PT, R21, 0x1, P2 ;  /* 0x000000011500780c */ /* 0x000fe400017a4270 */
[----:B------:R-:W-:Y:S02]  /*10190*/  FMNMX.FTZ R14, R25, R14, !PT ;  /* 0x0000000e190e7209 */ /* 0x000fe40007810000 */
[C---:B------:R-:W-:Y:S02]  /*101a0*/  ISETP.GT.AND P3, PT, R21.reuse, 0x8, P2 ;  /* 0x000000081500780c */ /* 0x040fe40001764270 */
[----:B------:R-:W-:Y:S02]  /*101b0*/  FMNMX.FTZ R14, R28, R14, !PT ;  /* 0x0000000e1c0e7209 */ /* 0x000fe40007810000 */
[----:B------:R-:W-:-:S02]  /*101c0*/  ISETP.GT.AND P4, PT, R21, 0x9, P2 ;  /* 0x000000091500780c */ /* 0x000fc40001784270 */
[----:B------:R-:W-:Y:S02]  /*101d0*/  FMNMX.FTZ R14, R29, R14, !PT ;  /* 0x0000000e1d0e7209 */ /* 0x000fe40007810000 */
[C---:B------:R-:W-:Y:S02]  /*101e0*/  ISETP.LT.OR P5, PT, R20.reuse, 0x2, P5 ;  /* 0x000000021400780c */ /* 0x040fe40002fa1670 */
[C---:B------:R-:W-:Y:S02]  /*101f0*/  ISETP.LT.OR P3, PT, R20.reuse, 0x9, P3 ;  /* 0x000000091400780c */ /* 0x040fe40001f61670 */
[----:B------:R-:W-:Y:S02]  /*10200*/  ISETP.LT.OR P4, PT, R20, 0xa, P4 ;  /* 0x0000000a1400780c */ /* 0x000fe40002781670 */
[----:B------:R-:W-:Y:S02]  /*10210*/  FMNMX.FTZ R14, R32, R14, !PT ;  /* 0x0000000e200e7209 */ /* 0x000fe40007810000 */
[----:B------:R-:W-:-:S02]  /*10220*/  FSEL R27, R27, -INF , !P5 ;  /* 0xff8000001b1b7808 */ /* 0x000fc40006800000 */
[----:B------:R-:W-:Y:S02]  /*10230*/  FSEL R30, R30, -INF , !P3 ;  /* 0xff8000001e1e7808 */ /* 0x000fe40005800000 */
[----:B------:R-:W-:Y:S02]  /*10240*/  FSEL R31, R31, -INF , !P4 ;  /* 0xff8000001f1f7808 */ /* 0x000fe40006000000 */
[----:B------:R-:W-:Y:S02]  /*10250*/  FMNMX.FTZ R14, R33, R14, !PT ;  /* 0x0000000e210e7209 */ /* 0x000fe40007810000 */
[C---:B------:R-:W-:Y:S02]  /*10260*/  ISETP.GT.AND P5, PT, R21.reuse, 0x10, P2 ;  /* 0x000000101500780c */ /* 0x040fe400017a4270 */
[C---:B------:R-:W-:Y:S02]  /*10270*/  ISETP.GT.AND P3, PT, R21.reuse, 0x11, P2 ;  /* 0x000000111500780c */ /* 0x040fe40001764270 */
        /* <DEDUP_REMOVED lines=9> */
[C---:B------:R-:W-:Y:S02]  /*10310*/  ISETP.GT.AND P5, PT, R21.reuse, 0x19, P2 ;  /* 0x000000191500780c */ /* 0x040fe400017a4270 */
[C---:B------:R-:W-:Y:S02]  /*10320*/  ISETP.GT.AND P3, PT, R21.reuse, 0x20, P2 ;  /* 0x000000201500780c */ /* 0x040fe40001764270 */
[----:B------:R-:W-:Y:S02]  /*10330*/  ISETP.GT.AND P4, PT, R21, 0x21, P2 ;  /* 0x000000211500780c */ /* 0x000fe40001784270 */
[----:B------:R-:W-:-:S02]  /*10340*/  FMNMX.FTZ R14, R40, R14, !PT ;  /* 0x0000000e280e7209 */ /* 0x000fc40007810000 */
[C---:B------:R-:W-:Y:S02]  /*10350*/  ISETP.LT.OR P5, PT, R20.reuse, 0x1a, P5 ;  /* 0x0000001a1400780c */ /* 0x040fe40002fa1670 */
[C---:B------:R-:W-:Y:S02]  /*10360*/  ISETP.LT.OR P3, PT, R20.reuse, 0x21, P3 ;  /* 0x000000211400780c */ /* 0x040fe40001f61670 */
[----:B------:R-:W-:Y:S02]  /*10370*/  ISETP.LT.OR P4, PT, R20, 0x22, P4 ;  /* 0x000000221400780c */ /* 0x000fe40002781670 */
[----:B------:R-:W-:Y:S02]  /*10380*/  LOP3.LUT R16, R16, 0xbfffffff, RZ, 0xc0, !PT ;  /* 0xbfffffff10107812 */ /* 0x000fe400078ec0ff */
[----:B------:R-:W-:Y:S02]  /*10390*/  FMNMX.FTZ R14, R41, R14, !PT ;  /* 0x0000000e290e7209 */ /* 0x000fe40007810000 */
[----:B------:R-:W-:-:S02]  /*103a0*/  FSEL R39, R39, -INF , !P5 ;  /* 0xff80000027277808 */ /* 0x000fc40006800000 */
[----:B------:R-:W-:Y:S02]  /*103b0*/  FSEL R42, R42, -INF , !P3 ;  /* 0xff8000002a2a7808 */ /* 0x000fe40005800000 */
[----:B------:R-:W-:Y:S02]  /*103c0*/  FSEL R43, R43, -INF , !P4 ;  /* 0xff8000002b2b7808 */ /* 0x000fe40006000000 */
[C---:B------:R-:W-:Y:S02]  /*103d0*/  ISETP.GT.AND P5, PT, R21.reuse, 0x28, P2 ;  /* 0x000000281500780c */ /* 0x040fe400017a4270 */
[C---:B------:R-:W-:Y:S02]  /*103e0*/  ISETP.GT.AND P3, PT, R21.reuse, 0x29, P2 ;  /* 0x000000291500780c */ /* 0x040fe40001764270 */
[----:B------:R-:W-:Y:S02]  /*103f0*/  ISETP.GT.AND P4, PT, R21, 0x30, P2 ;  /* 0x000000301500780c */ /* 0x000fe40001784270 */
[----:B------:R-:W-:-:S02]  /*10400*/  @P0 LOP3.LUT R16, R16, 0x40000000, RZ, 0xfc, !PT ;  /* 0x4000000010100812 */ /* 0x000fc400078efcff */
[----:B------:R-:W-:Y:S02]  /*10410*/  FMNMX.FTZ R14, R44, R14, !PT ;  /* 0x0000000e2c0e7209 */ /* 0x000fe40007810000 */
[C---:B------:R-:W-:Y:S02]  /*10420*/  ISETP.LT.OR P5, PT, R20.reuse, 0x29, P5 ;  /* 0x000000291400780c */ /* 0x040fe40002fa1670 */
[C---:B------:R-:W-:Y:S02]  /*10430*/  ISETP.LT.OR P3, PT, R20.reuse, 0x2a, P3 ;  /* 0x0000002a1400780c */ /* 0x040fe40001f61670 */
[----:B------:R-:W-:Y:S02]  /*10440*/  ISETP.LT.OR P4, PT, R20, 0x31, P4 ;  /* 0x000000311400780c */ /* 0x000fe40002781670 */
[----:B------:R-:W-:Y:S02]  /*10450*/  LOP3.LUT R16, R16, 0xdfffffff, RZ, 0xc0, !PT ;  /* 0xdfffffff10107812 */ /* 0x000fe400078ec0ff */
[----:B------:R-:W-:-:S02]  /*10460*/  FMNMX.FTZ R14, R45, R14, !PT ;  /* 0x0000000e2d0e7209 */ /* 0x000fc40007810000 */
[----:B------:R-:W-:Y:S02]  /*10470*/  FSEL R46, R46, -INF , !P5 ;  /* 0xff8000002e2e7808 */ /* 0x000fe40006800000 */
[----:B------:R-:W-:Y:S02]  /*10480*/  FSEL R47, R47, -INF , !P3 ;  /* 0xff8000002f2f7808 */ /* 0x000fe40005800000 */
[----:B------:R-:W-:Y:S02]  /*10490*/  FSEL R50, R50, -INF , !P4 ;  /* 0xff80000032327808 */ /* 0x000fe40006000000 */
[----:B------:R-:W-:Y:S02]  /*104a0*/  @P1 LOP3.LUT R16, R16, 0x20000000, RZ, 0xfc, !PT ;  /* 0x2000000010101812 */ /* 0x000fe400078efcff */
[C---:B------:R-:W-:Y:S02]  /*104b0*/  ISETP.GT.AND P5, PT, R21.reuse, 0x31, P2 ;  /* 0x000000311500780c */ /* 0x040fe400017a4270 */
[----:B------:R-:W-:-:S02]  /*104c0*/  ISETP.GT.AND P3, PT, R21, 0x38, P2 ;  /* 0x000000381500780c */ /* 0x000fc40001764270 */
[C---:B------:R-:W-:Y:S02]  /*104d0*/  ISETP.GT.AND P4, PT, R21.reuse, 0x39, P2 ;  /* 0x000000391500780c */ /* 0x040fe40001784270 */
[----:B------:R-:W-:Y:S02]  /*104e0*/  FMNMX.FTZ R14, R48, R14, !PT ;  /* 0x0000000e300e7209 */ /* 0x000fe40007810000 */
[----:B------:R-:W-:Y:S02]  /*104f0*/  ISETP.GT.AND P1, PT, R21, 0x78, P2 ;  /* 0x000000781500780c */ /* 0x000fe40001724270 */
[C---:B------:R-:W-:Y:S02]  /*10500*/  ISETP.LT.OR P5, PT, R20.reuse, 0x32, P5 ;  /* 0x000000321400780c */ /* 0x040fe40002fa1670 */
[C---:B------:R-:W-:Y:S02]  /*10510*/  ISETP.LT.OR P3, PT, R20.reuse, 0x39, P3 ;  /* 0x000000391400780c */ /* 0x040fe40001f61670 */
[----:B------:R-:W-:-:S02]  /*10520*/  ISETP.LT.OR P4, PT, R20, 0x3a, P4 ;  /* 0x0000003a1400780c */ /* 0x000fc40002781670 */
[----:B------:R-:W-:Y:S02]  /*10530*/  FMNMX.FTZ R14, R49, R14, !PT ;  /* 0x0000000e310e7209 */ /* 0x000fe40007810000 */
[----:B------:R-:W-:Y:S02]  /*10540*/  FSEL R51, R51, -INF , !P5 ;  /* 0xff80000033337808 */ /* 0x000fe40006800000 */
[----:B------:R-:W-:Y:S02]  /*10550*/  FSEL R54, R54, -INF , !P3 ;  /* 0xff80000036367808 */ /* 0x000fe40005800000 */
[----:B------:R-:W-:Y:S02]  /*10560*/  FSEL R55, R55, -INF , !P4 ;  /* 0xff80000037377808 */ /* 0x000fe40006000000 */
[----:B------:R-:W-:Y:S02]  /*10570*/  FMNMX.FTZ R14, R52, R14, !PT ;  /* 0x0000000e340e7209 */ /* 0x000fe40007810000 */
[----:B------:R-:W-:-:S02]  /*10580*/  ISETP.GT.AND P5, PT, R21, 0x40, P2 ;  /* 0x000000401500780c */ /* 0x000fc400017a4270 */
[C---:B------:R-:W-:Y:S02]  /*10590*/  ISETP.GT.AND P3, PT, R21.reuse, 0x41, P2 ;  /* 0x000000411500780c */ /* 0x040fe40001764270 */
[----:B------:R-:W-:Y:S02]  /*105a0*/  ISETP.GT.AND P4, PT, R21, 0x48, P2 ;  /* 0x000000481500780c */ /* 0x000fe40001784270 */
[----:B------:R-:W-:Y:S02]  /*105b0*/  LOP3.LUT R16, R16, 0xfffffffd, RZ, 0xc0, !PT ;  /* 0xfffffffd10107812 */ /* 0x000fe400078ec0ff */
[----:B------:R-:W-:Y:S02]  /*105c0*/  FMNMX.FTZ R14, R53, R14, !PT ;  /* 0x0000000e350e7209 */ /* 0x000fe40007810000 */
[C---:B------:R-:W-:Y:S02]  /*105d0*/  ISETP.LT.OR P5, PT, R20.reuse, 0x41, P5 ;  /* 0x000000411400780c */ /* 0x040fe40002fa1670 */
[----:B------:R-:W-:-:S02]  /*105e0*/  ISETP.LT.OR P3, PT, R20, 0x42, P3 ;  /* 0x000000421400780c */ /* 0x000fc40001f61670 */
[----:B------:R-:W-:Y:S02]  /*105f0*/  ISETP.LT.OR P4, PT, R20, 0x49, P4 ;  /* 0x000000491400780c */ /* 0x000fe40002781670 */
[----:B------:R-:W-:Y:S02]  /*10600*/  @P1 LOP3.LUT R16, R16, 0x2, RZ, 0xfc, !PT ;  /* 0x0000000210101812 */ /* 0x000fe400078efcff */
[----:B------:R-:W-:Y:S02]  /*10610*/  ISETP.GT.AND P1, PT, R21, RZ, P2 ;  /* 0x000000ff1500720c */ /* 0x000fe40001724270 */
[----:B------:R-:W-:Y:S02]  /*10620*/  FMNMX.FTZ R14, R56, R14, !PT ;  /* 0x0000000e380e7209 */ /* 0x000fe40007810000 */
[----:B------:R-:W-:Y:S02]  /*10630*/  FSEL R58, R58, -INF , !P5 ;  /* 0xff8000003a3a7808 */ /* 0x000fe40006800000 */
[----:B------:R-:W-:-:S02]  /*10640*/  FSEL R59, R59, -INF , !P3 ;  /* 0xff8000003b3b7808 */ /* 0x000fc40005800000 */
[----:B------:R-:W-:Y:S02]  /*10650*/  FSEL R62, R62, -INF , !P4 ;  /* 0xff8000003e3e7808 */ /* 0x000fe40006000000 */
[C---:B------:R-:W-:Y:S02]  /*10660*/  ISETP.GT.AND P5, PT, R21.reuse, 0x49, P2 ;  /* 0x000000491500780c */ /* 0x040fe400017a4270 */
[C---:B------:R-:W-:Y:S02]  /*10670*/  ISETP.GT.AND P3, PT, R21.reuse, 0x50, P2 ;  /* 0x000000501500780c */ /* 0x040fe40001764270 */
[----:B------:R-:W-:Y:S02]  /*10680*/  ISETP.GT.AND P4, PT, R21, 0x51, P2 ;  /* 0x000000511500780c */ /* 0x000fe40001784270 */
[----:B------:R-:W-:Y:S02]  /*10690*/  FMNMX.FTZ R14, R57, R14, !PT ;  /* 0x0000000e390e7209 */ /* 0x000fe40007810000 */
[----:B------:R-:W-:-:S02]  /*106a0*/  ISETP.LT.OR P5, PT, R20, 0x4a, P5 ;  /* 0x0000004a1400780c */ /* 0x000fc40002fa1670 */
[C---:B------:R-:W-:Y:S02]  /*106b0*/  ISETP.LT.OR P3, PT, R20.reuse, 0x51, P3 ;  /* 0x000000511400780c */ /* 0x040fe40001f61670 */
[----:B------:R-:W-:Y:S02]  /*106c0*/  ISETP.LT.OR P4, PT, R20, 0x52, P4 ;  /* 0x000000521400780c */ /* 0x000fe40002781670 */
[----:B------:R-:W-:Y:S02]  /*106d0*/  LOP3.LUT R16, R16, 0xffffffdf, RZ, 0xc0, !PT ;  /* 0xffffffdf10107812 */ /* 0x000fe400078ec0ff */
[----:B------:R-:W-:Y:S02]  /*106e0*/  FMNMX.FTZ R14, R60, R14, !PT ;  /* 0x0000000e3c0e7209 */ /* 0x000fe40007810000 */
[----:B------:R-:W-:Y:S02]  /*106f0*/  FSEL R63, R63, -INF , !P5 ;  /* 0xff8000003f3f7808 */ /* 0x000fe40006800000 */
[----:B------:R-:W-:-:S02]  /*10700*/  FSEL R66, R66, -INF , !P3 ;  /* 0xff80000042427808 */ /* 0x000fc40005800000 */
[----:B------:R-:W-:Y:S02]  /*10710*/  FSEL R67, R67, -INF , !P4 ;  /* 0xff80000043437808 */ /* 0x000fe40006000000 */
[C---:B------:R-:W-:Y:S02]  /*10720*/  ISETP.GT.AND P5, PT, R21.reuse, 0x58, P2 ;  /* 0x000000581500780c */ /* 0x040fe400017a4270 */
[C---:B------:R-:W-:Y:S02]  /*10730*/  ISETP.GT.AND P3, PT, R21.reuse, 0x59, P2 ;  /* 0x000000591500780c */ /* 0x040fe40001764270 */
[----:B------:R-:W-:Y:S02]  /*10740*/  ISETP.GT.AND P4, PT, R21, 0x60, P2 ;  /* 0x000000601500780c */ /* 0x000fe40001784270 */
[----:B------:R-:W-:Y:S02]  /*10750*/  @P1 LOP3.LUT R16, R16, 0x20, RZ, 0xfc, !PT ;  /* 0x0000002010101812 */ /* 0x000fe400078efcff */
[----:B------:R-:W-:-:S02]  /*10760*/  FMNMX.FTZ R14, R61, R14, !PT ;  /* 0x0000000e3d0e7209 */ /* 0x000fc40007810000 */
[----:B------:R-:W-:Y:S02]  /*10770*/  ISETP.GT.AND P1, PT, R21, 0x79, P2 ;  /* 0x000000791500780c */ /* 0x000fe40001724270 */
        /* <DEDUP_REMOVED lines=9> */
[C---:B------:R-:W-:Y:S02]  /*10810*/  ISETP.GT.AND P4, PT, R21.reuse, 0x69, P2 ;  /* 0x000000691500780c */ /* 0x040fe40001784270 */
[----:B------:R-:W-:-:S02]  /*10820*/  ISETP.GT.AND P5, PT, R21, 0x70, P2 ;  /* 0x000000701500780c */ /* 0x000fc400017a4270 */
[----:B------:R-:W-:Y:S02]  /*10830*/  ISETP.GT.AND P6, PT, R21, 0x71, P2 ;  /* 0x000000711500780c */ /* 0x000fe400017c4270 */
[----:B------:R-:W-:Y:S02]  /*10840*/  FMNMX.FTZ R14, R65, R14, !PT ;  /* 0x0000000e410e7209 */ /* 0x000fe40007810000 */
[C---:B------:R-:W-:Y:S02]  /*10850*/  LOP3.LUT P2, RZ, R16.reuse, 0x2, RZ, 0xc0, !PT ;  /* 0x0000000210ff7812 */ /* 0x040fe4000784c0ff */
[----:B------:R-:W-:Y:S02]  /*10860*/  LOP3.LUT R16, R16, 0xfffffff7, RZ, 0xc0, !PT ;  /* 0xfffffff710107812 */ /* 0x000fe400078ec0ff */
[----:B------:R-:W-:Y:S02]  /*10870*/  FMNMX.FTZ R14, R68, R14, !PT ;  /* 0x0000000e440e7209 */ /* 0x000fe40007810000 */
[----:B------:R-:W-:-:S02]  /*10880*/  @P1 LOP3.LUT R16, R16, 0x8, RZ, 0xfc, !PT ;  /* 0x0000000810101812 */ /* 0x000fc400078efcff */
[----:B------:R-:W-:Y:S02]  /*10890*/  FMNMX.FTZ R14, R69, R14, !PT ;  /* 0x0000000e450e7209 */ /* 0x000fe40007810000 */
[----:B------:R-:W-:Y:S02]  /*108a0*/  ISETP.LT.OR P1, PT, R20, 0x69, P3 ;  /* 0x000000691400780c */ /* 0x000fe40001f21670 */
[----:B------:R-:W-:Y:S02]  /*108b0*/  LOP3.LUT P3, RZ, R16, 0x20, RZ, 0xc0, !PT ;  /* 0x0000002010ff7812 */ /* 0x000fe4000786c0ff */
[----:B------:R-:W-:Y:S02]  /*108c0*/  FMNMX.FTZ R14, R72, R14, !PT ;  /* 0x0000000e480e7209 */ /* 0x000fe40007810000 */
[----:B------:R-:W-:Y:S02]  /*108d0*/  ISETP.LT.OR P3, PT, R20, 0x1, P3 ;  /* 0x000000011400780c */ /* 0x000fe40001f61670 */
[----:B------:R-:W-:-:S02]  /*108e0*/  FMNMX.FTZ R14, R73, R14, !PT ;  /* 0x0000000e490e7209 */ /* 0x000fc40007810000 */
[----:B------:R-:W-:Y:S02]  /*108f0*/  FSEL R26, R26, -INF , !P3 ;  /* 0xff8000001a1a7808 */ /* 0x000fe40005800000 */
        /* <DEDUP_REMOVED lines=12> */
[----:B------:R-:W-:Y:S01]  /*109c0*/  ISETP.LT.OR P0, PT, R20, 0x62, P0 ;  /* 0x000000621400780c */ /* 0x000fe20000701670 */
[----:B------:R-:W0:Y:S01]  /*109d0*/  SHFL.BFLY PT, R15, R14, 0x2, 0x1f ;  /* 0x0c401f000e0f7f89 */ /* 0x000e2200000e0000 */
[----:B------:R-:W-:Y:S02]  /*109e0*/  FMNMX.FTZ R18, R38, R18, !PT ;  /* 0x0000001226127209 */ /* 0x000fe40007810000 */
[----:B------:R-:W-:Y:S02]  /*109f0*/  LOP3.LUT R16, R16, 0xffffffbf, RZ, 0xc0, !PT ;  /* 0xffffffbf10107812 */ /* 0x000fe400078ec0ff */
[----:B------:R-:W-:Y:S02]  /*10a00*/  FMNMX.FTZ R18, R39, R18, !PT ;  /* 0x0000001227127209 */ /* 0x000fe40007810000 */
[----:B------:R-:W-:-:S02]  /*10a10*/  ISETP.LT.OR P6, PT, R20, 0x72, P6 ;  /* 0x000000721400780c */ /* 0x000fc400037c1670 */
[----:B------:R-:W-:Y:S02]  /*10a20*/  FMNMX.FTZ R18, R42, R18, !PT ;  /* 0x000000122a127209 */ /* 0x000fe40007810000 */
[----:B------:R-:W-:Y:S02]  /*10a30*/  ISETP.LT.OR P2, PT, R20, 0x79, P2 ;  /* 0x000000791400780c */ /* 0x000fe40001741670 */
[----:B------:R-:W-:Y:S02]  /*10a40*/  FMNMX.FTZ R18, R43, R18, !PT ;  /* 0x000000122b127209 */ /* 0x000fe40007810000 */
[----:B------:R-:W-:Y:S02]  /*10a50*/  @P0 LOP3.LUT R16, R16, 0x40, RZ, 0xfc, !PT ;  /* 0x0000004010100812 */ /* 0x000fe400078efcff */
[----:B------:R-:W-:Y:S02]  /*10a60*/  FMNMX.FTZ R18, R46, R18, !PT ;  /* 0x000000122e127209 */ /* 0x000fe40007810000 */
[----:B------:R-:W-:-:S02]  /*10a70*/  LOP3.LUT R16, R16, 0xffffffef, RZ, 0xc0, !PT ;  /* 0xffffffef10107812 */ /* 0x000fc400078ec0ff */
[----:B------:R-:W-:Y:S02]  /*10a80*/  FMNMX.FTZ R18, R47, R18, !PT ;  /* 0x000000122f127209 */ /* 0x000fe40007810000 */
[----:B------:R-:W-:Y:S02]  /*10a90*/  ISETP.LT.OR P0, PT, R20, 0x6a, P4 ;  /* 0x0000006a1400780c */ /* 0x000fe40002701670 */
[----:B0-----:R-:W-:Y:S02]  /*10aa0*/  FMNMX.FTZ R14, R14, R15, !PT ;  /* 0x0000000f0e0e7209 */ /* 0x001fe40007810000 */
[----:B------:R-:W-:Y:S02]  /*10ab0*/  FMNMX.FTZ R18, R50, R18, !PT ;  /* 0x0000001232127209 */ /* 0x000fe40007810000 */
[----:B------:R-:W-:Y:S01]  /*10ac0*/  @P1 LOP3.LUT R16, R16, 0x10, RZ, 0xfc, !PT ;  /* 0x0000001010101812 */ /* 0x000fe200078efcff */
[----:B------:R-:W0:Y:S01]  /*10ad0*/  SHFL.BFLY PT, R15, R14, 0x1, 0x1f ;  /* 0x0c201f000e0f7f89 */ /* 0x000e2200000e0000 */
[----:B------:R-:W-:-:S02]  /*10ae0*/  FMNMX.FTZ R18, R51, R18, !PT ;  /* 0x0000001233127209 */ /* 0x000fc40007810000 */
[----:B------:R-:W-:Y:S02]  /*10af0*/  ISETP.LT.OR P1, PT, R20, 0x71, P5 ;  /* 0x000000711400780c */ /* 0x000fe40002f21670 */
[----:B------:R-:W-:Y:S02]  /*10b00*/  FMNMX.FTZ R18, R54, R18, !PT ;  /* 0x0000001236127209 */ /* 0x000fe40007810000 */
[C---:B------:R-:W-:Y:S02]  /*10b10*/  LOP3.LUT P4, RZ, R16.reuse, 0x8, RZ, 0xc0, !PT ;  /* 0x0000000810ff7812 */ /* 0x040fe4000788c0ff */
[----:B------:R-:W-:Y:S02]  /*10b20*/  FMNMX.FTZ R18, R55, R18, !PT ;  /* 0x0000001237127209 */ /* 0x000fe40007810000 */
[----:B------:R-:W-:Y:S02]  /*10b30*/  LOP3.LUT R16, R16, 0x7fffffff, RZ, 0xc0, !PT ;  /* 0x7fffffff10107812 */ /* 0x000fe400078ec0ff */
[----:B------:R-:W-:-:S02]  /*10b40*/  FMNMX.FTZ R18, R58, R18, !PT ;  /* 0x000000123a127209 */ /* 0x000fc40007810000 */
[----:B------:R-:W-:Y:S02]  /*10b50*/  @P0 LOP3.LUT R16, R16, 0x80000000, RZ, 0xfc, !PT ;  /* 0x8000000010100812 */ /* 0x000fe400078efcff */
[----:B------:R-:W-:Y:S02]  /*10b60*/  FMNMX.FTZ R18, R59, R18, !PT ;  /* 0x000000123b127209 */ /* 0x000fe40007810000 */
[----:B------:R-:W-:Y:S02]  /*10b70*/  LOP3.LUT P0, RZ, R16, 0x40, RZ, 0xc0, !PT ;  /* 0x0000004010ff7812 */ /* 0x000fe4000780c0ff */
[----:B------:R-:W-:Y:S02]  /*10b80*/  FMNMX.FTZ R18, R62, R18, !PT ;  /* 0x000000123e127209 */ /* 0x000fe40007810000 */
[----:B------:R-:W-:Y:S02]  /*10b90*/  FSEL R75, R75, -INF , !P0 ;  /* 0xff8000004b4b7808 */ /* 0x000fe40004000000 */
[----:B0-----:R-:W-:-:S02]  /*10ba0*/  FMNMX.FTZ R14, R14, R15, !PT ;  /* 0x0000000f0e0e7209 */ /* 0x001fc40007810000 */
[----:B------:R-:W-:Y:S02]  /*10bb0*/  FMNMX.FTZ R18, R63, R18, !PT ;  /* 0x000000123f127209 */ /* 0x000fe40007810000 */
[----:B------:R-:W-:Y:S02]  /*10bc0*/  FSETP.NEU.FTZ.AND P5, PT, R14, -INF , PT ;  /* 0xff8000000e00780b */ /* 0x000fe40003fbd000 */
[----:B------:R-:W-:Y:S02]  /*10bd0*/  FMNMX.FTZ R18, R66, R18, !PT ;  /* 0x0000001242127209 */ /* 0x000fe40007810000 */
[----:B------:R-:W-:Y:S02]  /*10be0*/  FSEL R15, R14, RZ, P5 ;  /* 0x000000ff0e0f7208 */ /* 0x000fe40002800000 */
[----:B------:R-:W-:Y:S02]  /*10bf0*/  FMNMX.FTZ R18, R67, R18, !PT ;  /* 0x0000001243127209 */ /* 0x000fe40007810000 */
[----:B------:R-:W-:Y:S01]  /*10c00*/  LOP3.LUT P0, RZ, R16, 0x80000000, RZ, 0xc0, !PT ;  /* 0x8000000010ff7812 */ /* 0x000fe2000780c0ff */
[----:B------:R-:W-:-:S01]  /*10c10*/  FADD.FTZ R3, -R15, R3 ;  /* 0x000000030f037221 */ /* 0x000fc20000010100 */
[----:B------:R-:W-:Y:S01]  /*10c20*/  FMNMX.FTZ R18, R70, R18, !PT ;  /* 0x0000001246127209 */ /* 0x000fe20007810000 */
[----:B------:R-:W-:-:S01]  /*10c30*/  FFMA.FTZ R15, R2, R14, -8 ;  /* 0xc1000000020f7423 */ /* 0x000fc2000001000e */
[----:B------:R-:W-:Y:S01]  /*10c40*/  FSEL R79, R79, -INF , !P0 ;  /* 0xff8000004f4f7808 */ /* 0x000fe20004000000 */
[----:B------:R-:W-:Y:S01]  /*10c50*/  FMUL.FTZ R3, R2, R3 ;  /* 0x0000000302037220 */ /* 0x000fe20000410000 */
[----:B------:R-:W-:-:S02]  /*10c60*/  FMNMX.FTZ R18, R71, R18, !PT ;  /* 0x0000001247127209 */ /* 0x000fc40007810000 */
[----:B------:R-:W-:Y:S02]  /*10c70*/  FSEL R15, R15, RZ, P5 ;  /* 0x000000ff0f0f7208 */ /* 0x000fe40002800000 */
[----:B------:R-:W-:Y:S01]  /*10c80*/  LOP3.LUT P5, RZ, R16, 0x10, RZ, 0xc0, !PT ;  /* 0x0000001010ff7812 */ /* 0x000fe200078ac0ff */
[----:B------:R-:W-:Y:S01]  /*10c90*/  MUFU.EX2 R3, R3 ;  /* 0x0000000300037308 */ /* 0x000fe20000000800 */
[----:B------:R-:W-:Y:S01]  /*10ca0*/  FMNMX.FTZ R18, R74, R18, !PT ;  /* 0x000000124a127209 */ /* 0x000fe20007810000 */
[--C-:B------:R-:W-:Y:S01]  /*10cb0*/  FFMA.FTZ R24, R2, R24, -R15.reuse ;  /* 0x0000001802187223 */ /* 0x100fe2000001080f */
[----:B------:R-:W-:Y:S01]  /*10cc0*/  FSEL R78, R78, -INF , !P5 ;  /* 0xff8000004e4e7808 */ /* 0x000fe20006800000 */
[C-C-:B------:R-:W-:Y:S01]  /*10cd0*/  FFMA.FTZ R25, R2.reuse, R25, -R15.reuse ;  /* 0x0000001902197223 */ /* 0x140fe2000001080f */
[----:B------:R-:W-:Y:S01]  /*10ce0*/  FMNMX.FTZ R18, R75, R18, !PT ;  /* 0x000000124b127209 */ /* 0x000fe20007810000 */
[--C-:B------:R-:W-:Y:S01]  /*10cf0*/  FFMA.FTZ R28, R2, R28, -R15.reuse ;  /* 0x0000001c021c7223 */ /* 0x100fe2000001080f */
[----:B------:R-:W-:Y:S01]  /*10d00*/  FSEL R82, R82, -INF , !P1 ;  /* 0xff80000052527808 */ /* 0x000fe20004800000 */
[----:B------:R-:W0:Y:S01]  /*10d10*/  MUFU.EX2 R24, R24 ;  /* 0x0000001800187308 */ /* 0x000e220000000800 */
[----:B------:R-:W-:Y:S01]  /*10d20*/  FMNMX.FTZ R18, R78, R18, !PT ;  /* 0x000000124e127209 */ /* 0x000fe20007810000 */
[C-C-:B------:R-:W-:Y:S01]  /*10d30*/  FFMA.FTZ R29, R2.reuse, R29, -R15.reuse ;  /* 0x0000001d021d7223 */ /* 0x140fe2000001080f */
[----:B------:R-:W-:Y:S01]  /*10d40*/  FSEL R83, R83, -INF , !P6 ;  /* 0xff80000053537808 */ /* 0x000fe20007000000 */
[C-C-:B------:R-:W-:Y:S01]  /*10d50*/  FFMA.FTZ R32, R2.reuse, R32, -R15.reuse ;  /* 0x0000002002207223 */ /* 0x140fe2000001080f */
[----:B------:R-:W-:Y:S01]  /*10d60*/  FMNMX.FTZ R18, R79, R18, !PT ;  /* 0x000000124f127209 */ /* 0x000fe20007810000 */
[--C-:B------:R-:W-:Y:S01]  /*10d70*/  FFMA.FTZ R33, R2, R33, -R15.reuse ;  /* 0x0000002102217223 */ /* 0x100fe2000001080f */
[----:B------:R-:W-:Y:S01]  /*10d80*/  ISETP.LT.OR P4, PT, R20, 0x7a, P4 ;  /* 0x0000007a1400780c */ /* 0x000fe20002781670 */
[----:B------:R-:W1:Y:S01]  /*10d90*/  MUFU.EX2 R25, R25 ;  /* 0x0000001900197308 */ /* 0x000e620000000800 */
[----:B------:R-:W-:Y:S01]  /*10da0*/  FMNMX.FTZ R18, R82, R18, !PT ;  /* 0x0000001252127209 */ /* 0x000fe20007810000 */
[--C-:B------:R-:W-:Y:S01]  /*10db0*/  FFMA.FTZ R36, R2, R36, -R15.reuse ;  /* 0x0000002402247223 */ /* 0x100fe2000001080f */
[----:B------:R-:W-:Y:S01]  /*10dc0*/  FSEL R86, R86, -INF , !P2 ;  /* 0xff80000056567808 */ /* 0x000fe20005000000 */
[C-C-:B------:R-:W-:Y:S01]  /*10dd0*/  FFMA.FTZ R37, R2.reuse, R37, -R15.reuse ;  /* 0x0000002502257223 */ /* 0x140fe2000001080f */
[----:B------:R-:W-:Y:S01]  /*10de0*/  FMNMX.FTZ R18, R83, R18, !PT ;  /* 0x0000001253127209 */ /* 0x000fe20007810000 */
[--C-:B------:R-:W-:Y:S01]  /*10df0*/  FFMA.FTZ R40, R2, R40, -R15.reuse ;  /* 0x0000002802287223 */ /* 0x100fe2000001080f */
[----:B------:R-:W-:Y:S01]  /*10e00*/  FSEL R87, R87, -INF , !P4 ;  /* 0xff80000057577808 */ /* 0x000fe20006000000 */
[----:B------:R-:W-:Y:S01]  /*10e10*/  MUFU.EX2 R28, R28 ;  /* 0x0000001c001c7308 */ /* 0x000fe20000000800 */
[----:B------:R-:W-:Y:S01]  /*10e20*/  FMNMX.FTZ R18, R86, R18, !PT ;  /* 0x0000001256127209 */ /* 0x000fe20007810000 */
[----:B0-----:R-:W-:Y:S01]  /*10e30*/  FFMA.FTZ R6, R3, R6, R24 ;  /* 0x0000000603067223 */ /* 0x001fe20000010018 */
[----:B------:R-:W-:-:S01]  /*10e40*/  FFMA.FTZ R41, R2, R41, -R15 ;  /* 0x0000002902297223 */ /* 0x000fc2000001080f */
[C-C-:B------:R-:W-:Y:S01]  /*10e50*/  FFMA.FTZ R44, R2.reuse, R44, -R15.reuse ;  /* 0x0000002c022c7223 */ /* 0x140fe2000001080f */
[----:B------:R-:W-:Y:S01]  /*10e60*/  FMNMX.FTZ R18, R87, R18, !PT ;  /* 0x0000001257127209 */ /* 0x000fe20007810000 */
[C-C-:B------:R-:W-:Y:S01]  /*10e70*/  FFMA.FTZ R45, R2.reuse, R45, -R15.reuse ;  /* 0x0000002d022d7223 */ /* 0x140fe2000001080f */
[----:B------:R-:W-:-:S01]  /*10e80*/  FFMA.FTZ R48, R2, R48, -R15 ;  /* 0x0000003002307223 */ /* 0x000fc2000001080f */
[----:B------:R-:W-:Y:S01]  /*10e90*/  MUFU.EX2 R29, R29 ;  /* 0x0000001d001d7308 */ /* 0x000fe20000000800 */
[----:B-1----:R-:W-:-:S01]  /*10ea0*/  FADD.FTZ R6, R25, R6 ;  /* 0x0000000619067221 */ /* 0x002fc20000010000 */
[----:B------:R-:W0:Y:S01]  /*10eb0*/  SHFL.BFLY PT, R20, R18, 0x2, 0x1f ;  /* 0x0c401f0012147f89 */ /* 0x000e2200000e0000 */
        /* <DEDUP_REMOVED lines=22> */
[----:B------:R-:W-:-:S02]  /*11020*/  LOP3.LUT P0, RZ, R16, 0x40000000, RZ, 0xc0, !PT ;  /* 0x4000000010ff7812 */ /* 0x000fc4000780c0ff */
[----:B0-----:R-:W-:Y:S02]  /*11030*/  FMNMX.FTZ R20, R18, R20, !PT ;  /* 0x0000001412147209 */ /* 0x001fe40007810000 */
[----:B------:R-:W-:-:S03]  /*11040*/  LOP3.LUT P1, RZ, R16, 0x20000000, RZ, 0xc0, !PT ;  /* 0x2000000010ff7812 */ /* 0x000fc6000782c0ff */
[----:B------:R-:W0:Y:S01]  /*11050*/  SHFL.BFLY PT, R18, R20, 0x1, 0x1f ;  /* 0x0c201f0014127f89 */ /* 0x000e2200000e0000 */
[----:B------:R-:W-:Y:S08]  /*11060*/  MUFU.EX2 R37, R37 ;  /* 0x0000002500257308 */ /* 0x000ff00000000800 */
[----:B------:R-:W-:Y:S08]  /*11070*/  MUFU.EX2 R40, R40 ;  /* 0x0000002800287308 */ /* 0x000ff00000000800 */
[----:B------:R-:W-:Y:S01]  /*11080*/  MUFU.EX2 R41, R41 ;  /* 0x0000002900297308 */ /* 0x000fe20000000800 */
[----:B0-----:R-:W-:-:S07]  /*11090*/  FMNMX.FTZ R20, R20, R18, !PT ;  /* 0x0000001214147209 */ /* 0x001fce0007810000 */
[----:B------:R-:W-:Y:S01]  /*110a0*/  MUFU.EX2 R44, R44 ;  /* 0x0000002c002c7308 */ /* 0x000fe20000000800 */
[----:B------:R-:W-:-:S04]  /*110b0*/  FSETP.NEU.FTZ.AND P2, PT, R20, -INF , PT ;  /* 0xff8000001400780b */ /* 0x000fc80003f5d000 */
[----:B------:R-:W-:-:S03]  /*110c0*/  FSEL R18, R20, RZ, P2 ;  /* 0x000000ff14127208 */ /* 0x000fc60001000000 */
[----:B------:R-:W-:Y:S02]  /*110d0*/  MUFU.EX2 R45, R45 ;  /* 0x0000002d002d7308 */ /* 0x000fe40000000800 */
[----:B------:R-:W-:-:S01]  /*110e0*/  FADD.FTZ R0, -R18, R0 ;  /* 0x0000000012007221 */ /* 0x000fc20000010100 */
[----:B------:R-:W-:-:S03]  /*110f0*/  FFMA.FTZ R18, R2, R20, -8 ;  /* 0xc100000002127423 */ /* 0x000fc60000010014 */
[----:B------:R-:W-:Y:S02]  /*11100*/  FMUL.FTZ R0, R2, R0 ;  /* 0x0000000002007220 */ /* 0x000fe40000410000 */
[----:B------:R-:W-:Y:S01]  /*11110*/  MUFU.EX2 R48, R48 ;  /* 0x0000003000307308 */ /* 0x000fe20000000800 */
[----:B------:R-:W-:-:S05]  /*11120*/  FSEL R21, R18, RZ, P2 ;  /* 0x000000ff12157208 */ /* 0x000fca0001000000 */
        /* <DEDUP_REMOVED lines=27> */
[----:B0-----:R-:W-:-:S01]  /*112e0*/  FFMA.FTZ R5, R0, R5, R26 ;  /* 0x0000000500057223 */ /* 0x001fc2000001001a */
[C-C-:B------:R-:W-:Y:S01]  /*112f0*/  FFMA.FTZ R71, R2.reuse, R71, -R21.reuse ;  /* 0x0000004702477223 */ /* 0x140fe20000010815 */
[----:B------:R-:W-:-:S01]  /*11300*/  FFMA.FTZ R74, R2, R74, -R21 ;  /* 0x0000004a024a7223 */ /* 0x000fc20000010815 */
[C-C-:B------:R-:W-:Y:S01]  /*11310*/  FFMA.FTZ R75, R2.reuse, R75, -R21.reuse ;  /* 0x0000004b024b7223 */ /* 0x140fe20000010815 */
[----:B------:R-:W-:-:S01]  /*11320*/  FFMA.FTZ R78, R2, R78, -R21 ;  /* 0x0000004e024e7223 */ /* 0x000fc20000010815 */
[C-C-:B------:R-:W-:Y:S01]  /*11330*/  FFMA.FTZ R79, R2.reuse, R79, -R21.reuse ;  /* 0x0000004f024f7223 */ /* 0x140fe20000010815 */
[----:B------:R-:W-:-:S01]  /*11340*/  FFMA.FTZ R82, R2, R82, -R21 ;  /* 0x0000005202527223 */ /* 0x000fc20000010815 */
[----:B------:R-:W0:Y:S01]  /*11350*/  MUFU.EX2 R31, R31 ;  /* 0x0000001f001f7308 */ /* 0x000e220000000800 */
[----:B-1----:R-:W-:-:S01]  /*11360*/  FADD.FTZ R18, R27, R5 ;  /* 0x000000051b127221 */ /* 0x002fc20000010000 */
[----:B------:R-:W-:Y:S01]  /*11370*/  FADD.FTZ R5, R28, R6 ;  /* 0x000000061c057221 */ /* 0x000fe20000010000 */
[----:B------:R-:W-:-:S01]  /*11380*/  FFMA.FTZ R83, R2, R83, -R21 ;  /* 0x0000005302537223 */ /* 0x000fc20000010815 */
[C-C-:B------:R-:W-:Y:S01]  /*11390*/  FFMA.FTZ R86, R2.reuse, R86, -R21.reuse ;  /* 0x0000005602567223 */ /* 0x140fe20000010815 */
[----:B------:R-:W-:-:S01]  /*113a0*/  FFMA.FTZ R21, R2, R87, -R21 ;  /* 0x0000005702157223 */ /* 0x000fc20000010815 */
[----:B------:R-:W-:-:S02]  /*113b0*/  FADD.FTZ R5, R29, R5 ;  /* 0x000000051d057221 */ /* 0x000fc40000010000 */
[----:B------:R-:W1:Y:S01]  /*113c0*/  MUFU.EX2 R34, R34 ;  /* 0x0000002200227308 */ /* 0x000e620000000800 */
[----:B--2---:R-:W-:-:S01]  /*113d0*/  FADD.FTZ R6, R30, R18 ;  /* 0x000000121e067221 */ /* 0x004fc20000010000 */
[----:B------:R-:W-:-:S04]  /*113e0*/  FADD.FTZ R5, R32, R5 ;  /* 0x0000000520057221 */ /* 0x000fc80000010000 */
[----:B------:R-:W-:Y:S02]  /*113f0*/  FADD.FTZ R5, R33, R5 ;  /* 0x0000000521057221 */ /* 0x000fe40000010000 */
[----:B------:R-:W2:Y:S01]  /*11400*/  MUFU.EX2 R35, R35 ;  /* 0x0000002300237308 */ /* 0x000ea20000000800 */
[----:B0-----:R-:W-:-:S01]  /*11410*/  FADD.FTZ R6, R31, R6 ;  /* 0x000000061f067221 */ /* 0x001fc20000010000 */
[----:B------:R-:W-:-:S04]  /*11420*/  FADD.FTZ R5, R36, R5 ;  /* 0x0000000524057221 */ /* 0x000fc80000010000 */
[----:B------:R-:W-:Y:S02]  /*11430*/  FADD.FTZ R5, R37, R5 ;  /* 0x0000000525057221 */ /* 0x000fe40000010000 */
        /* <DEDUP_REMOVED lines=10> */
[----:B------:R-:W-:-:S06]  /*114e0*/  FADD.FTZ R5, R48, R5 ;  /* 0x0000000530057221 */ /* 0x000fcc0000010000 */
        /* <DEDUP_REMOVED lines=84> */
[----:B-1----:R-:W-:-:S03]  /*11a30*/  FADD.FTZ R6, R15, R5 ;  /* 0x000000050f067221 */ /* 0x002fc60000010000 */
[----:B--2---:R-:W-:Y:S01]  /*11a40*/  FADD.FTZ R5, R21, R18 ;  /* 0x0000001215057221 */ /* 0x004fe20000010000 */
[----:B------:R-:W-:Y:S06]  /*11a50*/  @!P0 BRA `(.L_x_1216) ;  /* 0x0000000000048947 */ /* 0x000fec0003800000 */
[----:B------:R-:W-:Y:S01]  /*11a60*/  BPT.TRAP 0x1 ;  /* 0x000000040000795c */ /* 0x000fe20000300000 */
.L_x_1216:
[----:B------:R-:W2:Y:S01]  /*11a70*/  LDL R18, [R1+0x30] ;  /* 0x0000300001127983 */ /* 0x000ea20000100800 */
[----:B------:R-:W-:-:S05]  /*11a80*/  VIADD R22, R22, 0x19c60 ;  /* 0x00019c6016167836 */ /* 0x000fca0000000000 */
[----:B--2---:R-:W-:Y:S02]  /*11a90*/  PRMT R22, R18, 0x654, R22 ;  /* 0x0000065412167816 */ /* 0x004fe40000000016 */
[----:B------:R-:W2:Y:S01]  /*11aa0*/  LDL R18, [R1+0x24] ;  /* 0x0000240001127983 */ /* 0x000ea20000100800 */
[----:B------:R-:W-:Y:S01]  /*11ab0*/  F2FP.SATFINITE.E4M3.F32.PACK_AB_MERGE_C R28, R29, R28, RZ ;  /* 0x0000001c1d1c723e */ /* 0x000fe200048070ff */
[----:B------:R0:W-:Y:S01]  /*11ac0*/  SYNCS.ARRIVE.TRANS64.RED.A1T0 RZ, [R22+URZ], RZ ;  /* 0x000000ff16ff79a7 */ /* 0x0001e2000810043f */
        /* <DEDUP_REMOVED lines=67> */
[----:B------:R-:W-:Y:S01]  /*11f00*/  F2FP.SATFINITE.E4M3.F32.PACK_AB_MERGE_C R150, R33, R32, R36 ;  /* 0x000000202196723e */ /* 0x000fe20004807024 */
[----:B0-----:R-:W-:Y:S01]  /*11f10*/  IMAD.MOV.U32 R22, RZ, RZ, R152 ;  /* 0x000000ffff167224 */ /* 0x001fe200078e0098 */
        /* <DEDUP_REMOVED lines=13> */
[C---:B--2---:R-:W-:Y:S01]  /*11ff0*/  ISETP.GT.AND P2, PT, R4.reuse, R18, PT ;  /* 0x000000120400720c */ /* 0x044fe20003f44270 */
[----:B------:R-:W-:Y:S02]  /*12000*/  VIADD R4, R4, 0xffffffff ;  /* 0xffffffff04047836 */ /* 0x000fe40000000000 */
[----:B------:R-:W-:-:S10]  /*12010*/  IMAD.MOV.U32 R18, RZ, RZ, R153 ;  /* 0x000000ffff127224 */ /* 0x000fd400078e0099 */
[----:B------:R-:W-:Y:S05]  /*12020*/  @P2 BRA `(.L_x_1217) ;  /* 0xffffffd000582947 */ /* 0x000fea000383ffff */
[----:B------:R-:W-:Y:S05]  /*12030*/  BSYNC B0 ;  /* 0x0000000000007941 */ /* 0x000fea0003800000 */
.L_x_1197:
[----:B------:R-:W-:Y:S02]  /*12040*/  IMAD.MOV.U32 R0, RZ, RZ, R20 ;  /* 0x000000ffff007224 */ /* 0x000fe400078e0014 */
[----:B------:R-:W-:Y:S02]  /*12050*/  IMAD.MOV.U32 R3, RZ, RZ, R14 ;  /* 0x000000ffff037224 */ /* 0x000fe400078e000e */
[----:B------:R-:W-:Y:S02]  /*12060*/  IMAD.MOV.U32 R18, RZ, RZ, R153 ;  /* 0x000000ffff127224 */ /* 0x000fe400078e0099 */
[----:B------:R-:W-:-:S07]  /*12070*/  IMAD.MOV.U32 R22, RZ, RZ, R152 ;  /* 0x000000ffff167224 */ /* 0x000fce00078e0098 */
.L_x_1196:
[----:B------:R-:W-:Y:S05]  /*12080*/  BSYNC B1 ;  /* 0x0000000000017941 */ /* 0x000fea0003800000 */
.L_x_1195:
[----:B------:R-:W2:Y:S01]  /*12090*/  LDL R24, [R1+0x44] ;  /* 0x0000440001187983 */ /* 0x000ea20000100800 */
[----:B------:R-:W0:Y:S01]  /*120a0*/  LDC R20, c[0x0][0x9e4] ;  /* 0x00027900ff147b82 */ /* 0x000e220000000800 */
[----:B------:R-:W-:Y:S02]  /*120b0*/  LOP3.LUT R16, R16, 0xffffff7f, RZ, 0xc0, !PT ;  /* 0xffffff7f10107812 */ /* 0x000fe400078ec0ff */
[----:B0-----:R-:W-:-:S13]  /*120c0*/  ISETP.GE.AND P2, PT, R20, 0x1, PT ;  /* 0x000000011400780c */ /* 0x001fda0003f46270 */
[----:B------:R-:W-:Y:S01]  /*120d0*/  @P2 LOP3.LUT R16, R16, 0x80, RZ, 0xfc, !PT ;  /* 0x0000008010102812 */ /* 0x000fe200078efcff */
[----:B--2---:R-:W-:Y:S01]  /*120e0*/  IMAD.IADD R7, R24, 0x1, -R7 ;  /* 0x0000000118077824 */ /* 0x004fe200078e0a07 */
        /* <DEDUP_REMOVED lines=9> */
[----:B------:R-:W-:-:S05]  /*12180*/  LOP3.LUT R24, RZ, R21, RZ, 0x33, !PT ;  /* 0x00000015ff187212 */ /* 0x000fca00078e33ff */
[----:B------:R0:W-:Y:S01]  /*12190*/  STL [R1+0x44], R24 ;  /* 0x0000441801007387 */ /* 0x0001e20000100800 */
[----:B------:R-:W-:Y:S05]  /*121a0*/  BRA `(.L_x_1221) ;  /* 0x0000000000187947 */ /* 0x000fea0003800000 */
.L_x_1220:
[----:B------:R-:W-:Y:S01]  /*121b0*/  ISETP.NE.AND P2, PT, R20, 0x1, PT ;  /* 0x000000011400780c */ /* 0x000fe20003f45270 */
[----:B------:R-:W-:-:S12]  /*121c0*/  IMAD.MOV.U32 R21, RZ, RZ, R24 ;  /* 0x000000ffff157224 */ /* 0x000fd800078e0018 */
[----:B------:R-:W0:Y:S02]  /*121d0*/  @P2 LDC.64 R14, c[0x0][0x9e8] ;  /* 0x00027a00ff0e2b82 */ /* 0x000e240000000a00 */
[----:B0-----:R-:W-:-:S05]  /*121e0*/  @P2 IMAD.HI.U32 R14, R21, R14, RZ ;  /* 0x0000000e150e2227 */ /* 0x001fca00078e00ff */
[----:B------:R-:W-:-:S05]  /*121f0*/  @P2 SHF.R.U32.HI R21, RZ, R15, R14 ;  /* 0x0000000fff152219 */ /* 0x000fca000001160e */
[----:B------:R1:W-:Y:S02]  /*12200*/  @P2 STL [R1+0x44], R21 ;  /* 0x0000441501002387 */ /* 0x0003e40000100800 */
.L_x_1221:
[----:B------:R-:W-:Y:S05]  /*12210*/  BSYNC B0 ;  /* 0x0000000000007941 */ /* 0x000fea0003800000 */
.L_x_1219:
[----:B------:R-:W2:Y:S02]  /*12220*/  LDL.LU R14, [R1+0x44] ;  /* 0x00004400010e7983 */ /* 0x000ea40000300800 */
[----:B--2---:R-:W-:-:S05]  /*12230*/  IMAD R14, R14, R20, RZ ;  /* 0x000000140e0e7224 */ /* 0x004fca00078e02ff */
[----:B------:R-:W-:-:S07]  /*12240*/  VIMNMX R7, R7, R14, !PT ;  /* 0x0000000e07077248 */ /* 0x000fce0007fe0100 */
.L_x_1218:
[----:B------:R-:W2:Y:S01]  /*12250*/  LDL R15, [R1+0x28] ;  /* 0x00002800010f7983 */ /* 0x000ea20000100800 */
[----:B------:R-:W-:Y:S01]  /*12260*/  VIADD R7, R7, 0x7f ;  /* 0x0000007f07077836 */ /* 0x000fe20000000000 */
[----:B------:R-:W-:Y:S04]  /*12270*/  BSSY B0, `(.L_x_1222) ;  /* 0x00001d7000007945 */ /* 0x000fe80003800000 */
[----:B------:R-:W-:-:S04]  /*12280*/  SHF.R.S32.HI R14, RZ, 0x1f, R7 ;  /* 0x0000001fff0e7819 */ /* 0x000fc80000011407 */
[----:B------:R-:W-:-:S04]  /*12290*/  LEA.HI R14, R14, R7, RZ, 0x7 ;  /* 0x000000070e0e7211 */ /* 0x000fc800078f38ff */
[----:B------:R-:W-:-:S04]  /*122a0*/  SHF.R.S32.HI R14, RZ, 0x7, R14 ;  /* 0x00000007ff0e7819 */ /* 0x000fc8000001140e */
[----:B--2---:R-:W-:-:S04]  /*122b0*/  VIMNMX R154, R15, R14, !PT ;  /* 0x0000000e0f9a7248 */ /* 0x004fc80007fe0100 */
[----:B------:R-:W-:-:S13]  /*122c0*/  ISETP.GE.AND P2, PT, R4, R154, PT ;  /* 0x0000009a0400720c */ /* 0x000fda0003f46270 */
[----:B------:R-:W-:Y:S05]  /*122d0*/  @!P2 BRA `(.L_x_1223) ;  /* 0x0000001c0040a947 */ /* 0x000fea0003800000 */
[----:B------:R-:W-:Y:S01]  /*122e0*/  BSSY B1, `(.L_x_1223) ;  /* 0x00001cf000017945 */ /* 0x000fe20003800000 */
[----:B------:R-:W-:Y:S02]  /*122f0*/  IMAD.MOV.U32 R152, RZ, RZ, R0 ;  /* 0x000000ffff987224 */ /* 0x000fe400078e0000 */
[----:B------:R-:W-:Y:S02]  /*12300*/  IMAD.MOV.U32 R7, RZ, RZ, R3 ;  /* 0x000000ffff077224 */ /* 0x000fe400078e0003 */
[----:B------:R-:W-:Y:S02]  /*12310*/  IMAD.MOV.U32 R15, RZ, RZ, R22 ;  /* 0x000000ffff0f7224 */ /* 0x000fe400078e0016 */
[----:B------:R-:W-:-:S07]  /*12320*/  IMAD.MOV.U32 R14, RZ, RZ, R18 ;  /* 0x000000ffff0e7224 */ /* 0x000fce00078e0012 */
.L_x_1235:
[----:B------:R-:W-:-:S05]  /*12330*/  VIADD R18, R14, 0x1 ;  /* 0x000000010e127836 */ /* 0x000fca0000000000 */
[----:B------:R-:W-:-:S04]  /*12340*/  ISETP.NE.AND P2, PT, R18, 0x2, PT ;  /* 0x000000021200780c */ /* 0x000fc80003f45270 */
[----:B------:R-:W-:Y:S02]  /*12350*/  SEL R22, RZ, 0x1, P2 ;  /* 0x00000001ff167807 */ /* 0x000fe40001000000 */
[----:B------:R-:W-:Y:S02]  /*12360*/  SEL R18, R18, RZ, P2 ;  /* 0x000000ff12127207 */ /* 0x000fe40001000000 */
[----:B------:R-:W-:Y:S01]  /*12370*/  LOP3.LUT R22, R15, R22, RZ, 0x3c, !PT ;  /* 0x000000160f167212 */ /* 0x000fe200078e3cff */
[----:B--2---:R-:W-:Y:S06]  /*12380*/  @!P0 BRA `(.L_x_1224) ;  /* 0x0000000000048947 */ /* 0x004fec0003800000 */
[----:B------:R-:W-:Y:S01]  /*12390*/  BPT.TRAP 0x1 ;  /* 0x000000040000795c */ /* 0x000fe20000300000 */
.L_x_1224:
[----:B------:R-:W-:Y:S01]  /*123a0*/  IMAD R0, R18, 0x8, R17 ;  /* 0x0000000812007824 */ /* 0x000fe200078e0211 */
[----:B------:R-:W-:-:S04]  /*123b0*/  SHF.L.U32 R3, R22, 0x1f, RZ ;  /* 0x0000001f16037819 */ /* 0x000fc800000006ff */
[----:B------:R2:W3:Y:S01]  /*123c0*/  SYNCS.PHASECHK.TRANS64.TRYWAIT P2, [R0+URZ+0x19c30], R3 ;  /* 0x019c3003000075a7 */ /* 0x0004e2000804017f */
[----:B------:R-:W-:Y:S05]  /*123d0*/  @!P0 BRA `(.L_x_1225) ;  /* 0x0000000000048947 */ /* 0x000fea0003800000 */
[----:B------:R-:W-:Y:S01]  /*123e0*/  BPT.TRAP 0x1 ;  /* 0x000000040000795c */ /* 0x000fe20000300000 */
.L_x_1225:
[----:B------:R-:W0:Y:S01]  /*123f0*/  LDL R20, [R1+0x18] ;  /* 0x0000180001147983 */ /* 0x000e220000100800 */
[----:B------:R-:W-:Y:S01]  /*12400*/  BSSY B2, `(.L_x_1226) ;  /* 0x0000006000027945 */ /* 0x000fe20003800000 */
[----:B------:R-:W-:Y:S02]  /*12410*/  IMAD.MOV.U32 R25, RZ, RZ, -0x3ffffff0 ;  /* 0xc0000010ff197424 */ /* 0x000fe400078e00ff */
[----:B0-----:R-:W-:Y:S01]  /*12420*/  IMAD R24, R18, 0x300, R20 ;  /* 0x0000030012187824 */ /* 0x001fe200078e0214 */
[----:B---3--:R-:W-:Y:S06]  /*12430*/  @P2 BRA `(.L_x_1227) ;  /* 0x0000000000082947 */ /* 0x008fec0003800000 */
[----:B------:R-:W0:Y:S02]  /*12440*/  SYNCS.PHASECHK.TRANS64.TRYWAIT P2, [R0+URZ+0x19c30], R3 ;  /* 0x019c3003000075a7 */ /* 0x000e24000804017f */
[----:B0-----:R-:W-:Y:S05]  /*12450*/  @!P2 BRA `(.L_x_1228) ;  /* 0x000000e400d4a947 */ /* 0x001fea0003800000 */
.L_x_1227:
[----:B------:R-:W-:Y:S05]  /*12460*/  BSYNC B2 ;  /* 0x0000000000027941 */ /* 0x000fea0003800000 */
.L_x_1226:
[C---:B------:R-:W-:Y:S01]  /*12470*/  R2UR UR6, R24.reuse ;  /* 0x00000000180672ca */ /* 0x040fe200000e0000 */
[C---:B------:R-:W-:Y:S01]  /*12480*/  VIADD R20, R24.reuse, 0x100 ;  /* 0x0000010018147836 */ /* 0x040fe20000000000 */
[----:B------:R-:W-:Y:S01]  /*12490*/  R2UR UR7, R25 ;  /* 0x00000000190772ca */ /* 0x000fe200000e0000 */
[----:B------:R-:W-:Y:S01]  /*124a0*/  VIADD R24, R24, 0x200 ;  /* 0x0000020018187836 */ /* 0x000fe20000000000 */
[----:B------:R-:W-:Y:S01]  /*124b0*/  R2UR UR4, R8 ;  /* 0x00000000080472ca */ /* 0x000fe200000e0000 */
[----:B------:R-:W-:Y:S01]  /*124c0*/  IMAD.MOV.U32 R25, RZ, RZ, -0x3ffffff0 ;  /* 0xc0000010ff197424 */ /* 0x000fe200078e00ff */
[----:B------:R-:W-:Y:S01]  /*124d0*/  R2UR UR5, R9 ;  /* 0x00000000090572ca */ /* 0x000fe200000e0000 */
[----:B-1----:R-:W-:Y:S01]  /*124e0*/  IMAD.MOV.U32 R21, RZ, RZ, -0x3ffffff0 ;  /* 0xc0000010ff157424 */ /* 0x002fe200078e00ff */
[----:B------:R-:W-:Y:S02]  /*124f0*/  R2UR UR14, R24 ;  /* 0x00000000180e72ca */ /* 0x000fe400000e0000 */
[----:B------:R-:W-:-:S02]  /*12500*/  R2UR UR15, R25 ;  /* 0x00000000190f72ca */ /* 0x000fc400000e0000 */
[----:B------:R-:W-:Y:S01]  /*12510*/  WARPGROUP.ARRIVE ;  /* 0x00000000000079c5 */ /* 0x000fe20000000000 */
[----:B------:R-:W-:Y:S02]  /*12520*/  R2UR UR10, R20 ;  /* 0x00000000140a72ca */ /* 0x000fe400000e0000 */
[----:B------:R-:W-:Y:S02]  /*12530*/  R2UR UR11, R21 ;  /* 0x00000000150b72ca */ /* 0x000fe400000e0000 */
[----:B------:R-:W-:Y:S02]  /*12540*/  R2UR UR8, R12 ;  /* 0x000000000c0872ca */ /* 0x000fe400000e0000 */
[----:B------:R-:W-:Y:S01]  /*12550*/  QGMMA.64x128x32.F32.E4M3.E4M3 R24, gdesc[UR4], RZ, !UPT, gsb0 ;  /* 0x01e00000041879f3 */ /* 0x000fe2000c0008ff */
[----:B------:R-:W-:Y:S02]  /*12560*/  R2UR UR9, R13 ;  /* 0x000000000d0972ca */ /* 0x000fe400000e0000 */
[----:B------:R-:W-:-:S02]  /*12570*/  R2UR UR12, R10 ;  /* 0x000000000a0c72ca */ /* 0x000fc400000e0000 */
[----:B------:R-:W-:Y:S01]  /*12580*/  R2UR UR13, R11 ;  /* 0x000000000b0d72ca */ /* 0x000fe200000e0000 */
[----:B------:R-:W-:Y:S02]  /*12590*/  WARPGROUP.DEPBAR.LE gsb0, 0x0 ;  /* 0x00008000000079c5 */ /* 0x000fe40000010000 */
        /* <DEDUP_REMOVED lines=8> */
.L_x_1229:
[----:B0-2---:R-:W-:Y:S01]  /*12620*/  SHF.L.U32 R0, R15, 0x1f, RZ ;  /* 0x0000001f0f007819 */ /* 0x005fe200000006ff */
[----:B------:R-:W-:-:S04]  /*12630*/  IMAD R153, R14, 0x8, R17 ;  /* 0x000000080e997824 */ /* 0x000fc800078e0211 */
[----:B------:R0:W1:Y:S01]  /*12640*/  SYNCS.PHASECHK.TRANS64.TRYWAIT P2, [R153+URZ+0x19c50], R0 ;  /* 0x019c5000990075a7 */ /* 0x000062000804017f */
[----:B------:R-:W-:Y:S05]  /*12650*/  @!P0 BRA `(.L_x_1230) ;  /* 0x0000000000048947 */ /* 0x000fea0003800000 */
[----:B------:R-:W-:Y:S01]  /*12660*/  BPT.TRAP 0x1 ;  /* 0x000000040000795c */ /* 0x000fe20000300000 */
.L_x_1230:
[----:B------:R-:W-:Y:S04]  /*12670*/  BSSY B2, `(.L_x_1231) ;  /* 0x0000004000027945 */ /* 0x000fe80003800000 */
[----:B-1----:R-:W-:Y:S05]  /*12680*/  @P2 BRA `(.L_x_1232) ;  /* 0x0000000000082947 */ /* 0x002fea0003800000 */
[----:B------:R-:W1:Y:S02]  /*12690*/  SYNCS.PHASECHK.TRANS64.TRYWAIT P2, [R153+URZ+0x19c50], R0 ;  /* 0x019c5000990075a7 */ /* 0x000e64000804017f */
[----:B-1----:R-:W-:Y:S05]  /*126a0*/  @!P2 BRA `(.L_x_1233) ;  /* 0x000000e40054a947 */ /* 0x002fea0003800000 */
.L_x_1232:
[----:B------:R-:W-:Y:S05]  /*126b0*/  BSYNC B2 ;  /* 0x0000000000027941 */ /* 0x000fea0003800000 */
.L_x_1231:
[----:B01----:R-:W-:Y:S01]  /*126c0*/  VIADD R0, R17, 0x3000 ;  /* 0x0000300011007836 */ /* 0x003fe20000000000 */
[----:B------:R-:W-:Y:S01]  /*126d0*/  WARPGROUP.ARRIVE ;  /* 0x00000000000079c5 */ /* 0x000fe20000000000 */
[----:B------:R-:W-:Y:S01]  /*126e0*/  IMAD.MOV.U32 R15, RZ, RZ, 0x40000040 ;  /* 0x40000040ff0f7424 */ /* 0x000fe200078e00ff */
[----:B------:R-:W-:Y:S01]  /*126f0*/  FMNMX.FTZ R3, R26, R152, !PT ;  /* 0x000000981a037209 */ /* 0x000fe20007810000 */
[----:B------:R-:W-:Y:S01]  /*12700*/  IMAD.MOV.U32 R21, RZ, RZ, 0x40000040 ;  /* 0x40000040ff157424 */ /* 0x000fe200078e00ff */
[----:B------:R-:W-:Y:S02]  /*12710*/  SHF.R.U32.HI R0, RZ, 0x4, R0 ;  /* 0x00000004ff007819 */ /* 0x000fe40000011600 */
[----:B------:R-:W-:Y:S02]  /*12720*/  R2UR UR7, R15 ;  /* 0x000000000f0772ca */ /* 0x000fe400000e0000 */
[----:B------:R-:W-:Y:S02]  /*12730*/  LOP3.LUT R0, R0, 0x3fff, RZ, 0xc0, !PT ;  /* 0x00003fff00007812 */ /* 0x000fe400078ec0ff */
[----:B------:R-:W-:-:S02]  /*12740*/  FMNMX.FTZ R3, R27, R3, !PT ;  /* 0x000000031b037209 */ /* 0x000fc40007810000 */
[----:B------:R-:W-:Y:S02]  /*12750*/  LOP3.LUT R0, R0, 0x10000, RZ, 0xfc, !PT ;  /* 0x0001000000007812 */ /* 0x000fe400078efcff */
[----:B------:R-:W-:-:S03]  /*12760*/  FMNMX.FTZ R3, R30, R3, !PT ;  /* 0x000000031e037209 */ /* 0x000fc60007810000 */
[----:B------:R-:W-:Y:S01]  /*12770*/  IMAD R14, R14, 0x300, R0 ;  /* 0x000003000e0e7824 */ /* 0x000fe200078e0200 */
[----:B------:R-:W-:Y:S02]  /*12780*/  FMNMX.FTZ R0, R24, R7, !PT ;  /* 0x0000000718007209 */ /* 0x000fe40007810000 */
[----:B------:R-:W-:Y:S01]  /*12790*/  FMNMX.FTZ R3, R31, R3, !PT ;  /* 0x000000031f037209 */ /* 0x000fe20007810000 */
[C---:B------:R-:W-:Y:S01]  /*127a0*/  VIADD R20, R14.reuse, 0x2 ;  /* 0x000000020e147836 */ /* 0x040fe20000000000 */
[----:B------:R-:W-:Y:S02]  /*127b0*/  R2UR UR6, R14 ;  /* 0x000000000e0672ca */ /* 0x000fe400000e0000 */
[----:B------:R-:W-:Y:S02]  /*127c0*/  FMNMX.FTZ R0, R25, R0, !PT ;  /* 0x0000000019007209 */ /* 0x000fe40007810000 */
[----:B------:R-:W-:Y:S02]  /*127d0*/  FMNMX.FTZ R3, R34, R3, !PT ;  /* 0x0000000322037209 */ /* 0x000fe40007810000 */
[----:B------:R-:W-:-:S02]  /*127e0*/  FMNMX.FTZ R0, R28, R0, !PT ;  /* 0x000000001c007209 */ /* 0x000fc40007810000 */
[----:B------:R-:W-:Y:S02]  /*127f0*/  FMNMX.FTZ R3, R35, R3, !PT ;  /* 0x0000000323037209 */ /* 0x000fe40007810000 */
[----:B------:R-:W-:Y:S02]  /*12800*/  FMNMX.FTZ R0, R29, R0, !PT ;  /* 0x000000001d007209 */ /* 0x000fe40007810000 */
[----:B------:R-:W-:Y:S01]  /*12810*/  FMNMX.FTZ R3, R38, R3, !PT ;  /* 0x0000000326037209 */ /* 0x000fe20007810000 */
[----:B------:R-:W-:Y:S01]  /*12820*/  QGMMA.64x96x32.F32.E4M3.E4M3 R88, R148, gdesc[UR4], R88, gsb0 ;  /* 0x0160000494587df3 */ /* 0x000fe20008000858 */
        /* <DEDUP_REMOVED lines=23> */
[----:B------:R-:W-:Y:S01]  /*129a0*/  R2UR UR6, R20 ;  /* 0x00000000140672ca */ /* 0x000fe200000e0000 */
[----:B------:R-:W-:Y:S01]  /*129b0*/  VIADD R20, R14, 0x4 ;  /* 0x000000040e147836 */ /* 0x000fe20000000000 */
[----:B------:R-:W-:Y:S01]  /*129c0*/  FMNMX.FTZ R0, R56, R0, !PT ;  /* 0x0000000038007209 */ /* 0x000fe20007810000 */
[----:B------:R-:W-:Y:S01]  /*129d0*/  VIADD R14, R14, 0x6 ;  /* 0x000000060e0e7836 */ /* 0x000fe20000000000 */
[----:B------:R-:W-:Y:S01]  /*129e0*/  R2UR UR7, R21 ;  /* 0x00000000150772ca */ /* 0x000fe200000e0000 */
[----:B------:R-:W-:Y:S01]  /*129f0*/  IMAD.MOV.U32 R21, RZ, RZ, 0x40000040 ;  /* 0x40000040ff157424 */ /* 0x000fe200078e00ff */
        /* <DEDUP_REMOVED lines=30> */
[----:B------:R-:W-:Y:S02]  /*12be0*/  WARPGROUP.ARRIVE ;  /* 0x00000000000079c5 */ /* 0x000fe40000000000 */
[----:B------:R-:W0:Y:S04]  /*12bf0*/  SHFL.BFLY PT, R15, R0, 0x2, 0x1f ;  /* 0x0c401f00000f7f89 */ /* 0x000e2800000e0000 */
[----:B------:R-:W-:Y:S01]  /*12c00*/  QGMMA.64x96x32.F32.E4M3.E4M3 R88, R144, gdesc[UR4], R88, gsb0 ;  /* 0x0160000490587df3 */ /* 0x000fe20008000858 */
[----:B------:R-:W-:-:S02]  /*12c10*/  R2UR UR6, R20 ;  /* 0x00000000140672ca */ /* 0x000fc400000e0000 */
[----:B------:R-:W1:Y:S01]  /*12c20*/  SHFL.BFLY PT, R20, R3, 0x2, 0x1f ;  /* 0x0c401f0003147f89 */ /* 0x000e6200000e0000 */
[----:B------:R-:W-:Y:S02]  /*12c30*/  R2UR UR7, R21 ;  /* 0x00000000150772ca */ /* 0x000fe400000e0000 */
[----:B0-----:R-:W-:Y:S01]  /*12c40*/  FMNMX.FTZ R0, R0, R15, !PT ;  /* 0x0000000f00007209 */ /* 0x001fe20007810000 */
[----:B------:R-:W-:Y:S01]  /*12c50*/  IMAD.MOV.U32 R15, RZ, RZ, 0x40000040 ;  /* 0x40000040ff0f7424 */ /* 0x000fe200078e00ff */
[----:B-1----:R-:W-:-:S03]  /*12c60*/  FMNMX.FTZ R20, R3, R20, !PT ;  /* 0x0000001403147209 */ /* 0x002fc60007810000 */
[----:B------:R-:W0:Y:S02]  /*12c70*/  SHFL.BFLY PT, R3, R0, 0x1, 0x1f ;  /* 0x0c201f0000037f89 */ /* 0x000e2400000e0000 */
[----:B0-----:R-:W-:Y:S01]  /*12c80*/  FMNMX.FTZ R3, R0, R3, !PT ;  /* 0x0000000300037209 */ /* 0x001fe20007810000 */
[----:B------:R-:W-:Y:S02]  /*12c90*/  WARPGROUP.DEPBAR.LE gsb0, 0x0 ;  /* 0x00008000000079c5 */ /* 0x000fe40000010000 */
[----:B------:R-:W-:-:S06]  /*12ca0*/  WARPGROUP.ARRIVE ;  /* 0x00000000000079c5 */ /* 0x000fcc0000000000 */
[----:B------:R-:W-:Y:S01]  /*12cb0*/  QGMMA.64x96x32.F32.E4M3.E4M3 R88, R140, gdesc[UR4], R88, gsb0 ;  /* 0x016000048c587df3 */ /* 0x000fe20008000858 */
[----:B------:R-:W-:Y:S02]  /*12cc0*/  R2UR UR6, R14 ;  /* 0x000000000e0672ca */ /* 0x000fe400000e0000 */
[----:B------:R-:W0:Y:S01]  /*12cd0*/  SHFL.BFLY PT, R14, R20, 0x1, 0x1f ;  /* 0x0c201f00140e7f89 */ /* 0x000e2200000e0000 */
[----:B------:R-:W-:Y:S01]  /*12ce0*/  R2UR UR7, R15 ;  /* 0x000000000f0772ca */ /* 0x000fe200000e0000 */
[----:B------:R-:W-:-:S04]  /*12cf0*/  FFMA.FTZ R15, R2, R3, -8 ;  /* 0xc1000000020f7423 */ /* 0x000fc80000010003 */
        /* <DEDUP_REMOVED lines=14> */
[----:B------:R-:W-:Y:S01]  /*12de0*/  FFMA.FTZ R77, R2, R81, -R15 ;  /* 0x00000051024d7223 */ /* 0x000fe2000001080f */
[----:B------:R-:W-:Y:S01]  /*12df0*/  MUFU.EX2 R21, R21 ;  /* 0x0000001500157308 */ /* 0x000fe20000000800 */
[----:B0-----:R-:W-:Y:S01]  /*12e00*/  FMNMX.FTZ R0, R20, R14, !PT ;  /* 0x0000000e14007209 */ /* 0x001fe20007810000 */
[----:B------:R-:W-:Y:S01]  /*12e10*/  FADD.FTZ R14, -R3, R7 ;  /* 0x00000007030e7221 */ /* 0x000fe20000010100 */
[----:B------:R-:W-:-:S01]  /*12e20*/  FFMA.FTZ R20, R2, R24, -R15 ;  /* 0x0000001802147223 */ /* 0x000fc2000001080f */
[C-C-:B------:R-:W-:Y:S01]  /*12e30*/  FFMA.FTZ R24, R2.reuse, R28, -R15.reuse ;  /* 0x0000001c02187223 */ /* 0x140fe2000001080f */
[----:B------:R-:W-:-:S01]  /*12e40*/  FFMA.FTZ R28, R2, R32, -R15 ;  /* 0x00000020021c7223 */ /* 0x000fc2000001080f */
[----:B------:R-:W-:Y:S01]  /*12e50*/  FADD.FTZ R7, -R0, R152 ;  /* 0x0000009800077221 */ /* 0x000fe20000010100 */
[----:B------:R-:W-:-:S01]  /*12e60*/  FFMA.FTZ R81, R2, R0, -8 ;  /* 0xc100000002517423 */ /* 0x000fc20000010000 */
[C---:B------:R-:W-:Y:S01]  /*12e70*/  FMUL.FTZ R14, R2.reuse, R14 ;  /* 0x0000000e020e7220 */ /* 0x040fe20000410000 */
[----:B------:R-:W-:Y:S01]  /*12e80*/  MUFU.EX2 R20, R20 ;  /* 0x0000001400147308 */ /* 0x000fe20000000800 */
[C---:B------:R-:W-:Y:S01]  /*12e90*/  FMUL.FTZ R7, R2.reuse, R7 ;  /* 0x0000000702077220 */ /* 0x040fe20000410000 */
        /* <DEDUP_REMOVED lines=10> */
[C---:B------:R-:W-:Y:S01]  /*12f40*/  FFMA.FTZ R36, R2.reuse, R40, -R15 ;  /* 0x0000002802247223 */ /* 0x040fe2000001080f */
[----:B------:R-:W-:-:S01]  /*12f50*/  FFMA.FTZ R42, R2, R42, -R81 ;  /* 0x0000002a022a7223 */ /* 0x000fc20000010851 */
[C---:B------:R-:W-:Y:S01]  /*12f60*/  FFMA.FTZ R43, R2.reuse, R43, -R81 ;  /* 0x0000002b022b7223 */ /* 0x040fe20000010851 */
[----:B------:R-:W-:-:S01]  /*12f70*/  FFMA.FTZ R40, R2, R44, -R15 ;  /* 0x0000002c02287223 */ /* 0x000fc2000001080f */
[----:B------:R-:W-:Y:S01]  /*12f80*/  MUFU.EX2 R7, R7 ;  /* 0x0000000700077308 */ /* 0x000fe20000000800 */
[----:B------:R-:W-:-:S01]  /*12f90*/  FFMA.FTZ R46, R2, R46, -R81 ;  /* 0x0000002e022e7223 */ /* 0x000fc20000010851 */
[C---:B------:R-:W-:Y:S01]  /*12fa0*/  FFMA.FTZ R47, R2.reuse, R47, -R81 ;  /* 0x0000002f022f7223 */ /* 0x040fe20000010851 */
[----:B------:R-:W-:-:S01]  /*12fb0*/  FFMA.FTZ R44, R2, R48, -R15 ;  /* 0x00000030022c7223 */ /* 0x000fc2000001080f */
[C-C-:B------:R-:W-:Y:S01]  /*12fc0*/  FFMA.FTZ R50, R2.reuse, R50, -R81.reuse ;  /* 0x0000003202327223 */ /* 0x140fe20000010851 */
[----:B------:R-:W-:-:S01]  /*12fd0*/  FFMA.FTZ R51, R2, R51, -R81 ;  /* 0x0000003302337223 */ /* 0x000fc20000010851 */
[C---:B------:R-:W-:Y:S01]  /*12fe0*/  FFMA.FTZ R48, R2.reuse, R52, -R15 ;  /* 0x0000003402307223 */ /* 0x040fe2000001080f */
[----:B------:R-:W-:-:S01]  /*12ff0*/  FFMA.FTZ R54, R2, R54, -R81 ;  /* 0x0000003602367223 */ /* 0x000fc20000010851 */
[----:B------:R-:W1:Y:S01]  /*13000*/  MUFU.EX2 R26, R26 ;  /* 0x0000001a001a7308 */ /* 0x000e620000000800 */
[----:B0-----:R-:W-:-:S01]  /*13010*/  FFMA.FTZ R6, R14, R6, R20 ;  /* 0x000000060e067223 */ /* 0x001fc20000010014 */
[C---:B------:R-:W-:Y:S01]  /*13020*/  FFMA.FTZ R55, R2.reuse, R55, -R81 ;  /* 0x0000003702377223 */ /* 0x040fe20000010851 */
[----:B------:R-:W-:-:S01]  /*13030*/  FFMA.FTZ R52, R2, R56, -R15 ;  /* 0x0000003802347223 */ /* 0x000fc2000001080f */
[----:B------:R-:W-:Y:S01]  /*13040*/  FFMA.FTZ R58, R2, R58, -R81 ;  /* 0x0000003a023a7223 */ /* 0x000fe20000010851 */
[----:B------:R-:W-:-:S01]  /*13050*/  FADD.FTZ R6, R21, R6 ;  /* 0x0000000615067221 */ /* 0x000fc20000010000 */
[C---:B------:R-:W-:Y:S01]  /*13060*/  FFMA.FTZ R59, R2.reuse, R59, -R81 ;  /* 0x0000003b023b7223 */ /* 0x040fe20000010851 */
[----:B------:R-:W-:-:S01]  /*13070*/  FFMA.FTZ R56, R2, R60, -R15 ;  /* 0x0000003c02387223 */ /* 0x000fc2000001080f */
[----:B------:R-:W0:Y:S01]  /*13080*/  MUFU.EX2 R27, R27 ;  /* 0x0000001b001b7308 */ /* 0x000e220000000800 */
[----:B------:R-:W-:-:S01]  /*13090*/  FFMA.FTZ R62, R2, R62, -R81 ;  /* 0x0000003e023e7223 */ /* 0x000fc20000010851 */
[C---:B------:R-:W-:Y:S01]  /*130a0*/  FFMA.FTZ R63, R2.reuse, R63, -R81 ;  /* 0x0000003f023f7223 */ /* 0x040fe20000010851 */
[----:B------:R-:W-:-:S01]  /*130b0*/  FFMA.FTZ R60, R2, R64, -R15 ;  /* 0x00000040023c7223 */ /* 0x000fc2000001080f */
[C-C-:B------:R-:W-:Y:S01]  /*130c0*/  FFMA.FTZ R66, R2.reuse, R66, -R81.reuse ;  /* 0x0000004202427223 */ /* 0x140fe20000010851 */
[----:B------:R-:W-:-:S01]  /*130d0*/  FFMA.FTZ R67, R2, R67, -R81 ;  /* 0x0000004302437223 */ /* 0x000fc20000010851 */
[C---:B------:R-:W-:Y:S01]  /*130e0*/  FFMA.FTZ R64, R2.reuse, R68, -R15 ;  /* 0x0000004402407223 */ /* 0x040fe2000001080f */
[----:B------:R-:W-:-:S01]  /*130f0*/  FFMA.FTZ R70, R2, R70, -R81 ;  /* 0x0000004602467223 */ /* 0x000fc20000010851 */
[----:B------:R-:W2:Y:S01]  /*13100*/  MUFU.EX2 R24, R24 ;  /* 0x0000001800187308 */ /* 0x000ea20000000800 */
[----:B-1----:R-:W-:-:S01]  /*13110*/  FFMA.FTZ R5, R7, R5, R26 ;  /* 0x0000000507057223 */ /* 0x002fc2000001001a */
[C---:B------:R-:W-:Y:S01]  /*13120*/  FFMA.FTZ R71, R2.reuse, R71, -R81 ;  /* 0x0000004702477223 */ /* 0x040fe20000010851 */
[----:B------:R-:W-:-:S01]  /*13130*/  FFMA.FTZ R68, R2, R72, -R15 ;  /* 0x0000004802447223 */ /* 0x000fc2000001080f */
[C-C-:B------:R-:W-:Y:S01]  /*13140*/  FFMA.FTZ R74, R2.reuse, R74, -R81.reuse ;  /* 0x0000004a024a7223 */ /* 0x140fe20000010851 */
[----:B------:R-:W-:-:S01]  /*13150*/  FFMA.FTZ R75, R2, R75, -R81 ;  /* 0x0000004b024b7223 */ /* 0x000fc20000010851 */
[C---:B------:R-:W-:Y:S01]  /*13160*/  FFMA.FTZ R72, R2.reuse, R76, -R15 ;  /* 0x0000004c02487223 */ /* 0x040fe2000001080f */
[----:B------:R-:W-:-:S01]  /*13170*/  FFMA.FTZ R78, R2, R78, -R81 ;  /* 0x0000004e024e7223 */ /* 0x000fc20000010851 */
[----:B------:R-:W1:Y:S01]  /*13180*/  MUFU.EX2 R30, R30 ;  /* 0x0000001e001e7308 */ /* 0x000e620000000800 */
[----:B0-----:R-:W-:-:S01]  /*13190*/  FADD.FTZ R5, R27, R5 ;  /* 0x000000051b057221 */ /* 0x001fc20000010000 */
[C---:B------:R-:W-:Y:S01]  /*131a0*/  FFMA.FTZ R79, R2.reuse, R79, -R81 ;  /* 0x0000004f024f7223 */ /* 0x040fe20000010851 */
[----:B------:R-:W-:-:S01]  /*131b0*/  FFMA.FTZ R76, R2, R80, -R15 ;  /* 0x00000050024c7223 */ /* 0x000fc2000001080f */
[C-C-:B------:R-:W-:Y:S01]  /*131c0*/  FFMA.FTZ R82, R2.reuse, R82, -R81.reuse ;  /* 0x0000005202527223 */ /* 0x140fe20000010851 */
[----:B------:R-:W-:-:S01]  /*131d0*/  FFMA.FTZ R83, R2, R83, -R81 ;  /* 0x0000005302537223 */ /* 0x000fc20000010851 */
[C---:B------:R-:W-:Y:S01]  /*131e0*/  FFMA.FTZ R80, R2.reuse, R84, -R15 ;  /* 0x0000005402507223 */ /* 0x040fe2000001080f */
[----:B------:R-:W-:-:S01]  /*131f0*/  FFMA.FTZ R86, R2, R86, -R81 ;  /* 0x0000005602567223 */ /* 0x000fc20000010851 */
[----:B------:R-:W0:Y:S01]  /*13200*/  MUFU.EX2 R25, R25 ;  /* 0x0000001900197308 */ /* 0x000e220000000800 */
[----:B--2---:R-:W-:-:S01]  /*13210*/  FADD.FTZ R6, R24, R6 ;  /* 0x0000000618067221 */ /* 0x004fc20000010000 */
[C---:B------:R-:W-:Y:S01]  /*13220*/  FFMA.FTZ R15, R2.reuse, R85, -R15 ;  /* 0x00000055020f7223 */ /* 0x040fe2000001080f */
[----:B------:R-:W-:-:S01]  /*13230*/  FFMA.FTZ R81, R2, R87, -R81 ;  /* 0x0000005702517223 */ /* 0x000fc20000010851 */
[----:B------:R-:W-:-:S04]  /*13240*/  @!P1 IMAD R84, R18, 0x8, R17 ;  /* 0x0000000812549824 */ /* 0x000fc800078e0211 */
[----:B------:R-:W2:Y:S01]  /*13250*/  MUFU.EX2 R31, R31 ;  /* 0x0000001f001f7308 */ /* 0x000ea20000000800 */
[----:B-1----:R-:W-:-:S01]  /*13260*/  FADD.FTZ R5, R30, R5 ;  /* 0x000000051e057221 */ /* 0x002fc20000010000 */
[----:B------:R-:W-:-:S05]  /*13270*/  @!P1 VIADD R84, R84, 0x19c40 ;  /* 0x00019c4054549836 */ /* 0x000fca0000000000 */
[----:B------:R-:W-:Y:S01]  /*13280*/  @!P1 PRMT R84, RZ, 0x654, R84 ;  /* 0x00000654ff549816 */ /* 0x000fe20000000054 */
[----:B------:R-:W1:Y:S01]  /*13290*/  MUFU.EX2 R28, R28 ;  /* 0x0000001c001c7308 */ /* 0x000e620000000800 */
[----:B0-----:R-:W-:-:S01]  /*132a0*/  FADD.FTZ R6, R25, R6 ;  /* 0x0000000619067221 */ /* 0x001fc20000010000 */
[----:B------:R-:W-:Y:S02]  /*132b0*/  WARPGROUP.DEPBAR.LE gsb0, 0x0 ;  /* 0x00008000000079c5 */ /* 0x000fe40000010000 */
[----:B------:R-:W-:-:S04]  /*132c0*/  WARPGROUP.ARRIVE ;  /* 0x00000000000079c5 */ /* 0x000fc80000000000 */
[----:B------:R-:W0:Y:S01]  /*132d0*/  MUFU.EX2 R34, R34 ;  /* 0x0000002200227308 */ /* 0x000e220000000800 */
[----:B--2---:R-:W-:-:S01]  /*132e0*/  FADD.FTZ R5, R31, R5 ;  /* 0x000000051f057221 */ /* 0x004fc20000010000 */
[----:B------:R-:W-:Y:S06]  /*132f0*/  QGMMA.64x96x32.F32.E4M3.E4M3 R88, R136, gdesc[UR4], R88, gsb0 ;  /* 0x0160000488587df3 */ /* 0x000fec0008000858 */
        /* <DEDUP_REMOVED lines=28> */
[----:B------:R-:W-:Y:S02]  /*134c0*/  WARPGROUP.DEPBAR.LE gsb0, 0x0 ;  /* 0x00008000000079c5 */ /* 0x000fe40000010000 */
[----:B------:R0:W-:Y:S04]  /*134d0*/  @!P1 SYNCS.ARRIVE.TRANS64.RED.A1T0 RZ, [R84+URZ], RZ ;  /* 0x000000ff54ff99a7 */ /* 0x0001e8000810043f */
        /* <DEDUP_REMOVED lines=82> */
[----:B0-----:R-:W-:Y:S06]  /*13a00*/  @!P0 BRA `(.L_x_1234) ;  /* 0x0000000000048947 */ /* 0x001fec0003800000 */
[----:B------:R-:W-:Y:S01]  /*13a10*/  BPT.TRAP 0x1 ;  /* 0x000000040000795c */ /* 0x000fe20000300000 */
.L_x_1234:
[----:B------:R-:W2:Y:S01]  /*13a20*/  LDL R84, [R1+0x30] ;  /* 0x0000300001547983 */ /* 0x000ea20000100800 */
[----:B------:R-:W-:Y:S01]  /*13a30*/  ISETP.GT.AND P2, PT, R4, R154, PT ;  /* 0x0000009a0400720c */ /* 0x000fe20003f44270 */
[----:B------:R-:W-:Y:S01]  /*13a40*/  VIADD R153, R153, 0x19c60 ;  /* 0x00019c6099997836 */ /* 0x000fe20000000000 */
        /* <DEDUP_REMOVED lines=85> */
[----:B--2---:R-:W-:-:S04]  /*13fa0*/  PRMT R153, R84, 0x654, R153 ;  /* 0x0000065454997816 */ /* 0x004fc80000000099 */
[----:B------:R2:W-:Y:S01]  /*13fb0*/  SYNCS.ARRIVE.TRANS64.RED.A1T0 RZ, [R153+URZ], RZ ;  /* 0x000000ff99ff79a7 */ /* 0x0005e2000810043f */
[----:B------:R-:W-:Y:S05]  /*13fc0*/  @P2 BRA `(.L_x_1235) ;  /* 0xffffffe000d82947 */ /* 0x000fea000383ffff */
[----:B------:R-:W-:Y:S05]  /*13fd0*/  BSYNC B1 ;  /* 0x0000000000017941 */ /* 0x000fea0003800000 */
.L_x_1223:
[----:B------:R-:W-:Y:S05]  /*13fe0*/  BSYNC B0 ;  /* 0x0000000000007941 */ /* 0x000fea0003800000 */
.L_x_1222:
[----:B------:R-:W3:Y:S01]  /*13ff0*/  LDL R7, [R1+0x28] ;  /* 0x0000280001077983 */ /* 0x000ee20000100800 */
[----:B------:R-:W-:Y:S01]  /*14000*/  BSSY B0, `(.L_x_1236) ;  /* 0x00002fd000007945 */ /* 0x000fe20003800000 */
[----:B---3--:R-:W-:-:S13]  /*14010*/  ISETP.GE.AND P2, PT, R4, R7, PT ;  /* 0x000000070400720c */ /* 0x008fda0003f46270 */
[----:B------:R-:W-:Y:S05]  /*14020*/  @!P2 BRA `(.L_x_1237) ;  /* 0x0000002c00e8a947 */ /* 0x000fea0003800000 */
[----:B------:R-:W3:Y:S04]  /*14030*/  LDL R20, [R1+0x3c] ;  /* 0x00003c0001147983 */ /* 0x000ee80000100800 */
[----:B------:R-:W3:Y:S04]  /*14040*/  LDL R7, [R1+0x20] ;  /* 0x0000200001077983 */ /* 0x000ee80000100800 */
[----:B------:R-:W4:Y:S04]  /*14050*/  LDL R15, [R1+0x10] ;  /* 0x00001000010f7983 */ /* 0x000f280000100800 */
[----:B------:R-:W5:Y:S01]  /*14060*/  LDL R14, [R1+0xc] ;  /* 0x00000c00010e7983 */ /* 0x000f620000100800 */
[----:B------:R-:W-:-:S02]  /*14070*/  IMAD.MOV.U32 R154, RZ, RZ, R0 ;  /* 0x000000ffff9a7224 */ /* 0x000fc400078e0000 */
[----:B--2---:R-:W-:Y:S02]  /*14080*/  IMAD.MOV.U32 R153, RZ, RZ, R3 ;  /* 0x000000ffff997224 */ /* 0x004fe400078e0003 */
[----:B---3--:R-:W-:-:S04]  /*14090*/  IMAD.IADD R7, R7, 0x1, -R20 ;  /* 0x0000000107077824 */ /* 0x008fc800078e0a14 */
[--C-:B----4-:R-:W-:Y:S02]  /*140a0*/  IMAD.IADD R152, R15, 0x1, R7.reuse ;  /* 0x000000010f987824 */ /* 0x110fe400078e0207 */
[----:B------:R-:W-:Y:S02]  /*140b0*/  IMAD.MOV.U32 R15, RZ, RZ, R22 ;  /* 0x000000ffff0f7224 */ /* 0x000fe400078e0016 */
[----:B-----5:R-:W-:Y:S01]  /*140c0*/  IMAD.IADD R7, R14, 0x1, R7 ;  /* 0x000000010e077824 */ /* 0x020fe200078e0207 */
[----:B------:R-:W-:Y:S01]  /*140d0*/  LOP3.LUT R3, RZ, R152, RZ, 0x33, !PT ;  /* 0x00000098ff037212 */ /* 0x000fe200078e33ff */
[----:B------:R-:W-:-:S03]  /*140e0*/  IMAD.MOV.U32 R14, RZ, RZ, R18 ;  /* 0x000000ffff0e7224 */ /* 0x000fc600078e0012 */
[----:B------:R-:W-:-:S05]  /*140f0*/  LOP3.LUT R0, RZ, R7, RZ, 0x33, !PT ;  /* 0x00000007ff007212 */ /* 0x000fca00078e33ff */
[----:B------:R2:W-:Y:S04]  /*14100*/  STL [R1], R0 ;  /* 0x0000000001007387 */ /* 0x0005e80000100800 */
[----:B------:R2:W-:Y:S02]  /*14110*/  STL [R1+0x4], R3 ;  /* 0x0000040301007387 */ /* 0x0005e40000100800 */
.L_x_1257:
[----:B------:R-:W-:-:S04]  /*14120*/  ISETP.NE.AND P2, PT, R14, 0x1, PT ;  /* 0x000000010e00780c */ /* 0x000fc80003f45270 */
[----:B------:R-:W-:-:S04]  /*14130*/  SEL R22, RZ, 0x1, P2 ;  /* 0x00000001ff167807 */ /* 0x000fc80001000000 */
[----:B------:R-:W-:Y:S01]  /*14140*/  LOP3.LUT R22, R15, R22, RZ, 0x3c, !PT ;  /* 0x000000160f167212 */ /* 0x000fe200078e3cff */
[----:B------:R-:W-:Y:S06]  /*14150*/  @!P0 BRA `(.L_x_1238) ;  /* 0x0000000000048947 */ /* 0x000fec0003800000 */
[----:B------:R-:W-:Y:S01]  /*14160*/  BPT.TRAP 0x1 ;  /* 0x000000040000795c */ /* 0x000fe20000300000 */
.L_x_1238:
[----:B------:R-:W-:Y:S01]  /*14170*/  VIADD R18, R14, 0x1 ;  /* 0x000000010e127836 */ /* 0x000fe20000000000 */
[----:B--2---:R-:W-:-:S04]  /*14180*/  SHF.L.U32 R3, R22, 0x1f, RZ ;  /* 0x0000001f16037819 */ /* 0x004fc800000006ff */
[----:B------:R-:W-:-:S04]  /*14190*/  ISETP.NE.AND P2, PT, R18, 0x2, PT ;  /* 0x000000021200780c */ /* 0x000fc80003f45270 */
[----:B------:R-:W-:-:S05]  /*141a0*/  SEL R18, R18, RZ, P2 ;  /* 0x000000ff12127207 */ /* 0x000fca0001000000 */
[----:B------:R-:W-:-:S04]  /*141b0*/  IMAD R0, R18, 0x8, R17 ;  /* 0x0000000812007824 */ /* 0x000fc800078e0211 */
[----:B------:R2:W3:Y:S01]  /*141c0*/  SYNCS.PHASECHK.TRANS64.TRYWAIT P2, [R0+URZ+0x19c30], R3 ;  /* 0x019c3003000075a7 */ /* 0x0004e2000804017f */
[----:B------:R-:W-:Y:S05]  /*141d0*/  @!P0 BRA `(.L_x_1239) ;  /* 0x0000000000048947 */ /* 0x000fea0003800000 */
[----:B------:R-:W-:Y:S01]  /*141e0*/  BPT.TRAP 0x1 ;  /* 0x000000040000795c */ /* 0x000fe20000300000 */
.L_x_1239:
[----:B------:R-:W0:Y:S01]  /*141f0*/  LDL R20, [R1+0x18] ;  /* 0x0000180001147983 */ /* 0x000e220000100800 */
[----:B------:R-:W-:Y:S01]  /*14200*/  BSSY B1, `(.L_x_1240) ;  /* 0x0000006000017945 */ /* 0x000fe20003800000 */
[----:B------:R-:W-:Y:S02]  /*14210*/  IMAD.MOV.U32 R25, RZ, RZ, -0x3ffffff0 ;  /* 0xc0000010ff197424 */ /* 0x000fe400078e00ff */
[----:B0-----:R-:W-:Y:S01]  /*14220*/  IMAD R24, R18, 0x300, R20 ;  /* 0x0000030012187824 */ /* 0x001fe200078e0214 */
[----:B---3--:R-:W-:Y:S06]  /*14230*/  @P2 BRA `(.L_x_1241) ;  /* 0x0000000000082947 */ /* 0x008fec0003800000 */
[----:B------:R-:W0:Y:S02]  /*14240*/  SYNCS.PHASECHK.TRANS64.TRYWAIT P2, [R0+URZ+0x19c30], R3 ;  /* 0x019c3003000075a7 */ /* 0x000e24000804017f */
[----:B0-----:R-:W-:Y:S05]  /*14250*/  @!P2 BRA `(.L_x_1242) ;  /* 0x000000c8007ca947 */ /* 0x001fea0003800000 */
.L_x_1241:
[----:B------:R-:W-:Y:S05]  /*14260*/  BSYNC B1 ;  /* 0x0000000000017941 */ /* 0x000fea0003800000 */
.L_x_1240:
        /* <DEDUP_REMOVED lines=27> */
.L_x_1243:
[----:B0-2---:R-:W-:Y:S01]  /*14420*/  SHF.L.U32 R3, R15, 0x1f, RZ ;  /* 0x0000001f0f037819 */ /* 0x005fe200000006ff */
[----:B------:R-:W-:-:S04]  /*14430*/  IMAD R155, R14, 0x8, R17 ;  /* 0x000000080e9b7824 */ /* 0x000fc800078e0211 */
[----:B------:R0:W1:Y:S01]  /*14440*/  SYNCS.PHASECHK.TRANS64.TRYWAIT P2, [R155+URZ+0x19c50], R3 ;  /* 0x019c50039b0075a7 */ /* 0x000062000804017f */
[----:B------:R-:W-:Y:S05]  /*14450*/  @!P0 BRA `(.L_x_1244) ;  /* 0x0000000000048947 */ /* 0x000fea0003800000 */
[----:B------:R-:W-:Y:S01]  /*14460*/  BPT.TRAP 0x1 ;  /* 0x000000040000795c */ /* 0x000fe20000300000 */
.L_x_1244:
[----:B------:R-:W-:Y:S04]  /*14470*/  BSSY B1, `(.L_x_1245) ;  /* 0x0000004000017945 */ /* 0x000fe80003800000 */
[----:B-1----:R-:W-:Y:S05]  /*14480*/  @P2 BRA `(.L_x_1246) ;  /* 0x0000000000082947 */ /* 0x002fea0003800000 */
[----:B------:R-:W1:Y:S02]  /*14490*/  SYNCS.PHASECHK.TRANS64.TRYWAIT P2, [R155+URZ+0x19c50], R3 ;  /* 0x019c50039b0075a7 */ /* 0x000e64000804017f */
[----:B-1----:R-:W-:Y:S05]  /*144a0*/  @!P2 BRA `(.L_x_1247) ;  /* 0x000000c400fca947 */ /* 0x002fea0003800000 */
.L_x_1246:
[----:B------:R-:W-:Y:S05]  /*144b0*/  BSYNC B1 ;  /* 0x0000000000017941 */ /* 0x000fea0003800000 */
.L_x_1245:
[----:B01----:R-:W-:-:S05]  /*144c0*/  VIADD R3, R17, 0x3000 ;  /* 0x0000300011037836 */ /* 0x003fca0000000000 */
[----:B------:R-:W-:-:S04]  /*144d0*/  SHF.R.U32.HI R3, RZ, 0x4, R3 ;  /* 0x00000004ff037819 */ /* 0x000fc80000011603 */
[----:B------:R-:W-:-:S04]  /*144e0*/  LOP3.LUT R3, R3, 0x3fff, RZ, 0xc0, !PT ;  /* 0x00003fff03037812 */ /* 0x000fc800078ec0ff */
[----:B------:R-:W-:Y:S01]  /*144f0*/  LOP3.LUT R3, R3, 0x10000, RZ, 0xfc, !PT ;  /* 0x0001000003037812 */ /* 0x000fe200078efcff */
[----:B------:R-:W-:-:S04]  /*14500*/  IMAD.MOV.U32 R15, RZ, RZ, 0x40000040 ;  /* 0x40000040ff0f7424 */ /* 0x000fc800078e00ff */
[----:B------:R-:W-:Y:S01]  /*14510*/  IMAD R14, R14, 0x300, R3 ;  /* 0x000003000e0e7824 */ /* 0x000fe200078e0203 */
[----:B------:R-:W-:Y:S01]  /*14520*/  R2UR UR7, R15 ;  /* 0x000000000f0772ca */ /* 0x000fe200000e0000 */
[----:B------:R-:W-:Y:S01]  /*14530*/  WARPGROUP.ARRIVE ;  /* 0x00000000000079c5 */ /* 0x000fe20000000000 */
[----:B------:R-:W2:Y:S02]  /*14540*/  LDL R3, [R1+0x20] ;  /* 0x0000200001037983 */ /* 0x000ea40000100800 */
[----:B------:R-:W-:-:S13]  /*14550*/  R2UR UR6, R14 ;  /* 0x000000000e0672ca */ /* 0x000fda00000e0000 */
[----:B------:R-:W-:Y:S01]  /*14560*/  QGMMA.64x96x32.F32.E4M3.E4M3 R88, R148, gdesc[UR4], R88, gsb0 ;  /* 0x0160000494587df3 */ /* 0x000fe20008000858 */
[----:B------:R-:W-:Y:S02]  /*14570*/  VIADD R20, R14, 0x2 ;  /* 0x000000020e147836 */ /* 0x000fe40000000000 */
[----:B------:R-:W-:-:S03]  /*14580*/  IMAD.MOV.U32 R21, RZ, RZ, 0x40000040 ;  /* 0x40000040ff157424 */ /* 0x000fc600078e00ff */
[----:B------:R-:W-:Y:S02]  /*14590*/  R2UR UR6, R20 ;  /* 0x00000000140672ca */ /* 0x000fe400000e0000 */
[----:B------:R-:W-:Y:S01]  /*145a0*/  R2UR UR7, R21 ;  /* 0x00000000150772ca */ /* 0x000fe200000e0000 */
[----:B------:R-:W-:Y:S01]  /*145b0*/  VIADD R20, R14, 0x4 ;  /* 0x000000040e147836 */ /* 0x000fe20000000000 */
[----:B------:R-:W-:Y:S02]  /*145c0*/  WARPGROUP.DEPBAR.LE gsb0, 0x0 ;  /* 0x00008000000079c5 */ /* 0x000fe40000010000 */
[----:B------:R-:W3:Y:S01]  /*145d0*/  LDL R150, [R1+0x3c] ;  /* 0x00003c0001967983 */ /* 0x000ee20000100800 */
[----:B------:R-:W-:-:S03]  /*145e0*/  WARPGROUP.ARRIVE ;  /* 0x00000000000079c5 */ /* 0x000fc60000000000 */
[----:B------:R-:W4:Y:S01]  /*145f0*/  LDL R151, [R1+0x10] ;  /* 0x0000100001977983 */ /* 0x000f220000100800 */
[----:B------:R-:W-:Y:S01]  /*14600*/  IMAD.MOV.U32 R21, RZ, RZ, 0x40000040 ;  /* 0x40000040ff157424 */ /* 0x000fe200078e00ff */
[----:B------:R-:W-:-:S09]  /*14610*/  ULOP3.LUT UR4, URZ, UR42, URZ, 0x33, !UPT ;  /* 0x0000002a3f047292 */ /* 0x000fd2000f8e333f */
[----:B------:R-:W-:Y:S01]  /*14620*/  QGMMA.64x96x32.F32.E4M3.E4M3 R88, R144, gdesc[UR4], R88, gsb0 ;  /* 0x0160000490587df3 */ /* 0x000fe20008000858 */
[----:B------:R-:W-:Y:S01]  /*14630*/  R2UR UR6, R20 ;  /* 0x00000000140672ca */ /* 0x000fe200000e0000 */
[----:B------:R-:W-:Y:S01]  /*14640*/  VIADD R14, R14, 0x6 ;  /* 0x000000060e0e7836 */ /* 0x000fe20000000000 */
[----:B------:R-:W-:Y:S01]  /*14650*/  R2UR UR7, R21 ;  /* 0x00000000150772ca */ /* 0x000fe200000e0000 */
[----:B------:R-:W-:Y:S02]  /*14660*/  IMAD.MOV.U32 R15, RZ, RZ, 0x40000040 ;  /* 0x40000040ff0f7424 */ /* 0x000fe400078e00ff */
[----:B------:R-:W-:-:S05]  /*14670*/  @!P1 VIADD R0, R0, 0x19c40 ;  /* 0x00019c4000009836 */ /* 0x000fca0000000000 */
        /* <DEDUP_REMOVED lines=8> */
[----:B------:R-:W-:Y:S03]  /*14700*/  QGMMA.64x96x32.F32.E4M3.E4M3 R88, R136, gdesc[UR4], R88, gsb0 ;  /* 0x0160000488587df3 */ /* 0x000fe60008000858 */
[----:B------:R-:W-:Y:S02]  /*14710*/  WARPGROUP.DEPBAR.LE gsb0, 0x0 ;  /* 0x00008000000079c5 */ /* 0x000fe40000010000 */
[----:B------:R-:W-:Y:S01]  /*14720*/  IMAD.SHL.U32 R136, R4, 0x80, RZ ;  /* 0x0000008004887824 */ /* 0x000fe200078e00ff */
[----:B------:R0:W-:Y:S04]  /*14730*/  @!P1 SYNCS.ARRIVE.TRANS64.RED.A1T0 RZ, [R0+URZ], RZ ;  /* 0x000000ff00ff99a7 */ /* 0x0001e8000810043f */
[----:B--2---:R-:W-:-:S05]  /*14740*/  IADD3 R3, R3, 0x1, -R136 ;  /* 0x0000000103037810 */ /* 0x004fca0007ffe888 */
[----:B---3--:R-:W-:Y:S02]  /*14750*/  IMAD.IADD R3, R3, 0x1, -R150 ;  /* 0x0000000103037824 */ /* 0x008fe400078e0a96 */
[----:B------:R-:W1:Y:S02]  /*14760*/  LDC R150, c[0x0][0x9e4] ;  /* 0x00027900ff967b82 */ /* 0x000e640000000800 */
[----:B------:R-:W-:-:S04]  /*14770*/  IMAD R20, R156, -0x2, R3 ;  /* 0xfffffffe9c147824 */ /* 0x000fc800078e0203 */
[C---:B------:R-:W-:Y:S02]  /*14780*/  VIADD R21, R20.reuse, UR39 ;  /* 0x0000002714157c36 */ /* 0x040fe40008000000 */
[----:B------:R-:W-:Y:S02]  /*14790*/  VIADD R20, R20, UR4 ;  /* 0x0000000414147c36 */ /* 0x000fe40008000000 */
[C---:B----4-:R-:W-:Y:S02]  /*147a0*/  IMAD.IADD R3, R151.reuse, 0x1, R21 ;  /* 0x0000000197037824 */ /* 0x050fe400078e0215 */
[----:B0-----:R-:W-:Y:S01]  /*147b0*/  IMAD.IADD R0, R151, 0x1, R20 ;  /* 0x0000000197007824 */ /* 0x001fe200078e0214 */
[----:B-1----:R-:W-:-:S13]  /*147c0*/  ISETP.GE.AND P6, PT, R150, 0x1, PT ;  /* 0x000000019600780c */ /* 0x002fda0003fc6270 */
[----:B------:R-:W-:Y:S05]  /*147d0*/  @!P6 BRA `(.L_x_1248) ;  /* 0x00000000005ce947 */ /* 0x000fea0003800000 */
        /* <DEDUP_REMOVED lines=12> */
.L_x_1250:
[----:B------:R-:W-:-:S05]  /*148a0*/  IMAD.U32 R137, RZ, RZ, UR36 ;  /* 0x00000024ff897e24 */ /* 0x000fca000f8e00ff */
[----:B------:R-:W-:-:S13]  /*148b0*/  ISETP.NE.AND P2, PT, R137, 0x1, PT ;  /* 0x000000018900780c */ /* 0x000fda0003f45270 */
[----:B------:R-:W0:Y:S02]  /*148c0*/  @P2 LDC.64 R14, c[0x0][0x9e8] ;  /* 0x00027a00ff0e2b82 */ /* 0x000e240000000a00 */
[----:B0-----:R-:W-:-:S04]  /*148d0*/  @P2 IMAD.HI.U32 R138, R152, R14, RZ ;  /* 0x0000000e988a2227 */ /* 0x001fc800078e00ff */
[----:B------:R-:W-:Y:S01]  /*148e0*/  IMAD.MOV.U32 R14, RZ, RZ, R152 ;  /* 0x000000ffff0e7224 */ /* 0x000fe200078e0098 */
[----:B------:R-:W-:-:S07]  /*148f0*/  @P2 SHF.R.U32.HI R14, RZ, R15, R138 ;  /* 0x0000000fff0e2219 */ /* 0x000fce000001168a */
.L_x_1251:
[----:B------:R-:W-:Y:S05]  /*14900*/  BSYNC B1 ;  /* 0x0000000000017941 */ /* 0x000fea0003800000 */
.L_x_1249:
[----:B------:R-:W-:-:S04]  /*14910*/  IMAD R14, R14, R137, -R136 ;  /* 0x000000890e0e7224 */ /* 0x000fc800078e0a88 */
[----:B------:R-:W-:-:S05]  /*14920*/  IMAD R14, R156, -0x2, R14 ;  /* 0xfffffffe9c0e7824 */ /* 0x000fca00078e020e */
[----:B------:R-:W-:Y:S02]  /*14930*/  VIMNMX R0, R0, R14, !PT ;  /* 0x0000000e00007248 */ /* 0x000fe40007fe0100 */
[----:B------:R-:W-:-:S07]  /*14940*/  VIADDMNMX R3, R14, R137, R3, PT ;  /* 0x000000890e037246 */ /* 0x000fce0003800103 */
.L_x_1248:
        /* <DEDUP_REMOVED lines=113> */
.L_x_1254:
[----:B------:R-:W-:Y:S02]  /*15060*/  IMAD.U32 R0, RZ, RZ, UR36 ;  /* 0x00000024ff007e24 */ /* 0x000fe4000f8e00ff */
[----:B------:R-:W-:-:S03]  /*15070*/  IMAD.MOV.U32 R3, RZ, RZ, R7 ;  /* 0x000000ffff037224 */ /* 0x000fc600078e0007 */
[----:B------:R-:W-:-:S13]  /*15080*/  ISETP.NE.AND P3, PT, R0, 0x1, PT ;  /* 0x000000010000780c */ /* 0x000fda0003f65270 */
[----:B------:R-:W0:Y:S02]  /*15090*/  @P3 LDC.64 R14, c[0x0][0x9e8] ;  /* 0x00027a00ff0e3b82 */ /* 0x000e240000000a00 */
[----:B0-----:R-:W-:-:S05]  /*150a0*/  @P3 IMAD.HI.U32 R14, R7, R14, RZ ;  /* 0x0000000e070e3227 */ /* 0x001fca00078e00ff */
[----:B------:R-:W-:-:S07]  /*150b0*/  @P3 SHF.R.U32.HI R3, RZ, R15, R14 ;  /* 0x0000000fff033219 */ /* 0x000fce000001160e */
.L_x_1255:
[----:B------:R-:W-:Y:S05]  /*150c0*/  BSYNC B1 ;  /* 0x0000000000017941 */ /* 0x000fea0003800000 */
.L_x_1253:
[----:B------:R-:W-:-:S04]  /*150d0*/  IMAD R136, R3, R0, -R136 ;  /* 0x0000000003887224 */ /* 0x000fc800078e0a88 */
[----:B------:R-:W-:-:S05]  /*150e0*/  IMAD R136, R156, -0x2, R136 ;  /* 0xfffffffe9c887824 */ /* 0x000fca00078e0288 */
[----:B------:R-:W-:Y:S02]  /*150f0*/  VIMNMX R20, R20, R136, !PT ;  /* 0x0000008814147248 */ /* 0x000fe40007fe0100 */
[----:B------:R-:W-:-:S07]  /*15100*/  VIADDMNMX R21, R136, R0, R21, PT ;  /* 0x0000000088157246 */ /* 0x000fce0003800115 */
.L_x_1252:
[----:B------:R-:W-:Y:S02]  /*15110*/  FMNMX.FTZ R0, R24, R153, !PT ;  /* 0x0000009918007209 */ /* 0x000fe40007810000 */
[C---:B------:R-:W-:Y:S02]  /*15120*/  ISETP.GT.AND P5, PT, R20.reuse, 0x1, P2 ;  /* 0x000000011400780c */ /* 0x040fe400017a4270 */
[----:B------:R-:W-:Y:S02]  /*15130*/  FMNMX.FTZ R0, R25, R0, !PT ;  /* 0x0000000019007209 */ /* 0x000fe40007810000 */
[----:B------:R-:W-:Y:S02]  /*15140*/  ISETP.GT.AND P3, PT, R20, 0x8, P2 ;  /* 0x000000081400780c */ /* 0x000fe40001764270 */
[----:B------:R-:W-:Y:S02]  /*15150*/  FMNMX.FTZ R0, R28, R0, !PT ;  /* 0x000000001c007209 */ /* 0x000fe40007810000 */
[----:B------:R-:W-:-:S02]  /*15160*/  ISETP.GT.AND P4, PT, R20, 0x9, P2 ;  /* 0x000000091400780c */ /* 0x000fc40001784270 */
[----:B------:R-:W-:Y:S02]  /*15170*/  FMNMX.FTZ R0, R29, R0, !PT ;  /* 0x000000001d007209 */ /* 0x000fe40007810000 */
[C---:B------:R-:W-:Y:S02]  /*15180*/  ISETP.LT.OR P5, PT, R21.reuse, 0x2, P5 ;  /* 0x000000021500780c */ /* 0x040fe40002fa1670 */
[----:B------:R-:W-:Y:S02]  /*15190*/  FMNMX.FTZ R0, R32, R0, !PT ;  /* 0x0000000020007209 */ /* 0x000fe40007810000 */
[----:B------:R-:W-:Y:S02]  /*151a0*/  ISETP.LT.OR P3, PT, R21, 0x9, P3 ;  /* 0x000000091500780c */ /* 0x000fe40001f61670 */
[----:B------:R-:W-:Y:S02]  /*151b0*/  FMNMX.FTZ R0, R33, R0, !PT ;  /* 0x0000000021007209 */ /* 0x000fe40007810000 */
[----:B------:R-:W-:-:S02]  /*151c0*/  ISETP.LT.OR P4, PT, R21, 0xa, P4 ;  /* 0x0000000a1500780c */ /* 0x000fc40002781670 */
[----:B------:R-:W-:Y:S02]  /*151d0*/  FMNMX.FTZ R0, R36, R0, !PT ;  /* 0x0000000024007209 */ /* 0x000fe40007810000 */
[----:B------:R-:W-:Y:S02]  /*151e0*/  FSEL R27, R27, -INF , !P5 ;  /* 0xff8000001b1b7808 */ /* 0x000fe40006800000 */
[----:B------:R-:W-:Y:S02]  /*151f0*/  FMNMX.FTZ R0, R37, R0, !PT ;  /* 0x0000000025007209 */ /* 0x000fe40007810000 */
[----:B------:R-:W-:Y:S02]  /*15200*/  FSEL R30, R30, -INF , !P3 ;  /* 0xff8000001e1e7808 */ /* 0x000fe40005800000 */
[----:B------:R-:W-:Y:S02]  /*15210*/  FMNMX.FTZ R0, R40, R0, !PT ;  /* 0x0000000028007209 */ /* 0x000fe40007810000 */
[----:B------:R-:W-:-:S02]  /*15220*/  FSEL R31, R31, -INF , !P4 ;  /* 0xff8000001f1f7808 */ /* 0x000fc40006000000 */
[----:B------:R-:W-:Y:S02]  /*15230*/  FMNMX.FTZ R0, R41, R0, !PT ;  /* 0x0000000029007209 */ /* 0x000fe40007810000 */
[----:B------:R-:W-:Y:S02]  /*15240*/  ISETP.GT.AND P5, PT, R20, 0x10, P2 ;  /* 0x000000101400780c */ /* 0x000fe400017a4270 */
        /* <DEDUP_REMOVED lines=29> */
[----:B------:R-:W-:Y:S02]  /*15420*/  LOP3.LUT R16, R16, 0xbfffffff, RZ, 0xc0, !PT ;  /* 0xbfffffff10107812 */ /* 0x000fe400078ec0ff */
[----:B------:R-:W-:Y:S02]  /*15430*/  FMNMX.FTZ R0, R73, R0, !PT ;  /* 0x0000000049007209 */ /* 0x000fe40007810000 */
[----:B------:R-:W-:Y:S02]  /*15440*/  FSEL R39, R39, -INF , !P5 ;  /* 0xff80000027277808 */ /* 0x000fe40006800000 */
[----:B------:R-:W-:Y:S02]  /*15450*/  FMNMX.FTZ R0, R76, R0, !PT ;  /* 0x000000004c007209 */ /* 0x000fe40007810000 */
[----:B------:R-:W-:-:S02]  /*15460*/  FSEL R42, R42, -INF , !P3 ;  /* 0xff8000002a2a7808 */ /* 0x000fc40005800000 */
[----:B------:R-:W-:Y:S02]  /*15470*/  FMNMX.FTZ R0, R77, R0, !PT ;  /* 0x000000004d007209 */ /* 0x000fe40007810000 */
[----:B------:R-:W-:Y:S02]  /*15480*/  FSEL R43, R43, -INF , !P4 ;  /* 0xff8000002b2b7808 */ /* 0x000fe40006000000 */
[----:B------:R-:W-:Y:S02]  /*15490*/  FMNMX.FTZ R0, R80, R0, !PT ;  /* 0x0000000050007209 */ /* 0x000fe40007810000 */
[C---:B------:R-:W-:Y:S02]  /*154a0*/  ISETP.GT.AND P5, PT, R20.reuse, 0x28, P2 ;  /* 0x000000281400780c */ /* 0x040fe400017a4270 */
[C---:B------:R-:W-:Y:S02]  /*154b0*/  ISETP.GT.AND P3, PT, R20.reuse, 0x29, P2 ;  /* 0x000000291400780c */ /* 0x040fe40001764270 */
[----:B------:R-:W-:-:S02]  /*154c0*/  ISETP.GT.AND P4, PT, R20, 0x30, P2 ;  /* 0x000000301400780c */ /* 0x000fc40001784270 */
[----:B------:R-:W-:Y:S02]  /*154d0*/  FMNMX.FTZ R0, R81, R0, !PT ;  /* 0x0000000051007209 */ /* 0x000fe40007810000 */
[----:B------:R-:W-:Y:S02]  /*154e0*/  @P0 LOP3.LUT R16, R16, 0x40000000, RZ, 0xfc, !PT ;  /* 0x4000000010100812 */ /* 0x000fe400078efcff */
[C---:B------:R-:W-:Y:S02]  /*154f0*/  ISETP.LT.OR P5, PT, R21.reuse, 0x29, P5 ;  /* 0x000000291500780c */ /* 0x040fe40002fa1670 */
[C---:B------:R-:W-:Y:S02]  /*15500*/  ISETP.LT.OR P3, PT, R21.reuse, 0x2a, P3 ;  /* 0x0000002a1500780c */ /* 0x040fe40001f61670 */
[----:B------:R-:W-:Y:S02]  /*15510*/  ISETP.LT.OR P4, PT, R21, 0x31, P4 ;  /* 0x000000311500780c */ /* 0x000fe40002781670 */
[----:B------:R-:W-:-:S02]  /*15520*/  FMNMX.FTZ R0, R84, R0, !PT ;  /* 0x0000000054007209 */ /* 0x000fc40007810000 */
[----:B------:R-:W-:Y:S02]  /*15530*/  LOP3.LUT R16, R16, 0xdfffffff, RZ, 0xc0, !PT ;  /* 0xdfffffff10107812 */ /* 0x000fe400078ec0ff */
[----:B------:R-:W-:Y:S02]  /*15540*/  FSEL R46, R46, -INF , !P5 ;  /* 0xff8000002e2e7808 */ /* 0x000fe40006800000 */
[----:B------:R-:W-:Y:S02]  /*15550*/  FSEL R47, R47, -INF , !P3 ;  /* 0xff8000002f2f7808 */ /* 0x000fe40005800000 */
[----:B------:R-:W-:Y:S02]  /*15560*/  FSEL R50, R50, -INF , !P4 ;  /* 0xff80000032327808 */ /* 0x000fe40006000000 */
[----:B------:R-:W-:Y:S02]  /*15570*/  FMNMX.FTZ R0, R85, R0, !PT ;  /* 0x0000000055007209 */ /* 0x000fe40007810000 */
[----:B------:R-:W-:-:S02]  /*15580*/  @P1 LOP3.LUT R16, R16, 0x20000000, RZ, 0xfc, !PT ;  /* 0x2000000010101812 */ /* 0x000fc400078efcff */
[C---:B------:R-:W-:Y:S01]  /*15590*/  ISETP.GT.AND P5, PT, R20.reuse, 0x31, P2 ;  /* 0x000000311400780c */ /* 0x040fe200017a4270 */
[----:B------:R-:W0:Y:S01]  /*155a0*/  SHFL.BFLY PT, R3, R0, 0x2, 0x1f ;  /* 0x0c401f0000037f89 */ /* 0x000e2200000e0000 */
[C---:B------:R-:W-:Y:S02]  /*155b0*/  ISETP.GT.AND P3, PT, R20.reuse, 0x38, P2 ;  /* 0x000000381400780c */ /* 0x040fe40001764270 */
[C---:B------:R-:W-:Y:S02]  /*155c0*/  ISETP.GT.AND P4, PT, R20.reuse, 0x39, P2 ;  /* 0x000000391400780c */ /* 0x040fe40001784270 */
[----:B------:R-:W-:Y:S02]  /*155d0*/  ISETP.GT.AND P1, PT, R20, 0x78, P2 ;  /* 0x000000781400780c */ /* 0x000fe40001724270 */
        /* <DEDUP_REMOVED lines=8> */
[----:B------:R-:W-:Y:S02]  /*15660*/  ISETP.GT.AND P4, PT, R20, 0x48, P2 ;  /* 0x000000481400780c */ /* 0x000fe40001784270 */
[----:B------:R-:W-:Y:S02]  /*15670*/  LOP3.LUT R16, R16, 0xfffffffd, RZ, 0xc0, !PT ;  /* 0xfffffffd10107812 */ /* 0x000fe400078ec0ff */
[C---:B------:R-:W-:Y:S02]  /*15680*/  ISETP.LT.OR P5, PT, R21.reuse, 0x41, P5 ;  /* 0x000000411500780c */ /* 0x040fe40002fa1670 */
[C---:B------:R-:W-:Y:S02]  /*15690*/  ISETP.LT.OR P3, PT, R21.reuse, 0x42, P3 ;  /* 0x000000421500780c */ /* 0x040fe40001f61670 */
[----:B------:R-:W-:Y:S02]  /*156a0*/  ISETP.LT.OR P4, PT, R21, 0x49, P4 ;  /* 0x000000491500780c */ /* 0x000fe40002781670 */
[----:B------:R-:W-:-:S02]  /*156b0*/  @P1 LOP3.LUT R16, R16, 0x2, RZ, 0xfc, !PT ;  /* 0x0000000210101812 */ /* 0x000fc400078efcff */
[----:B------:R-:W-:Y:S02]  /*156c0*/  ISETP.GT.AND P1, PT, R20, RZ, P2 ;  /* 0x000000ff1400720c */ /* 0x000fe40001724270 */
[----:B------:R-:W-:Y:S02]  /*156d0*/  FSEL R58, R58, -INF , !P5 ;  /* 0xff8000003a3a7808 */ /* 0x000fe40006800000 */
[----:B------:R-:W-:Y:S02]  /*156e0*/  FSEL R59, R59, -INF , !P3 ;  /* 0xff8000003b3b7808 */ /* 0x000fe40005800000 */
[----:B------:R-:W-:Y:S02]  /*156f0*/  FSEL R62, R62, -INF , !P4 ;  /* 0xff8000003e3e7808 */ /* 0x000fe40006000000 */
[C---:B------:R-:W-:Y:S02]  /*15700*/  ISETP.GT.AND P5, PT, R20.reuse, 0x49, P2 ;  /* 0x000000491400780c */ /* 0x040fe400017a4270 */
[----:B------:R-:W-:-:S02]  /*15710*/  ISETP.GT.AND P3, PT, R20, 0x50, P2 ;  /* 0x000000501400780c */ /* 0x000fc40001764270 */
[----:B------:R-:W-:Y:S02]  /*15720*/  ISETP.GT.AND P4, PT, R20, 0x51, P2 ;  /* 0x000000511400780c */ /* 0x000fe40001784270 */
[C---:B------:R-:W-:Y:S02]  /*15730*/  ISETP.LT.OR P5, PT, R21.reuse, 0x4a, P5 ;  /* 0x0000004a1500780c */ /* 0x040fe40002fa1670 */
[C---:B------:R-:W-:Y:S02]  /*15740*/  ISETP.LT.OR P3, PT, R21.reuse, 0x51, P3 ;  /* 0x000000511500780c */ /* 0x040fe40001f61670 */
[----:B------:R-:W-:Y:S02]  /*15750*/  ISETP.LT.OR P4, PT, R21, 0x52, P4 ;  /* 0x000000521500780c */ /* 0x000fe40002781670 */
[----:B------:R-:W-:Y:S02]  /*15760*/  LOP3.LUT R16, R16, 0xffffffdf, RZ, 0xc0, !PT ;  /* 0xffffffdf10107812 */ /* 0x000fe400078ec0ff */
[----:B------:R-:W-:-:S02]  /*15770*/  FSEL R63, R63, -INF , !P5 ;  /* 0xff8000003f3f7808 */ /* 0x000fc40006800000 */
[----:B------:R-:W-:Y:S02]  /*15780*/  FSEL R66, R66, -INF , !P3 ;  /* 0xff80000042427808 */ /* 0x000fe40005800000 */
[----:B------:R-:W-:Y:S02]  /*15790*/  FSEL R67, R67, -INF , !P4 ;  /* 0xff80000043437808 */ /* 0x000fe40006000000 */
[C---:B------:R-:W-:Y:S02]  /*157a0*/  ISETP.GT.AND P5, PT, R20.reuse, 0x58, P2 ;  /* 0x000000581400780c */ /* 0x040fe400017a4270 */
[C---:B------:R-:W-:Y:S02]  /*157b0*/  ISETP.GT.AND P3, PT, R20.reuse, 0x59, P2 ;  /* 0x000000591400780c */ /* 0x040fe40001764270 */
[----:B------:R-:W-:Y:S02]  /*157c0*/  ISETP.GT.AND P4, PT, R20, 0x60, P2 ;  /* 0x000000601400780c */ /* 0x000fe40001784270 */
[----:B------:R-:W-:-:S02]  /*157d0*/  @P1 LOP3.LUT R16, R16, 0x20, RZ, 0xfc, !PT ;  /* 0x0000002010101812 */ /* 0x000fc400078efcff */
[----:B0-----:R-:W-:Y:S02]  /*157e0*/  FMNMX.FTZ R3, R0, R3, !PT ;  /* 0x0000000300037209 */ /* 0x001fe40007810000 */
[----:B------:R-:W-:Y:S02]  /*157f0*/  ISETP.GT.AND P1, PT, R20, 0x79, P2 ;  /* 0x000000791400780c */ /* 0x000fe40001724270 */
[C---:B------:R-:W-:Y:S01]  /*15800*/  ISETP.LT.OR P5, PT, R21.reuse, 0x59, P5 ;  /* 0x000000591500780c */ /* 0x040fe20002fa1670 */
[----:B------:R-:W0:Y:S01]  /*15810*/  SHFL.BFLY PT, R0, R3, 0x1, 0x1f ;  /* 0x0c201f0003007f89 */ /* 0x000e2200000e0000 */
[C---:B------:R-:W-:Y:S02]  /*15820*/  ISETP.LT.OR P3, PT, R21.reuse, 0x5a, P3 ;  /* 0x0000005a1500780c */ /* 0x040fe40001f61670 */
[----:B------:R-:W-:Y:S02]  /*15830*/  ISETP.LT.OR P4, PT, R21, 0x61, P4 ;  /* 0x000000611500780c */ /* 0x000fe40002781670 */
        /* <DEDUP_REMOVED lines=8> */
[C---:B------:R-:W-:Y:S02]  /*158c0*/  LOP3.LUT P2, RZ, R16.reuse, 0x2, RZ, 0xc0, !PT ;  /* 0x0000000210ff7812 */ /* 0x040fe4000784c0ff */
[----:B------:R-:W-:Y:S02]  /*158d0*/  LOP3.LUT R16, R16, 0xfffffff7, RZ, 0xc0, !PT ;  /* 0xfffffff710107812 */ /* 0x000fe400078ec0ff */
[----:B0-----:R-:W-:Y:S02]  /*158e0*/  FMNMX.FTZ R3, R3, R0, !PT ;  /* 0x0000000003037209 */ /* 0x001fe40007810000 */
[----:B------:R-:W-:Y:S02]  /*158f0*/  @P1 LOP3.LUT R16, R16, 0x8, RZ, 0xfc, !PT ;  /* 0x0000000810101812 */ /* 0x000fe400078efcff */
[----:B------:R-:W-:Y:S01]  /*15900*/  ISETP.LT.OR P1, PT, R21, 0x69, P3 ;  /* 0x000000691500780c */ /* 0x000fe20001f21670 */
[----:B------:R-:W-:-:S01]  /*15910*/  FFMA.FTZ R15, R2, R3, -8 ;  /* 0xc1000000020f7423 */ /* 0x000fc20000010003 */
[----:B------:R-:W-:-:S02]  /*15920*/  LOP3.LUT P3, RZ, R16, 0x20, RZ, 0xc0, !PT ;  /* 0x0000002010ff7812 */ /* 0x000fc4000786c0ff */
[C---:B------:R-:W-:Y:S02]  /*15930*/  ISETP.LT.OR P0, PT, R21.reuse, 0x62, P0 ;  /* 0x000000621500780c */ /* 0x040fe40000701670 */
[C---:B------:R-:W-:Y:S02]  /*15940*/  ISETP.LT.OR P3, PT, R21.reuse, 0x1, P3 ;  /* 0x000000011500780c */ /* 0x040fe40001f61670 */
[----:B------:R-:W-:Y:S02]  /*15950*/  LOP3.LUT R16, R16, 0xffffffbf, RZ, 0xc0, !PT ;  /* 0xffffffbf10107812 */ /* 0x000fe400078ec0ff */
[----:B------:R-:W-:Y:S02]  /*15960*/  FSEL R26, R26, -INF , !P3 ;  /* 0xff8000001a1a7808 */ /* 0x000fe40005800000 */
[----:B------:R-:W-:Y:S02]  /*15970*/  ISETP.LT.OR P6, PT, R21, 0x72, P6 ;  /* 0x000000721500780c */ /* 0x000fe400037c1670 */
[----:B------:R-:W-:-:S02]  /*15980*/  FMNMX.FTZ R0, R26, R154, !PT ;  /* 0x0000009a1a007209 */ /* 0x000fc40007810000 */
[----:B------:R-:W-:Y:S02]  /*15990*/  ISETP.LT.OR P2, PT, R21, 0x79, P2 ;  /* 0x000000791500780c */ /* 0x000fe40001741670 */
[----:B------:R-:W-:Y:S02]  /*159a0*/  FMNMX.FTZ R0, R27, R0, !PT ;  /* 0x000000001b007209 */ /* 0x000fe40007810000 */
[----:B------:R-:W-:Y:S02]  /*159b0*/  @P0 LOP3.LUT R16, R16, 0x40, RZ, 0xfc, !PT ;  /* 0x0000004010100812 */ /* 0x000fe400078efcff */
[----:B------:R-:W-:Y:S02]  /*159c0*/  FMNMX.FTZ R0, R30, R0, !PT ;  /* 0x000000001e007209 */ /* 0x000fe40007810000 */
[----:B------:R-:W-:Y:S02]  /*159d0*/  ISETP.LT.OR P0, PT, R21, 0x6a, P4 ;  /* 0x0000006a1500780c */ /* 0x000fe40002701670 */
[----:B------:R-:W-:-:S02]  /*159e0*/  FMNMX.FTZ R0, R31, R0, !PT ;  /* 0x000000001f007209 */ /* 0x000fc40007810000 */
[----:B------:R-:W-:Y:S02]  /*159f0*/  LOP3.LUT R16, R16, 0xffffffef, RZ, 0xc0, !PT ;  /* 0xffffffef10107812 */ /* 0x000fe400078ec0ff */
[----:B------:R-:W-:Y:S02]  /*15a00*/  FMNMX.FTZ R0, R34, R0, !PT ;  /* 0x0000000022007209 */ /* 0x000fe40007810000 */
[----:B------:R-:W-:Y:S02]  /*15a10*/  @P1 LOP3.LUT R16, R16, 0x10, RZ, 0xfc, !PT ;  /* 0x0000001010101812 */ /* 0x000fe400078efcff */
[----:B------:R-:W-:Y:S02]  /*15a20*/  FMNMX.FTZ R0, R35, R0, !PT ;  /* 0x0000000023007209 */ /* 0x000fe40007810000 */
[----:B------:R-:W-:Y:S02]  /*15a30*/  LOP3.LUT P4, RZ, R16, 0x8, RZ, 0xc0, !PT ;  /* 0x0000000810ff7812 */ /* 0x000fe4000788c0ff */
[----:B------:R-:W-:-:S02]  /*15a40*/  FMNMX.FTZ R0, R38, R0, !PT ;  /* 0x0000000026007209 */ /* 0x000fc40007810000 */
[----:B------:R-:W-:Y:S02]  /*15a50*/  LOP3.LUT R16, R16, 0x7fffffff, RZ, 0xc0, !PT ;  /* 0x7fffffff10107812 */ /* 0x000fe400078ec0ff */
[----:B------:R-:W-:Y:S02]  /*15a60*/  FMNMX.FTZ R0, R39, R0, !PT ;  /* 0x0000000027007209 */ /* 0x000fe40007810000 */
[----:B------:R-:W-:Y:S02]  /*15a70*/  @P0 LOP3.LUT R16, R16, 0x80000000, RZ, 0xfc, !PT ;  /* 0x8000000010100812 */ /* 0x000fe400078efcff */
[----:B------:R-:W-:Y:S02]  /*15a80*/  FMNMX.FTZ R0, R42, R0, !PT ;  /* 0x000000002a007209 */ /* 0x000fe40007810000 */
[----:B------:R-:W-:Y:S02]  /*15a90*/  ISETP.LT.OR P1, PT, R21, 0x71, P5 ;  /* 0x000000711500780c */ /* 0x000fe40002f21670 */
[----:B------:R-:W-:-:S02]  /*15aa0*/  FMNMX.FTZ R0, R43, R0, !PT ;  /* 0x000000002b007209 */ /* 0x000fc40007810000 */
[----:B------:R-:W-:Y:S02]  /*15ab0*/  FSETP.NEU.FTZ.AND P5, PT, R3, -INF , PT ;  /* 0xff8000000300780b */ /* 0x000fe40003fbd000 */
[----:B------:R-:W-:Y:S02]  /*15ac0*/  FMNMX.FTZ R0, R46, R0, !PT ;  /* 0x000000002e007209 */ /* 0x000fe40007810000 */
[----:B------:R-:W-:Y:S02]  /*15ad0*/  LOP3.LUT P0, RZ, R16, 0x40, RZ, 0xc0, !PT ;  /* 0x0000004010ff7812 */ /* 0x000fe4000780c0ff */
[----:B------:R-:W-:Y:S02]  /*15ae0*/  FMNMX.FTZ R0, R47, R0, !PT ;  /* 0x000000002f007209 */ /* 0x000fe40007810000 */
[----:B------:R-:W-:Y:S02]  /*15af0*/  FSEL R14, R3, RZ, P5 ;  /* 0x000000ff030e7208 */ /* 0x000fe40002800000 */
[----:B------:R-:W-:-:S02]  /*15b00*/  FMNMX.FTZ R0, R50, R0, !PT ;  /* 0x0000000032007209 */ /* 0x000fc40007810000 */
[----:B------:R-:W-:Y:S01]  /*15b10*/  FSEL R15, R15, RZ, P5 ;  /* 0x000000ff0f0f7208 */ /* 0x000fe20002800000 */
[----:B------:R-:W-:Y:S01]  /*15b20*/  FADD.FTZ R14, -R14, R153 ;  /* 0x000000990e0e7221 */ /* 0x000fe20000010100 */
[----:B------:R-:W-:Y:S02]  /*15b30*/  FMNMX.FTZ R0, R51, R0, !PT ;  /* 0x0000000033007209 */ /* 0x000fe40007810000 */
[----:B------:R-:W-:Y:S01]  /*15b40*/  LOP3.LUT P5, RZ, R16, 0x10, RZ, 0xc0, !PT ;  /* 0x0000001010ff7812 */ /* 0x000fe200078ac0ff */
[----:B------:R-:W-:-:S01]  /*15b50*/  FFMA.FTZ R24, R2, R24, -R15 ;  /* 0x0000001802187223 */ /* 0x000fc2000001080f */
[----:B------:R-:W-:Y:S01]  /*15b60*/  FMNMX.FTZ R0, R54, R0, !PT ;  /* 0x0000000036007209 */ /* 0x000fe20007810000 */
[C---:B------:R-:W-:Y:S01]  /*15b70*/  FMUL.FTZ R14, R2.reuse, R14 ;  /* 0x0000000e020e7220 */ /* 0x040fe20000410000 */
[----:B------:R-:W-:Y:S01]  /*15b80*/  FSEL R75, R75, -INF , !P0 ;  /* 0xff8000004b4b7808 */ /* 0x000fe20004000000 */
[----:B------:R-:W-:-:S01]  /*15b90*/  FFMA.FTZ R25, R2, R25, -R15 ;  /* 0x0000001902197223 */ /* 0x000fc2000001080f */
[----:B------:R-:W-:Y:S01]  /*15ba0*/  FMNMX.FTZ R0, R55, R0, !PT ;  /* 0x0000000037007209 */ /* 0x000fe20007810000 */
[----:B------:R-:W-:Y:S01]  /*15bb0*/  MUFU.EX2 R24, R24 ;  /* 0x0000001800187308 */ /* 0x000fe20000000800 */
[----:B------:R-:W-:Y:S01]  /*15bc0*/  LOP3.LUT P0, RZ, R16, 0x80000000, RZ, 0xc0, !PT ;  /* 0x8000000010ff7812 */ /* 0x000fe2000780c0ff */
[--C-:B------:R-:W-:Y:S01]  /*15bd0*/  FFMA.FTZ R28, R2, R28, -R15.reuse ;  /* 0x0000001c021c7223 */ /* 0x100fe2000001080f */
[----:B------:R-:W-:Y:S01]  /*15be0*/  FMNMX.FTZ R0, R58, R0, !PT ;  /* 0x000000003a007209 */ /* 0x000fe20007810000 */
[--C-:B------:R-:W-:Y:S01]  /*15bf0*/  FFMA.FTZ R29, R2, R29, -R15.reuse ;  /* 0x0000001d021d7223 */ /* 0x100fe2000001080f */
[----:B------:R-:W-:Y:S01]  /*15c00*/  FSEL R78, R78, -INF , !P5 ;  /* 0xff8000004e4e7808 */ /* 0x000fe20006800000 */
[C-C-:B------:R-:W-:Y:S01]  /*15c10*/  FFMA.FTZ R32, R2.reuse, R32, -R15.reuse ;  /* 0x0000002002207223 */ /* 0x140fe2000001080f */
[----:B------:R-:W-:Y:S01]  /*15c20*/  FMNMX.FTZ R0, R59, R0, !PT ;  /* 0x000000003b007209 */ /* 0x000fe20007810000 */
[----:B------:R-:W0:Y:S01]  /*15c30*/  MUFU.EX2 R14, R14 ;  /* 0x0000000e000e7308 */ /* 0x000e220000000800 */
[----:B------:R-:W-:Y:S01]  /*15c40*/  FSEL R79, R79, -INF , !P0 ;  /* 0xff8000004f4f7808 */ /* 0x000fe20004000000 */
[--C-:B------:R-:W-:Y:S01]  /*15c50*/  FFMA.FTZ R33, R2, R33, -R15.reuse ;  /* 0x0000002102217223 */ /* 0x100fe2000001080f */
[----:B------:R-:W-:Y:S01]  /*15c60*/  FMNMX.FTZ R0, R62, R0, !PT ;  /* 0x000000003e007209 */ /* 0x000fe20007810000 */
[--C-:B------:R-:W-:Y:S01]  /*15c70*/  FFMA.FTZ R36, R2, R36, -R15.reuse ;  /* 0x0000002402247223 */ /* 0x100fe2000001080f */
[----:B------:R-:W-:Y:S01]  /*15c80*/  FSEL R82, R82, -INF , !P1 ;  /* 0xff80000052527808 */ /* 0x000fe20004800000 */
[C-C-:B------:R-:W-:Y:S01]  /*15c90*/  FFMA.FTZ R37, R2.reuse, R37, -R15.reuse ;  /* 0x0000002502257223 */ /* 0x140fe2000001080f */
[----:B------:R-:W-:Y:S01]  /*15ca0*/  FMNMX.FTZ R0, R63, R0, !PT ;  /* 0x000000003f007209 */ /* 0x000fe20007810000 */
[----:B------:R-:W1:Y:S01]  /*15cb0*/  MUFU.EX2 R25, R25 ;  /* 0x0000001900197308 */ /* 0x000e620000000800 */
[----:B------:R-:W-:Y:S01]  /*15cc0*/  FSEL R83, R83, -INF , !P6 ;  /* 0xff80000053537808 */ /* 0x000fe20007000000 */
[--C-:B------:R-:W-:Y:S01]  /*15cd0*/  FFMA.FTZ R40, R2, R40, -R15.reuse ;  /* 0x0000002802287223 */ /* 0x100fe2000001080f */
[----:B------:R-:W-:Y:S01]  /*15ce0*/  FMNMX.FTZ R0, R66, R0, !PT ;  /* 0x0000000042007209 */ /* 0x000fe20007810000 */
[C-C-:B------:R-:W-:Y:S01]  /*15cf0*/  FFMA.FTZ R41, R2.reuse, R41, -R15.reuse ;  /* 0x0000002902297223 */ /* 0x140fe2000001080f */
[----:B------:R-:W-:Y:S01]  /*15d00*/  ISETP.LT.OR P4, PT, R21, 0x7a, P4 ;  /* 0x0000007a1500780c */ /* 0x000fe20002781670 */
[--C-:B------:R-:W-:Y:S01]  /*15d10*/  FFMA.FTZ R44, R2, R44, -R15.reuse ;  /* 0x0000002c022c7223 */ /* 0x100fe2000001080f */
[----:B------:R-:W-:Y:S01]  /*15d20*/  FMNMX.FTZ R0, R67, R0, !PT ;  /* 0x0000000043007209 */ /* 0x000fe20007810000 */
[----:B------:R-:W-:Y:S01]  /*15d30*/  MUFU.EX2 R28, R28 ;  /* 0x0000001c001c7308 */ /* 0x000fe20000000800 */
[----:B------:R-:W-:Y:S01]  /*15d40*/  FSEL R86, R86, -INF , !P2 ;  /* 0xff80000056567808 */ /* 0x000fe20005000000 */
[----:B0-----:R-:W-:Y:S01]  /*15d50*/  FFMA.FTZ R6, R14, R6, R24 ;  /* 0x000000060e067223 */ /* 0x001fe20000010018 */
[----:B------:R-:W-:Y:S01]  /*15d60*/  FMNMX.FTZ R0, R70, R0, !PT ;  /* 0x0000000046007209 */ /* 0x000fe20007810000 */
[C-C-:B------:R-:W-:Y:S01]  /*15d70*/  FFMA.FTZ R45, R2.reuse, R45, -R15.reuse ;  /* 0x0000002d022d7223 */ /* 0x140fe2000001080f */
[----:B------:R-:W-:Y:S01]  /*15d80*/  FSEL R87, R87, -INF , !P4 ;  /* 0xff80000057577808 */ /* 0x000fe20006000000 */
[C-C-:B------:R-:W-:Y:S01]  /*15d90*/  FFMA.FTZ R48, R2.reuse, R48, -R15.reuse ;  /* 0x0000003002307223 */ /* 0x140fe2000001080f */
[----:B------:R-:W-:Y:S01]  /*15da0*/  FMNMX.FTZ R0, R71, R0, !PT ;  /* 0x0000000047007209 */ /* 0x000fe20007810000 */
[----:B------:R-:W-:Y:S01]  /*15db0*/  MUFU.EX2 R29, R29 ;  /* 0x0000001d001d7308 */ /* 0x000fe20000000800 */
[----:B------:R-:W-:-:S01]  /*15dc0*/  FFMA.FTZ R49, R2, R49, -R15 ;  /* 0x0000003102317223 */ /* 0x000fc2000001080f */
[--C-:B------:R-:W-:Y:S01]  /*15dd0*/  FFMA.FTZ R52, R2, R52, -R15.reuse ;  /* 0x0000003402347223 */ /* 0x100fe2000001080f */
[----:B------:R-:W-:Y:S01]  /*15de0*/  FMNMX.FTZ R0, R74, R0, !PT ;  /* 0x000000004a007209 */ /* 0x000fe20007810000 */
[C-C-:B------:R-:W-:Y:S01]  /*15df0*/  FFMA.FTZ R53, R2.reuse, R53, -R15.reuse ;  /* 0x0000003502357223 */ /* 0x140fe2000001080f */
[----:B------:R-:W-:-:S01]  /*15e00*/  FFMA.FTZ R56, R2, R56, -R15 ;  /* 0x0000003802387223 */ /* 0x000fc2000001080f */
        /* <DEDUP_REMOVED lines=10> */
[C-C-:B------:R-:W-:Y:S01]  /*15eb0*/  FFMA.FTZ R69, R2.reuse, R69, -R15.reuse ;  /* 0x0000004502457223 */ /* 0x140fe2000001080f */
        /* <DEDUP_REMOVED lines=9> */
[----:B------:R-:W-:Y:S01]  /*15f50*/  MUFU.EX2 R33, R33 ;  /* 0x0000002100217308 */ /* 0x000fe20000000800 */
[----:B------:R-:W-:Y:S01]  /*15f60*/  FMNMX.FTZ R0, R86, R0, !PT ;  /* 0x0000000056007209 */ /* 0x000fe20007810000 */
[----:B------:R-:W-:Y:S01]  /*15f70*/  FFMA.FTZ R15, R2, R85, -R15 ;  /* 0x00000055020f7223 */ /* 0x000fe2000001080f */
[----:B-1----:R-:W-:-:S01]  /*15f80*/  FADD.FTZ R6, R25, R6 ;  /* 0x0000000619067221 */ /* 0x002fc20000010000 */
[----:B------:R-:W-:-:S02]  /*15f90*/  LOP3.LUT P0, RZ, R16, 0x40000000, RZ, 0xc0, !PT ;  /* 0x4000000010ff7812 */ /* 0x000fc4000780c0ff */
[----:B------:R-:W-:Y:S02]  /*15fa0*/  FMNMX.FTZ R0, R87, R0, !PT ;  /* 0x0000000057007209 */ /* 0x000fe40007810000 */
[----:B------:R-:W-:Y:S01]  /*15fb0*/  MUFU.EX2 R36, R36 ;  /* 0x0000002400247308 */ /* 0x000fe20000000800 */
[----:B------:R-:W-:Y:S02]  /*15fc0*/  LOP3.LUT P1, RZ, R16, 0x20000000, RZ, 0xc0, !PT ;  /* 0x2000000010ff7812 */ /* 0x000fe4000782c0ff */
[----:B------:R-:W0:Y:S05]  /*15fd0*/  SHFL.BFLY PT, R20, R0, 0x2, 0x1f ;  /* 0x0c401f0000147f89 */ /* 0x000e2a00000e0000 */
[----:B------:R-:W-:Y:S08]  /*15fe0*/  MUFU.EX2 R37, R37 ;  /* 0x0000002500257308 */ /* 0x000ff00000000800 */
        /* <DEDUP_REMOVED lines=9> */
[----:B------:R-:W-:Y:S01]  /*16080*/  FSETP.NEU.FTZ.AND P2, PT, R0, -INF , PT ;  /* 0xff8000000000780b */ /* 0x000fe20003f5d000 */
[----:B------:R-:W-:-:S03]  /*16090*/  FFMA.FTZ R21, R2, R0, -8 ;  /* 0xc100000002157423 */ /* 0x000fc60000010000 */
[----:B------:R-:W-:-:S03]  /*160a0*/  FSEL R20, R0, RZ, P2 ;  /* 0x000000ff00147208 */ /* 0x000fc60001000000 */
[----:B------:R-:W-:Y:S01]  /*160b0*/  MUFU.EX2 R52, R52 ;  /* 0x0000003400347308 */ /* 0x000fe20000000800 */
[----:B------:R-:W-:Y:S01]  /*160c0*/  FSEL R21, R21, RZ, P2 ;  /* 0x000000ff15157208 */ /* 0x000fe20001000000 */
[----:B------:R-:W-:-:S04]  /*160d0*/  FADD.FTZ R20, -R20, R154 ;  /* 0x0000009a14147221 */ /* 0x000fc80000010100 */
[C-C-:B------:R-:W-:Y:S01]  /*160e0*/  FFMA.FTZ R26, R2.reuse, R26, -R21.reuse ;  /* 0x0000001a021a7223 */ /* 0x140fe20000010815 */
[----:B------:R-:W-:-:S01]  /*160f0*/  FFMA.FTZ R27, R2, R27, -R21 ;  /* 0x0000001b021b7223 */ /* 0x000fc20000010815 */
[C---:B------:R-:W-:Y:S01]  /*16100*/  FMUL.FTZ R20, R2.reuse, R20 ;  /* 0x0000001402147220 */ /* 0x040fe20000410000 */
        /* <DEDUP_REMOVED lines=61> */
[----:B------:R-:W-:-:S06]  /*164e0*/  FADD.FTZ R5, R52, R5 ;  /* 0x0000000534057221 */ /* 0x000fcc0000010000 */
        /* <DEDUP_REMOVED lines=82> */
.L_x_1256:
[----:B------:R-:W2:Y:S01]  /*16a10*/  LDL R85, [R1+0x30] ;  /* 0x0000300001557983 */ /* 0x000ea20000100800 */
[----:B------:R-:W-:-:S05]  /*16a20*/  VIADD R155, R155, 0x19c60 ;  /* 0x00019c609b9b7836 */ /* 0x000fca0000000000 */
[----:B--2---:R-:W-:Y:S02]  /*16a30*/  PRMT R155, R85, 0x654, R155 ;  /* 0x00000654559b7816 */ /* 0x004fe4000000009b */
[----:B------:R-:W2:Y:S01]  /*16a40*/  LDL R85, [R1+0x28] ;  /* 0x0000280001557983 */ /* 0x000ea20000100800 */
[----:B------:R-:W-:Y:S01]  /*16a50*/  F2FP.SATFINITE.E4M3.F32.PACK_AB_MERGE_C R15, R15, R84, RZ ;  /* 0x000000540f0f723e */ /* 0x000fe200048070ff */
[----:B------:R3:W-:Y:S01]  /*16a60*/  SYNCS.ARRIVE.TRANS64.RED.A1T0 RZ, [R155+URZ], RZ ;  /* 0x000000ff9bff79a7 */ /* 0x0007e2000810043f */
        /* <DEDUP_REMOVED lines=79> */
[----:B------:R-:W-:-:S02]  /*16f60*/  IMAD.MOV.U32 R154, RZ, RZ, R0 ;  /* 0x000000ffff9a7224 */ /* 0x000fc400078e0000 */
[----:B------:R-:W-:Y:S02]  /*16f70*/  IMAD.MOV.U32 R153, RZ, RZ, R3 ;  /* 0x000000ffff997224 */ /* 0x000fe400078e0003 */
[----:B------:R-:W-:Y:S02]  /*16f80*/  IMAD.MOV.U32 R15, RZ, RZ, R22 ;  /* 0x000000ffff0f7224 */ /* 0x000fe400078e0016 */
[----:B------:R-:W-:Y:S01]  /*16f90*/  IMAD.MOV.U32 R14, RZ, RZ, R18 ;  /* 0x000000ffff0e7224 */ /* 0x000fe200078e0012 */
[C---:B--2---:R-:W-:Y:S01]  /*16fa0*/  ISETP.GT.AND P2, PT, R4.reuse, R85, PT ;  /* 0x000000550400720c */ /* 0x044fe20003f44270 */
[----:B------:R-:W-:-:S12]  /*16fb0*/  VIADD R4, R4, 0xffffffff ;  /* 0xffffffff04047836 */ /* 0x000fd80000000000 */
[----:B---3--:R-:W-:Y:S05]  /*16fc0*/  @P2 BRA `(.L_x_1257) ;  /* 0xffffffd000542947 */ /* 0x008fea000383ffff */
.L_x_1237:
[----:B------:R-:W-:Y:S05]  /*16fd0*/  BSYNC B0 ;  /* 0x0000000000007941 */ /* 0x000fea0003800000 */
.L_x_1236:
[----:B------:R-:W-:Y:S06]  /*16fe0*/  BAR.ARV 0x8, 0x1a0 ;  /* 0x0206800000007b1d */ /* 0x000fec0000002000 */
[----:B------:R-:W-:Y:S05]  /*16ff0*/  @!P0 BRA `(.L_x_1258) ;  /* 0x0000000000048947 */ /* 0x000fea0003800000 */
[----:B------:R-:W-:Y:S01]  /*17000*/  BPT.TRAP 0x1 ;  /* 0x000000040000795c */ /* 0x000fe20000300000 */
.L_x_1258:
[----:B------:R-:W-:Y:S01]  /*17010*/  IMAD R15, R18, 0x8, R17 ;  /* 0x00000008120f7824 */ /* 0x000fe200078e0211 */
[----:B------:R-:W-:-:S04]  /*17020*/  SHF.L.U32 R4, R22, 0x1f, RZ ;  /* 0x0000001f16047819 */ /* 0x000fc800000006ff */
[----:B------:R3:W4:Y:S01]  /*17030*/  SYNCS.PHASECHK.TRANS64.TRYWAIT P1, [R15+URZ+0x19c50], R4 ;  /* 0x019c50040f0075a7 */ /* 0x000722000802017f */
[----:B------:R-:W-:Y:S05]  /*17040*/  @!P0 BRA `(.L_x_1259) ;  /* 0x0000000000048947 */ /* 0x000fea0003800000 */
[----:B------:R-:W-:Y:S01]  /*17050*/  BPT.TRAP 0x1 ;  /* 0x000000040000795c */ /* 0x000fe20000300000 */
.L_x_1259:
[----:B------:R-:W-:Y:S04]  /*17060*/  BSSY B0, `(.L_x_1260) ;  /* 0x0000004000007945 */ /* 0x000fe80003800000 */
[----:B----4-:R-:W-:Y:S05]  /*17070*/  @P1 BRA `(.L_x_1261) ;  /* 0x0000000000081947 */ /* 0x010fea0003800000 */
[----:B------:R-:W4:Y:S02]  /*17080*/  SYNCS.PHASECHK.TRANS64.TRYWAIT P1, [R15+URZ+0x19c50], R4 ;  /* 0x019c50040f0075a7 */ /* 0x000f24000802017f */
[----:B----4-:R-:W-:Y:S05]  /*17090*/  @!P1 BRA `(.L_x_1262) ;  /* 0x0000009c00149947 */ /* 0x010fea0003800000 */
.L_x_1261:
[----:B------:R-:W-:Y:S05]  /*170a0*/  BSYNC B0 ;  /* 0x0000000000007941 */ /* 0x000fea0003800000 */
.L_x_1260:
[----:B------:R-:W5:Y:S01]  /*170b0*/  LDL.LU R20, [R1+0x2c] ;  /* 0x00002c0001147983 */ /* 0x000f620000300800 */
[----:B------:R-:W-:-:S03]  /*170c0*/  ULDC.64 UR4, c[0x0][0x9a0] ;  /* 0x0002680000047ab9 */ /* 0x000fc60000000a00 */
[----:B------:R-:W2:Y:S01]  /*170d0*/  LDL.LU R14, [R1+0x5c] ;  /* 0x00005c00010e7983 */ /* 0x000ea20000300800 */
[----:B------:R-:W-:Y:S01]  /*170e0*/  VIADD R17, R17, 0x3000 ;  /* 0x0000300011117836 */ /* 0x000fe20000000000 */
[----:B------:R-:W-:Y:S01]  /*170f0*/  ISETP.NE.U32.AND P1, PT, RZ, UR4, PT ;  /* 0x00000004ff007c0c */ /* 0x000fe2000bf25070 */
[----:B------:R-:W-:Y:S01]  /*17100*/  IMAD.MOV.U32 R9, RZ, RZ, 0x40000040 ;  /* 0x40000040ff097424 */ /* 0x000fe200078e00ff */
[----:B------:R-:W-:Y:S02]  /*17110*/  WARPGROUP.ARRIVE ;  /* 0x00000000000079c5 */ /* 0x000fe40000000000 */
[----:B------:R-:W-:Y:S02]  /*17120*/  SHF.R.U32.HI R17, RZ, 0x4, R17 ;  /* 0x00000004ff117819 */ /* 0x000fe40000011611 */
[----:B------:R-:W-:Y:S02]  /*17130*/  ISETP.NE.AND.EX P1, PT, RZ, UR5, PT, P1 ;  /* 0x00000005ff007c0c */ /* 0x000fe4000bf25310 */
[----:B------:R-:W-:-:S02]  /*17140*/  LOP3.LUT R17, R17, 0x3fff, RZ, 0xc0, !PT ;  /* 0x00003fff11117812 */ /* 0x000fc400078ec0ff */
[----:B------:R-:W-:Y:S02]  /*17150*/  R2UR UR7, R9 ;  /* 0x00000000090772ca */ /* 0x000fe400000e0000 */
[----:B------:R-:W-:-:S05]  /*17160*/  LOP3.LUT R17, R17, 0x10000, RZ, 0xfc, !PT ;  /* 0x0001000011117812 */ /* 0x000fca00078efcff */
[----:B------:R-:W-:Y:S02]  /*17170*/  IMAD R8, R18, 0x300, R17 ;  /* 0x0000030012087824 */ /* 0x000fe400078e0211 */
[----:B------:R-:W3:Y:S03]  /*17180*/  @P1 LDC.64 R12, c[0x0][0x9c8] ;  /* 0x00027200ff0c1b82 */ /* 0x000ee60000000a00 */
[----:B------:R-:W-:-:S05]  /*17190*/  R2UR UR6, R8 ;  /* 0x00000000080672ca */ /* 0x000fca00000e0000 */
[----:B------:R-:W0:Y:S08]  /*171a0*/  @P1 LDC.64 R10, c[0x0][0x9d0] ;  /* 0x00027400ff0a1b82 */ /* 0x000e300000000a00 */
[----:B------:R-:W-:Y:S03]  /*171b0*/  QGMMA.64x96x32.F32.E4M3.E4M3 R88, R148, gdesc[UR4], R88, gsb0 ;  /* 0x0160000494587df3 */ /* 0x000fe60008000858 */
[----:B------:R-:W-:-:S02]  /*171c0*/  WARPGROUP.DEPBAR.LE gsb0, 0x0 ;  /* 0x00008000000079c5 */ /* 0x000fc40000010000 */
[----:B------:R-:W-:Y:S01]  /*171d0*/  WARPGROUP.ARRIVE ;  /* 0x00000000000079c5 */ /* 0x000fe20000000000 */
[----:B-----5:R-:W-:-:S05]  /*171e0*/  @P1 SHF.R.S32.HI R7, RZ, 0x1f, R20 ;  /* 0x0000001fff071819 */ /* 0x020fca0000011414 */
[----:B---34-:R-:W-:Y:S01]  /*171f0*/  @P1 IMAD R4, R7, R12, RZ ;  /* 0x0000000c07041224 */ /* 0x018fe200078e02ff */
[----:B--2---:R-:W-:-:S03]  /*17200*/  @P1 SHF.R.S32.HI R7, RZ, 0x1f, R14 ;  /* 0x0000001fff071819 */ /* 0x004fc6000001140e */
[C---:B------:R-:W-:Y:S02]  /*17210*/  @P1 IMAD R9, R20.reuse, R13, R4 ;  /* 0x0000000d14091224 */ /* 0x040fe400078e0204 */
[----:B------:R-:W-:-:S04]  /*17220*/  @P1 IMAD.WIDE.U32 R12, R20, R12, RZ ;  /* 0x0000000c140c1225 */ /* 0x000fc800078e00ff */
[-C--:B0-----:R-:W-:Y:S02]  /*17230*/  @P1 IMAD R4, R7, R10.reuse, RZ ;  /* 0x0000000a07041224 */ /* 0x081fe400078e02ff */
[----:B------:R-:W-:Y:S02]  /*17240*/  @P1 IMAD.IADD R13, R13, 0x1, R9 ;  /* 0x000000010d0d1824 */ /* 0x000fe400078e0209 */
[C---:B------:R-:W-:Y:S02]  /*17250*/  @P1 IMAD R7, R14.reuse, R11, R4 ;  /* 0x0000000b0e071224 */ /* 0x040fe400078e0204 */
[----:B------:R-:W-:-:S04]  /*17260*/  @P1 IMAD.WIDE.U32 R10, R14, R10, R12 ;  /* 0x0000000a0e0a1225 */ /* 0x000fc800078e000c */
[----:B------:R-:W-:Y:S01]  /*17270*/  @P1 IMAD.IADD R7, R11, 0x1, R7 ;  /* 0x000000010b071824 */ /* 0x000fe200078e0207 */
[----:B------:R-:W-:-:S04]  /*17280*/  @P1 LEA R12, P2, R10, UR4, 0x2 ;  /* 0x000000040a0c1c11 */ /* 0x000fc8000f8410ff */
[----:B------:R-:W-:Y:S01]  /*17290*/  @P1 LEA.HI.X R13, R10, UR5, R7, 0x2, P2 ;  /* 0x000000050a0d1c11 */ /* 0x000fe200090f1407 */
[----:B------:R-:W-:-:S06]  /*172a0*/  IMAD.MOV.U32 R7, RZ, RZ, 0x3f800000 ;  /* 0x3f800000ff077424 */ /* 0x000fcc00078e00ff */
[----:B------:R0:W2:Y:S01]  /*172b0*/  @P1 LDG.E R7, desc[UR40][R12.64] ;  /* 0x000000280c071981 */ /* 0x0000a2000c1e1900 */
[----:B------:R-:W-:Y:S02]  /*172c0*/  VIADD R10, R8, 0x2 ;  /* 0x00000002080a7836 */ /* 0x000fe40000000000 */
[----:B------:R-:W-:Y:S02]  /*172d0*/  IMAD.MOV.U32 R11, RZ, RZ, 0x40000040 ;  /* 0x40000040ff0b7424 */ /* 0x000fe400078e00ff */
[----:B------:R-:W-:Y:S01]  /*172e0*/  IMAD.MOV.U32 R9, RZ, RZ, 0x40000040 ;  /* 0x40000040ff097424 */ /* 0x000fe200078e00ff */
[----:B------:R-:W-:Y:S01]  /*172f0*/  R2UR UR6, R10 ;  /* 0x000000000a0672ca */ /* 0x000fe200000e0000 */
[C---:B------:R-:W-:Y:S01]  /*17300*/  VIADD R10, R8.reuse, 0x4 ;  /* 0x00000004080a7836 */ /* 0x040fe20000000000 */
[----:B------:R-:W-:Y:S01]  /*17310*/  R2UR UR7, R11 ;  /* 0x000000000b0772ca */ /* 0x000fe200000e0000 */
[----:B------:R-:W-:Y:S02]  /*17320*/  IMAD.MOV.U32 R11, RZ, RZ, 0x40000040 ;  /* 0x40000040ff0b7424 */ /* 0x000fe400078e00ff */
[----:B------:R-:W-:-:S10]  /*17330*/  VIADD R8, R8, 0x6 ;  /* 0x0000000608087836 */ /* 0x000fd40000000000 */
[----:B------:R-:W-:Y:S01]  /*17340*/  QGMMA.64x96x32.F32.E4M3.E4M3 R88, R144, gdesc[UR4], R88, gsb0 ;  /* 0x0160000490587df3 */ /* 0x000fe20008000858 */
[----:B------:R-:W-:Y:S02]  /*17350*/  R2UR UR6, R10 ;  /* 0x000000000a0672ca */ /* 0x000fe400000e0000 */
[----:B------:R-:W-:Y:S01]  /*17360*/  R2UR UR7, R11 ;  /* 0x000000000b0772ca */ /* 0x000fe200000e0000 */
[----:B------:R-:W3:Y:S04]  /*17370*/  SHFL.BFLY PT, R10, R5, 0x2, 0x1f ;  /* 0x0c401f00050a7f89 */ /* 0x000ee800000e0000 */
[----:B------:R-:W4:Y:S01]  /*17380*/  SHFL.BFLY PT, R11, R6, 0x2, 0x1f ;  /* 0x0c401f00060b7f89 */ /* 0x000f2200000e0000 */
[----:B---3--:R-:W-:-:S01]  /*17390*/  FADD.FTZ R10, R10, R5 ;  /* 0x000000050a0a7221 */ /* 0x008fc20000010000 */
[----:B------:R-:W-:-:S02]  /*173a0*/  IMAD.MOV.U32 R5, RZ, RZ, -0x800000 ;  /* 0xff800000ff057424 */ /* 0x000fc400078e00ff */
[----:B----4-:R-:W-:-:S01]  /*173b0*/  FADD.FTZ R11, R11, R6 ;  /* 0x000000060b0b7221 */ /* 0x010fc20000010000 */
[----:B------:R-:W-:-:S04]  /*173c0*/  IMAD.MOV.U32 R6, RZ, RZ, RZ ;  /* 0x000000ffff067224 */ /* 0x000fc800078e00ff */
[----:B------:R-:W0:Y:S02]  /*173d0*/  SHFL.BFLY PT, R4, R11, 0x1, 0x1f ;  /* 0x0c201f000b047f89 */ /* 0x000e2400000e0000 */
[----:B0-----:R-:W-:-:S01]  /*173e0*/  FADD.FTZ R12, R11, R4 ;  /* 0x000000040b0c7221 */ /* 0x001fc20000010000 */
[----:B------:R-:W-:-:S03]  /*173f0*/  IMAD.MOV.U32 R4, RZ, RZ, -0x800000 ;  /* 0xff800000ff047424 */ /* 0x000fc600078e00ff */
[C---:B------:R-:W-:Y:S01]  /*17400*/  FMUL.FTZ R14, R12.reuse, 0.00390625 ;  /* 0x3b8000000c0e7820 */ /* 0x040fe20000410000 */
[----:B------:R-:W-:-:S04]  /*17410*/  FSETP.NE.FTZ.AND P1, PT, R12, RZ, PT ;  /* 0x000000ff0c00720b */ /* 0x000fc80003f35000 */
[----:B------:R-:W-:-:S09]  /*17420*/  FSETP.NE.FTZ.AND P2, PT, R14, RZ, PT ;  /* 0x000000ff0e00720b */ /* 0x000fd20003f55000 */
[----:B------:R-:W-:Y:S01]  /*17430*/  @P1 MUFU.RCP R6, R12 ;  /* 0x0000000c00061308 */ /* 0x000fe20000001000 */
[----:B------:R-:W-:Y:S02]  /*17440*/  WARPGROUP.DEPBAR.LE gsb0, 0x0 ;  /* 0x00008000000079c5 */ /* 0x000fe40000010000 */
[----:B------:R-:W-:-:S06]  /*17450*/  WARPGROUP.ARRIVE ;  /* 0x00000000000079c5 */ /* 0x000fcc0000000000 */
[----:B------:R-:W-:Y:S01]  /*17460*/  QGMMA.64x96x32.F32.E4M3.E4M3 R88, R140, gdesc[UR4], R88, gsb0 ;  /* 0x016000048c587df3 */ /* 0x000fe20008000858 */
[----:B------:R-:W-:Y:S01]  /*17470*/  R2UR UR6, R8 ;  /* 0x00000000080672ca */ /* 0x000fe200000e0000 */
[----:B------:R-:W-:Y:S01]  /*17480*/  @P2 FMUL.FTZ R8, R2, 0.69314718246459960938 ;  /* 0x3f31721802082820 */ /* 0x000fe20000410000 */
[----:B------:R-:W-:Y:S02]  /*17490*/  R2UR UR7, R9 ;  /* 0x00000000090772ca */ /* 0x000fe400000e0000 */
[----:B------:R-:W0:Y:S02]  /*174a0*/  SHFL.BFLY PT, R9, R10, 0x1, 0x1f ;  /* 0x0c201f000a097f89 */ /* 0x000e2400000e0000 */
[----:B0-----:R-:W-:-:S01]  /*174b0*/  FADD.FTZ R13, R10, R9 ;  /* 0x000000090a0d7221 */ /* 0x001fc20000010000 */
[----:B------:R-:W-:Y:S01]  /*174c0*/  IMAD.MOV.U32 R10, RZ, RZ, RZ ;  /* 0x000000ffff0a7224 */ /* 0x000fe200078e00ff */
[----:B------:R-:W0:Y:S02]  /*174d0*/  @P2 MUFU.LG2 R9, R14 ;  /* 0x0000000e00092308 */ /* 0x000e240000000c00 */
[C---:B------:R-:W-:Y:S01]  /*174e0*/  FMUL.FTZ R17, R13.reuse, 0.00390625 ;  /* 0x3b8000000d117820 */ /* 0x040fe20000410000 */
[----:B------:R-:W-:-:S04]  /*174f0*/  FSETP.NE.FTZ.AND P1, PT, R13, RZ, PT ;  /* 0x000000ff0d00720b */ /* 0x000fc80003f35000 */
[----:B------:R-:W-:-:S09]  /*17500*/  FSETP.NE.FTZ.AND P3, PT, R17, RZ, PT ;  /* 0x000000ff1100720b */ /* 0x000fd20003f75000 */
[----:B------:R-:W-:Y:S01]  /*17510*/  @P1 MUFU.RCP R10, R13 ;  /* 0x0000000d000a1308 */ /* 0x000fe20000001000 */
[----:B0-----:R-:W-:-:S03]  /*17520*/  @P2 FMUL.FTZ R9, R9, 0.69314718246459960938 ;  /* 0x3f31721809092820 */ /* 0x001fc60000410000 */
[----:B------:R-:W-:Y:S01]  /*17530*/  @P3 FMUL.FTZ R2, R2, 0.69314718246459960938 ;  /* 0x3f31721802023820 */ /* 0x000fe20000410000 */
[----:B------:R-:W-:-:S03]  /*17540*/  @P2 FFMA.FTZ R4, R8, R3, R9 ;  /* 0x0000000308042223 */ /* 0x000fc60000010009 */
[----:B------:R-:W0:Y:S02]  /*17550*/  @P3 MUFU.LG2 R11, R17 ;  /* 0x00000011000b3308 */ /* 0x000e240000000c00 */
[----:B0-----:R-:W-:-:S04]  /*17560*/  @P3 FMUL.FTZ R11, R11, 0.69314718246459960938 ;  /* 0x3f3172180b0b3820 */ /* 0x001fc80000410000 */
[----:B------:R-:W-:Y:S01]  /*17570*/  @P3 FFMA.FTZ R5, R2, R0, R11 ;  /* 0x0000000002053223 */ /* 0x000fe2000001000b */
[----:B------:R-:W-:Y:S02]  /*17580*/  WARPGROUP.DEPBAR.LE gsb0, 0x0 ;  /* 0x00008000000079c5 */ /* 0x000fe40000010000 */
[----:B------:R-:W-:-:S06]  /*17590*/  WARPGROUP.ARRIVE ;  /* 0x00000000000079c5 */ /* 0x000fcc0000000000 */
[----:B------:R-:W-:Y:S01]  /*175a0*/  QGMMA.64x96x32.F32.E4M3.E4M3 R88, R136, gdesc[UR4], R88, gsb0 ;  /* 0x0160000488587df3 */ /* 0x000fe20008000858 */
[-C--:B--2---:R-:W-:Y:S01]  /*175b0*/  FMUL.FTZ R6, R6, R7.reuse ;  /* 0x0000000706067220 */ /* 0x084fe20000410000 */
[----:B------:R-:W-:Y:S01]  /*175c0*/  FMUL.FTZ R2, R10, R7 ;  /* 0x000000070a027220 */ /* 0x000fe20000410000 */
[----:B------:R-:W-:Y:S02]  /*175d0*/  WARPGROUP.DEPBAR.LE gsb0, 0x0 ;  /* 0x00008000000079c5 */ /* 0x000fe40000010000 */
[----:B------:R-:W-:Y:S05]  /*175e0*/  @!P0 BRA `(.L_x_1263) ;  /* 0x0000000000048947 */ /* 0x000fea0003800000 */
[----:B------:R-:W-:Y:S01]  /*175f0*/  BPT.TRAP 0x1 ;  /* 0x000000040000795c */ /* 0x000fe20000300000 */
.L_x_1263:
[----:B------:R-:W2:Y:S01]  /*17600*/  LDL.LU R7, [R1+0x30] ;  /* 0x0000300001077983 */ /* 0x000ea20000300800 */
[----:B------:R-:W-:Y:S02]  /*17610*/  VIADD R0, R15, 0x19c60 ;  /* 0x00019c600f007836 */ /* 0x000fe40000000000 */
[-C--:B------:R-:W-:Y:S01]  /*17620*/  FMUL.FTZ R11, R88, R6.reuse ;  /* 0x00000006580b7220 */ /* 0x080fe20000410000 */
[----:B------:R-:W-:Y:S01]  /*17630*/  FMUL.FTZ R3, R89, R6 ;  /* 0x0000000659037220 */ /* 0x000fe20000410000 */
[----:B------:R-:W3:Y:S01]  /*17640*/  LDL.LU R9, [R1+0x54] ;  /* 0x0000540001097983 */ /* 0x000ee20000300800 */
[----:B------:R-:W-:-:S05]  /*17650*/  VIADD R18, R18, 0x1 ;  /* 0x0000000112127836 */ /* 0x000fca0000000000 */
[----:B------:R-:W-:Y:S01]  /*17660*/  ISETP.NE.AND P1, PT, R18, 0x2, PT ;  /* 0x000000021200780c */ /* 0x000fe20003f25270 */
        /* <DEDUP_REMOVED lines=12> */
[-C--:B-1----:R-:W-:Y:S01]  /*17730*/  FMUL.FTZ R21, R116, R6.reuse ;  /* 0x0000000674157220 */ /* 0x082fe20000410000 */
        /* <DEDUP_REMOVED lines=34> */
[----:B------:R-:W-:-:S02]  /*17960*/  SEL R18, R18, RZ, P1 ;  /* 0x000000ff12127207 */ /* 0x000fc40000800000 */
[----:B--2---:R-:W-:Y:S01]  /*17970*/  PRMT R0, R7, 0x654, R0 ;  /* 0x0000065407007816 */ /* 0x004fe20000000000 */
[----:B---3--:R-:W-:-:S03]  /*17980*/  VIADD R9, R9, 0x1 ;  /* 0x0000000109097836 */ /* 0x008fc60000000000 */
[----:B------:R0:W-:Y:S02]  /*17990*/  SYNCS.ARRIVE.TRANS64.RED.A1T0 RZ, [R0+URZ], RZ ;  /* 0x000000ff00ff79a7 */ /* 0x0001e4000810043f */
[----:B------:R0:W-:Y:S01]  /*179a0*/  STL [R1+0x54], R9 ;  /* 0x0000540901007387 */ /* 0x0001e20000100800 */
[----:B------:R-:W-:-:S04]  /*179b0*/  SEL R7, RZ, 0x1, P1 ;  /* 0x00000001ff077807 */ /* 0x000fc80000800000 */
[----:B------:R-:W-:-:S07]  /*179c0*/  LOP3.LUT R22, R22, R7, RZ, 0x3c, !PT ;  /* 0x0000000716167212 */ /* 0x000fce00078e3cff */
.L_x_1144:
[----:B------:R-:W0:Y:S08]  /*179d0*/  S2UR UR4, SR_CgaCtaId ;  /* 0x00000000000479c3 */ /* 0x000e300000008800 */
[----:B------:R-:W-:Y:S01]  /*179e0*/  BAR.SYNC.DEFER_BLOCKING 0x5, 0x200 ;  /* 0x0148000000007b1d */ /* 0x000fe20000010000 */
[----:B------:R-:W-:-:S05]  /*179f0*/  MOV R17, 0x400 ;  /* 0x0000040000117802 */ /* 0x000fca0000000f00 */
[----:B------:R-:W-:Y:S01]  /*17a00*/  BSSY B0, `(.L_x_1264) ;  /* 0x00001d9000007945 */ /* 0x000fe20003800000 */
[----:B------:R-:W1:Y:S01]  /*17a10*/  S2R R59, SR_TID.X ;  /* 0x00000000003b7919 */ /* 0x000e620000002100 */
[----:B0-----:R-:W-:-:S05]  /*17a20*/  IMAD.U32 R0, RZ, RZ, UR4 ;  /* 0x00000004ff007e24 */ /* 0x001fca000f8e00ff */
[----:B------:R-:W-:Y:S01]  /*17a30*/  LEA R17, R0, R17, 0x18 ;  /* 0x0000001100117211 */ /* 0x000fe200078ec0ff */
[----:B------:R0:W-:Y:S04]  /*17a40*/  STL [R1+0x30], R0 ;  /* 0x0000300001007387 */ /* 0x0001e80000100800 */
[----:B------:R-:W2:Y:S01]  /*17a50*/  LDS.128 R44, [R17+0x19cd0] ;  /* 0x019cd000112c7984 */ /* 0x000ea20000000c00 */
[----:B-1----:R-:W-:-:S05]  /*17a60*/  VIADD R57, R59, 0xffffff80 ;  /* 0xffffff803b397836 */ /* 0x002fca0000000000 */
[----:B------:R-:W-:-:S04]  /*17a70*/  SHF.R.S32.HI R41, RZ, 0x1f, R57 ;  /* 0x0000001fff297819 */ /* 0x000fc80000011439 */
[----:B------:R-:W-:-:S04]  /*17a80*/  LEA.HI R2, R41, R57, RZ, 0x2 ;  /* 0x0000003929027211 */ /* 0x000fc800078f10ff */
[----:B0-----:R-:W-:Y:S02]  /*17a90*/  LOP3.LUT R0, R2, 0x1ffffffc, RZ, 0xc0, !PT ;  /* 0x1ffffffc02007812 */ /* 0x001fe400078ec0ff */
[----:B------:R-:W-:-:S03]  /*17aa0*/  SHF.R.S32.HI R2, RZ, 0x2, R2 ;  /* 0x00000002ff027819 */ /* 0x000fc60000011402 */
[----:B------:R-:W-:-:S04]  /*17ab0*/  IMAD.IADD R0, R57, 0x1, -R0 ;  /* 0x0000000139007824 */ /* 0x000fc800078e0a00 */
[----:B------:R-:W-:Y:S01]  /*17ac0*/  IMAD.SHL.U32 R0, R0, 0x8, RZ ;  /* 0x0000000800007824 */ /* 0x000fe200078e00ff */
[----:B--2---:R0:W-:Y:S04]  /*17ad0*/  STL.64 [R1+0x20], R44 ;  /* 0x0000202c01007387 */ /* 0x0041e80000100a00 */
[----:B------:R0:W-:Y:S01]  /*17ae0*/  STL.64 [R1+0x28], R46 ;  /* 0x0000282e01007387 */ /* 0x0001e20000100a00 */
[----:B------:R-:W-:Y:S06]  /*17af0*/  BAR.ARV 0x4, 0x200 ;  /* 0x0108000000007b1d */ /* 0x000fec0000002000 */
[----:B------:R-:W-:Y:S05]  /*17b00*/  @P0 BRA `(.L_x_1265) ;  /* 0x0000001400380947 */ /* 0x000fea0003800000 */
[----:B------:R-:W-:Y:S01]  /*17b10*/  IMAD.SHL.U32 R6, R59, 0x4, RZ ;  /* 0x000000043b067824 */ /* 0x000fe200078e00ff */
[----:B------:R-:W-:Y:S01]  /*17b20*/  ULDC.64 UR4, c[0x4][0x38] ;  /* 0x01000e0000047ab9 */ /* 0x000fe20000000a00 */
[----:B------:R-:W2:Y:S03]  /*17b30*/  LDL R61, [R1+0x50] ;  /* 0x00005000013d7983 */ /* 0x000ea60000100800 */
[----:B------:R-:W-:-:S04]  /*17b40*/  LOP3.LUT R6, R6, 0xc, RZ, 0xc0, !PT ;  /* 0x0000000c06067812 */ /* 0x000fc800078ec0ff */
[----:B------:R-:W-:-:S05]  /*17b50*/  IADD3 R6, P0, R6, UR4, RZ ;  /* 0x0000000406067c10 */ /* 0x000fca000ff1e0ff */
[----:B------:R-:W-:Y:S01]  /*17b60*/  IMAD.X R7, RZ, RZ, UR5, P0 ;  /* 0x00000005ff077e24 */ /* 0x000fe200080e06ff */
[----:B-----5:R-:W1:Y:S01]  /*17b70*/  S2R R24, SR_SWINHI ;  /* 0x0000000000187919 */ /* 0x020e620000002f00 */
[----:B------:R-:W-:Y:S01]  /*17b80*/  F2FP.BF16.F32.PACK_AB R11, R92, R11 ;  /* 0x0000000b5c0b723e */ /* 0x000fe200000010ff */
[----:B------:R-:W-:Y:S02]  /*17b90*/  ULDC.64 UR4, c[0x0][0xbd8] ;  /* 0x0002f60000047ab9 */ /* 0x000fe40000000a00 */
[----:B------:R3:W4:Y:S01]  /*17ba0*/  LDG.E.CONSTANT R9, desc[UR40][R6.64] ;  /* 0x0000002806097981 */ /* 0x000722000c1e9900 */
[----:B------:R-:W-:Y:S02]  /*17bb0*/  F2FP.BF16.F32.PACK_AB R38, R38, R3 ;  /* 0x000000032626723e */ /* 0x000fe400000010ff */
[----:B------:R-:W-:Y:S02]  /*17bc0*/  F2FP.BF16.F32.PACK_AB R15, R15, R120 ;  /* 0x000000780f0f723e */ /* 0x000fe400000010ff */
[----:B------:R-:W-:-:S02]  /*17bd0*/  F2FP.BF16.F32.PACK_AB R10, R10, R121 ;  /* 0x000000790a0a723e */ /* 0x000fc400000010ff */
[----:B------:R-:W-:Y:S02]  /*17be0*/  F2FP.BF16.F32.PACK_AB R29, R126, R29 ;  /* 0x0000001d7e1d723e */ /* 0x000fe400000010ff */
[----:B------:R-:W-:Y:S02]  /*17bf0*/  F2FP.BF16.F32.PACK_AB R28, R127, R28 ;  /* 0x0000001c7f1c723e */ /* 0x000fe400000010ff */
[----:B---3--:R-:W-:Y:S02]  /*17c00*/  LOP3.LUT P1, R6, R59, 0x3, RZ, 0xc0, !PT ;  /* 0x000000033b067812 */ /* 0x008fe4000782c0ff */
[----:B------:R-:W-:Y:S02]  /*17c10*/  F2FP.BF16.F32.PACK_AB R134, R134, R27 ;  /* 0x0000001b8686723e */ /* 0x000fe400000010ff */
[----:B------:R-:W-:Y:S02]  /*17c20*/  ISETP.EQ.OR P1, PT, R6, 0x3, !P1 ;  /* 0x000000030600780c */ /* 0x000fe40004f22670 */
[----:B------:R-:W-:-:S02]  /*17c30*/  LEA.HI R6, R41, R57, RZ, 0x4 ;  /* 0x0000003929067211 */ /* 0x000fc400078f20ff */
[----:B------:R-:W-:Y:S02]  /*17c40*/  LEA.HI R41, R41, R57, RZ, 0x5 ;  /* 0x0000003929297211 */ /* 0x000fe400078f28ff */
[----:B------:R-:W-:Y:S02]  /*17c50*/  SHF.R.S32.HI R7, RZ, 0x4, R6 ;  /* 0x00000004ff077819 */ /* 0x000fe40000011406 */
[----:B------:R-:W-:Y:S01]  /*17c60*/  SEL R40, R11, R38, P1 ;  /* 0x000000260b287207 */ /* 0x000fe20000800000 */
[----:B------:R-:W-:Y:S01]  /*17c70*/  IMAD.SHL.U32 R41, R41, 0x10, RZ ;  /* 0x0000001029297824 */ /* 0x000fe200078e00ff */
[----:B------:R-:W-:Y:S02]  /*17c80*/  SEL R38, R38, R11, P1 ;  /* 0x0000000b26267207 */ /* 0x000fe40000800000 */
[C---:B------:R-:W-:Y:S02]  /*17c90*/  LOP3.LUT R11, R6.reuse, 0x7fffff0, RZ, 0xc0, !PT ;  /* 0x07fffff0060b7812 */ /* 0x040fe400078ec0ff */
[----:B------:R-:W-:-:S02]  /*17ca0*/  LEA.HI R6, R6, R7, RZ, 0x1 ;  /* 0x0000000706067211 */ /* 0x000fc400078f08ff */
[----:B------:R-:W-:Y:S01]  /*17cb0*/  SEL R54, R15, R10, P1 ;  /* 0x0000000a0f367207 */ /* 0x000fe20000800000 */
[----:B------:R-:W-:Y:S01]  /*17cc0*/  IMAD.IADD R11, R57, 0x1, -R11 ;  /* 0x00000001390b7824 */ /* 0x000fe200078e0a0b */
[----:B------:R-:W-:Y:S02]  /*17cd0*/  SEL R56, R10, R15, P1 ;  /* 0x0000000f0a387207 */ /* 0x000fe40000800000 */
[----:B------:R-:W-:Y:S02]  /*17ce0*/  LOP3.LUT R10, R41, 0xfffffe00, RZ, 0xc0, !PT ;  /* 0xfffffe00290a7812 */ /* 0x000fe400078ec0ff */
[----:B------:R-:W-:Y:S02]  /*17cf0*/  LOP3.LUT R6, R6, 0x1ffffffe, RZ, 0xc0, !PT ;  /* 0x1ffffffe06067812 */ /* 0x000fe400078ec0ff */
[----:B------:R-:W-:Y:S01]  /*17d00*/  F2FP.BF16.F32.PACK_AB R135, R135, R26 ;  /* 0x0000001a8787723e */ /* 0x000fe200000010ff */
[----:B------:R-:W-:Y:S01]  /*17d10*/  IMAD R11, R11, 0x20, R10 ;  /* 0x000000200b0b7824 */ /* 0x000fe200078e020a */
[----:B------:R-:W-:Y:S01]  /*17d20*/  SEL R68, R29, R28, P1 ;  /* 0x0000001c1d447207 */ /* 0x000fe20000800000 */
[----:B------:R-:W-:Y:S01]  /*17d30*/  IMAD.IADD R6, R7, 0x1, -R6 ;  /* 0x0000000107067824 */ /* 0x000fe200078e0a06 */
[----:B------:R-:W-:-:S02]  /*17d40*/  F2FP.BF16.F32.PACK_AB R33, R110, R33 ;  /* 0x000000216e21723e */ /* 0x000fc400000010ff */
[----:B------:R-:W-:Y:S01]  /*17d50*/  F2FP.BF16.F32.PACK_AB R32, R111, R32 ;  /* 0x000000206f20723e */ /* 0x000fe200000010ff */
[----:B------:R-:W-:Y:S01]  /*17d60*/  IMAD R11, R6, 0x8, R11 ;  /* 0x00000008060b7824 */ /* 0x000fe200078e020b */
[----:B------:R-:W-:Y:S02]  /*17d70*/  MOV R6, R17 ;  /* 0x0000001100067202 */ /* 0x000fe40000000f00 */
[----:B-1----:R-:W-:Y:S02]  /*17d80*/  MOV R7, R24 ;  /* 0x0000001800077202 */ /* 0x002fe40000000f00 */
[----:B------:R-:W-:Y:S02]  /*17d90*/  SEL R28, R28, R29, P1 ;  /* 0x0000001d1c1c7207 */ /* 0x000fe40000800000 */
[----:B------:R-:W-:Y:S01]  /*17da0*/  F2FP.BF16.F32.PACK_AB R31, R118, R31 ;  /* 0x0000001f761f723e */ /* 0x000fe200000010ff */
[----:B------:R-:W-:Y:S01]  /*17db0*/  IMAD.WIDE R26, R11, 0x2, R6 ;  /* 0x000000020b1a7825 */ /* 0x000fe200078e0206 */
[----:B------:R-:W-:-:S02]  /*17dc0*/  F2FP.BF16.F32.PACK_AB R30, R119, R30 ;  /* 0x0000001e771e723e */ /* 0x000fc400000010ff */
[----:B------:R-:W-:Y:S02]  /*17dd0*/  SEL R64, R33, R32, P1 ;  /* 0x0000002021407207 */ /* 0x000fe40000800000 */
[----:B------:R-:W-:Y:S02]  /*17de0*/  IADD3 R29, P5, R26, 0x20, RZ ;  /* 0x000000201a1d7810 */ /* 0x000fe40007fbe0ff */
[----:B------:R-:W-:Y:S02]  /*17df0*/  F2FP.BF16.F32.PACK_AB R21, R21, R112 ;  /* 0x000000701515723e */ /* 0x000fe400000010ff */
[----:B------:R-:W-:Y:S02]  /*17e00*/  F2FP.BF16.F32.PACK_AB R12, R12, R113 ;  /* 0x000000710c0c723e */ /* 0x000fe400000010ff */
[----:B------:R-:W-:Y:S02]  /*17e10*/  SEL R32, R32, R33, P1 ;  /* 0x0000002120207207 */ /* 0x000fe40000800000 */
[----:B------:R-:W-:-:S02]  /*17e20*/  LOP3.LUT R10, R29, 0x180, RZ, 0xc0, !PT ;  /* 0x000001801d0a7812 */ /* 0x000fc400078ec0ff */
[----:B------:R-:W-:Y:S02]  /*17e30*/  IADD3 R33, P3, R26, 0x3020, RZ ;  /* 0x000030201a217810 */ /* 0x000fe40007f7e0ff */
[----:B------:R-:W-:Y:S02]  /*17e40*/  SEL R66, R31, R30, P1 ;  /* 0x0000001e1f427207 */ /* 0x000fe40000800000 */
[----:B------:R-:W-:Y:S01]  /*17e50*/  SEL R50, R21, R12, P1 ;  /* 0x0000000c15327207 */ /* 0x000fe20000800000 */
[----:B------:R-:W-:Y:S01]  /*17e60*/  IMAD.X R15, RZ, RZ, R27, P3 ;  /* 0x000000ffff0f7224 */ /* 0x000fe200018e061b */
[----:B------:R-:W-:Y:S02]  /*17e70*/  SEL R52, R12, R21, P1 ;  /* 0x000000150c347207 */ /* 0x000fe40000800000 */
[----:B------:R-:W-:Y:S02]  /*17e80*/  SEL R30, R30, R31, P1 ;  /* 0x0000001f1e1e7207 */ /* 0x000fe40000800000 */
[----:B------:R-:W-:-:S02]  /*17e90*/  SHF.R.U64 R10, R10, 0x3, RZ ;  /* 0x000000030a0a7819 */ /* 0x000fc400000012ff */
[C---:B------:R-:W-:Y:S02]  /*17ea0*/  IADD3 R31, P4, R26.reuse, 0x3000, RZ ;  /* 0x000030001a1f7810 */ /* 0x040fe40007f9e0ff */
[----:B------:R-:W-:Y:S02]  /*17eb0*/  LOP3.LUT R12, R33, 0x180, RZ, 0xc0, !PT ;  /* 0x00000180210c7812 */ /* 0x000fe400078ec0ff */
[----:B------:R-:W-:Y:S01]  /*17ec0*/  IADD3 R72, P2, R26, 0x6000, RZ ;  /* 0x000060001a487810 */ /* 0x000fe20007f5e0ff */
[----:B------:R-:W-:Y:S01]  /*17ed0*/  IMAD.X R21, RZ, RZ, R27, P4 ;  /* 0x000000ffff157224 */ /* 0x000fe200020e061b */
[----:B------:R-:W-:Y:S02]  /*17ee0*/  F2FP.BF16.F32.PACK_AB R35, R102, R35 ;  /* 0x000000236623723e */ /* 0x000fe400000010ff */
[----:B------:R-:W-:Y:S02]  /*17ef0*/  F2FP.BF16.F32.PACK_AB R34, R103, R34 ;  /* 0x000000226722723e */ /* 0x000fe400000010ff */
[----:B------:R-:W-:-:S02]  /*17f00*/  F2FP.BF16.F32.PACK_AB R25, R25, R104 ;  /* 0x000000681919723e */ /* 0x000fc400000010ff */
[----:B------:R-:W-:Y:S02]  /*17f10*/  F2FP.BF16.F32.PACK_AB R14, R14, R105 ;  /* 0x000000690e0e723e */ /* 0x000fe400000010ff */
[----:B------:R-:W-:Y:S02]  /*17f20*/  LOP3.LUT R24, R10, R29, RZ, 0x3c, !PT ;  /* 0x0000001d0a187212 */ /* 0x000fe400078e3cff */
[----:B------:R-:W-:Y:S02]  /*17f30*/  LOP3.LUT R10, R31, 0x180, RZ, 0xc0, !PT ;  /* 0x000001801f0a7812 */ /* 0x000fe400078ec0ff */
[----:B------:R-:W-:Y:S02]  /*17f40*/  SHF.R.U64 R12, R12, 0x3, RZ ;  /* 0x000000030c0c7819 */ /* 0x000fe400000012ff */
[C---:B------:R-:W-:Y:S02]  /*17f50*/  LOP3.LUT R11, R26.reuse, 0x180, RZ, 0xc0, !PT ;  /* 0x000001801a0b7812 */ /* 0x040fe400078ec0ff */
[----:B------:R-:W-:-:S02]  /*17f60*/  IADD3 R74, P0, R26, 0x6020, RZ ;  /* 0x000060201a4a7810 */ /* 0x000fc40007f1e0ff */
[----:B------:R-:W-:Y:S02]  /*17f70*/  LOP3.LUT R29, R72, 0x180, RZ, 0xc0, !PT ;  /* 0x00000180481d7812 */ /* 0x000fe400078ec0ff */
[----:B------:R-:W-:Y:S02]  /*17f80*/  F2FP.BF16.F32.PACK_AB R37, R37, R96 ;  /* 0x000000602525723e */ /* 0x000fe400000010ff */
[----:B------:R-:W-:Y:S02]  /*17f90*/  F2FP.BF16.F32.PACK_AB R20, R20, R97 ;  /* 0x000000611414723e */ /* 0x000fe400000010ff */
[----:B------:R-:W-:Y:S02]  /*17fa0*/  F2FP.BF16.F32.PACK_AB R13, R13, R128 ;  /* 0x000000800d0d723e */ /* 0x000fe400000010ff */
[----:B------:R-:W-:Y:S02]  /*17fb0*/  F2FP.BF16.F32.PACK_AB R8, R8, R129 ;  /* 0x000000810808723e */ /* 0x000fe400000010ff */
[----:B0-----:R-:W-:-:S02]  /*17fc0*/  SEL R46, R25, R14, P1 ;  /* 0x0000000e192e7207 */ /* 0x001fc40000800000 */
[----:B------:R-:W-:Y:S01]  /*17fd0*/  SEL R48, R14, R25, P1 ;  /* 0x000000190e307207 */ /* 0x000fe20000800000 */
[----:B------:R-:W-:Y:S01]  /*17fe0*/  IMAD.X R25, RZ, RZ, R27, P5 ;  /* 0x000000ffff197224 */ /* 0x000fe200028e061b */
[----:B------:R-:W-:Y:S02]  /*17ff0*/  SEL R62, R35, R34, P1 ;  /* 0x00000022233e7207 */ /* 0x000fe40000800000 */
[----:B------:R-:W-:Y:S02]  /*18000*/  F2FP.BF16.F32.PACK_AB R39, R94, R39 ;  /* 0x000000275e27723e */ /* 0x000fe400000010ff */
[----:B------:R-:W-:Y:S02]  /*18010*/  F2FP.BF16.F32.PACK_AB R36, R95, R36 ;  /* 0x000000245f24723e */ /* 0x000fe400000010ff */
[----:B------:R-:W-:Y:S02]  /*18020*/  SEL R34, R34, R35, P1 ;  /* 0x0000002322227207 */ /* 0x000fe40000800000 */
[----:B------:R-:W-:-:S02]  /*18030*/  SHF.R.U64 R10, R10, 0x3, RZ ;  /* 0x000000030a0a7819 */ /* 0x000fc400000012ff */
[----:B------:R-:W-:Y:S02]  /*18040*/  LOP3.LUT R14, R12, R33, RZ, 0x3c, !PT ;  /* 0x000000210c0e7212 */ /* 0x000fe400078e3cff */
[----:B------:R-:W-:Y:S02]  /*18050*/  SHF.R.U64 R11, R11, 0x3, RZ ;  /* 0x000000030b0b7819 */ /* 0x000fe400000012ff */
[----:B------:R-:W-:Y:S02]  /*18060*/  LOP3.LUT R35, R74, 0x180, RZ, 0xc0, !PT ;  /* 0x000001804a237812 */ /* 0x000fe400078ec0ff */
[----:B------:R-:W-:Y:S02]  /*18070*/  SHF.R.U64 R29, R29, 0x3, RZ ;  /* 0x000000031d1d7819 */ /* 0x000fe400000012ff */
[----:B------:R-:W-:Y:S02]  /*18080*/  SEL R42, R37, R20, P1 ;  /* 0x00000014252a7207 */ /* 0x000fe40000800000 */
[----:B------:R-:W-:-:S02]  /*18090*/  SEL R44, R20, R37, P1 ;  /* 0x00000025142c7207 */ /* 0x000fc40000800000 */
[----:B------:R-:W-:Y:S02]  /*180a0*/  SEL R58, R13, R8, P1 ;  /* 0x000000080d3a7207 */ /* 0x000fe40000800000 */
[----:B------:R-:W-:Y:S01]  /*180b0*/  SEL R60, R8, R13, P1 ;  /* 0x0000000d083c7207 */ /* 0x000fe20000800000 */
[----:B------:R-:W-:Y:S01]  /*180c0*/  IMAD.X R13, RZ, RZ, R27, P2 ;  /* 0x000000ffff0d7224 */ /* 0x000fe200010e061b */
[----:B------:R-:W-:Y:S02]  /*180d0*/  SEL R8, R39, R36, P1 ;  /* 0x0000002427087207 */ /* 0x000fe40000800000 */
[----:B------:R-:W-:Y:S02]  /*180e0*/  LOP3.LUT R20, R10, R31, RZ, 0x3c, !PT ;  /* 0x0000001f0a147212 */ /* 0x000fe400078e3cff */
[----:B------:R-:W-:Y:S02]  /*180f0*/  MOV R49, R14 ;  /* 0x0000000e00317202 */ /* 0x000fe40000000f00 */
[----:B------:R-:W-:-:S02]  /*18100*/  SEL R36, R36, R39, P1 ;  /* 0x0000002724247207 */ /* 0x000fc40000800000 */
[----:B------:R-:W-:Y:S01]  /*18110*/  LOP3.LUT R26, R11, R26, RZ, 0x3c, !PT ;  /* 0x0000001a0b1a7212 */ /* 0x000fe200078e3cff */
[----:B------:R-:W-:Y:S01]  /*18120*/  IMAD.X R11, RZ, RZ, R27, P0 ;  /* 0x000000ffff0b7224 */ /* 0x000fe200000e061b */
[----:B------:R-:W-:Y:S02]  /*18130*/  SHF.R.U64 R35, R35, 0x3, RZ ;  /* 0x0000000323237819 */ /* 0x000fe400000012ff */
[----:B------:R-:W-:Y:S02]  /*18140*/  LOP3.LUT R12, R29, R72, RZ, 0x3c, !PT ;  /* 0x000000481d0c7212 */ /* 0x000fe400078e3cff */
[----:B------:R-:W-:Y:S02]  /*18150*/  SEL R70, R134, R135, P1 ;  /* 0x0000008786467207 */ /* 0x000fe40000800000 */
[----:B------:R-:W-:Y:S02]  /*18160*/  SEL R134, R135, R134, P1 ;  /* 0x0000008687867207 */ /* 0x000fe40000800000 */
[----:B------:R-:W-:-:S02]  /*18170*/  MOV R55, R26 ;  /* 0x0000001a00377202 */ /* 0x000fc40000000f00 */
[----:B------:R-:W-:Y:S02]  /*18180*/  MOV R53, R24 ;  /* 0x0000001800357202 */ /* 0x000fe40000000f00 */
[----:B------:R-:W-:Y:S02]  /*18190*/  MOV R51, R20 ;  /* 0x0000001400337202 */ /* 0x000fe40000000f00 */
[----:B------:R-:W-:Y:S02]  /*181a0*/  MOV R47, R12 ;  /* 0x0000000c002f7202 */ /* 0x000fe40000000f00 */
[----:B------:R-:W-:Y:S02]  /*181b0*/  LOP3.LUT R10, R35, R74, RZ, 0x3c, !PT ;  /* 0x0000004a230a7212 */ /* 0x000fe400078e3cff */
[----:B------:R-:W-:Y:S02]  /*181c0*/  ISETP.NE.U32.AND P0, PT, RZ, UR4, PT ;  /* 0x00000004ff007c0c */ /* 0x000fe4000bf05070 */
[----:B------:R-:W-:-:S02]  /*181d0*/  MOV R45, R10 ;  /* 0x0000000a002d7202 */ /* 0x000fc40000000f00 */
[----:B------:R-:W-:Y:S01]  /*181e0*/  ISETP.NE.AND.EX P0, PT, RZ, UR5, PT, P0 ;  /* 0x00000005ff007c0c */ /* 0x000fe2000bf05300 */
[----:B------:R-:W-:Y:S01]  /*181f0*/  ULDC.64 UR4, c[0x0][0xbe0] ;  /* 0x0002f80000047ab9 */ /* 0x000fe20000000a00 */
[----:B----4-:R-:W-:Y:S01]  /*18200*/  LOP3.LUT R15, R9, 0x2, RZ, 0x3c, !PT ;  /* 0x00000002090f7812 */ /* 0x010fe200078e3cff */
[----:B------:R-:W-:Y:S04]  /*18210*/  SHFL.IDX PT, R40, R40, R9, 0x1c1f ;  /* 0x001c1f0928287589 */ /* 0x000fe800000e0000 */
[----:B------:R-:W0:Y:S04]  /*18220*/  SHFL.IDX PT, R13, R38, R15, 0x1c1f ;  /* 0x001c1f0f260d7589 */ /* 0x000e2800000e0000 */
[----:B------:R-:W-:Y:S04]  /*18230*/  SHFL.IDX PT, R46, R46, R9, 0x1c1f ;  /* 0x001c1f092e2e7589 */ /* 0x000fe800000e0000 */
[----:B------:R0:W-:Y:S04]  /*18240*/  SHFL.IDX PT, R20, R8, R9, 0x1c1f ;  /* 0x001c1f0908147589 */ /* 0x0001e800000e0000 */
[----:B------:R-:W1:Y:S04]  /*18250*/  SHFL.IDX PT, R25, R48, R15, 0x1c1f ;  /* 0x001c1f0f30197589 */ /* 0x000e6800000e0000 */
[----:B------:R-:W3:Y:S04]  /*18260*/  SHFL.IDX PT, R27, R36, R15, 0x1c1f ;  /* 0x001c1f0f241b7589 */ /* 0x000ee800000e0000 */
[----:B------:R-:W-:Y:S04]  /*18270*/  SHFL.IDX PT, R50, R50, R9, 0x1c1f ;  /* 0x001c1f0932327589 */ /* 0x000fe800000e0000 */
[----:B------:R-:W-:Y:S01]  /*18280*/  SHFL.IDX PT, R54, R54, R9, 0x1c1f ;  /* 0x001c1f0936367589 */ /* 0x000fe200000e0000 */
[----:B0-----:R-:W-:-:S02]  /*18290*/  SEL R8, R40, R13, P1 ;  /* 0x0000000d28087207 */ /* 0x001fc40000800000 */
[----:B------:R-:W-:Y:S01]  /*182a0*/  SEL R10, R13, R40, P1 ;  /* 0x000000280d0a7207 */ /* 0x000fe20000800000 */
[----:B------:R-:W-:Y:S04]  /*182b0*/  SHFL.IDX PT, R29, R52, R15, 0x1c1f ;  /* 0x001c1f0f341d7589 */ /* 0x000fe800000e0000 */
[----:B------:R-:W0:Y:S04]  /*182c0*/  SHFL.IDX PT, R31, R56, R15, 0x1c1f ;  /* 0x001c1f0f381f7589 */ /* 0x000e2800000e0000 */
[----:B------:R-:W-:Y:S01]  /*182d0*/  SHFL.IDX PT, R62, R62, R9, 0x1c1f ;  /* 0x001c1f093e3e7589 */ /* 0x000fe200000e0000 */
[----:B-1----:R-:W-:-:S02]  /*182e0*/  SEL R24, R46, R25, P1 ;  /* 0x000000192e187207 */ /* 0x002fc40000800000 */
[----:B------:R-:W-:Y:S01]  /*182f0*/  SEL R26, R25, R46, P1 ;  /* 0x0000002e191a7207 */ /* 0x000fe20000800000 */
[----:B------:R0:W1:Y:S01]  /*18300*/  SHFL.IDX PT, R35, R34, R15, 0x1c1f ;  /* 0x001c1f0f22237589 */ /* 0x00006200000e0000 */
[----:B---3--:R-:W-:-:S03]  /*18310*/  SEL R11, R27, R20, P1 ;  /* 0x000000141b0b7207 */ /* 0x008fc60000800000 */
[----:B------:R-:W-:Y:S04]  /*18320*/  SHFL.IDX PT, R64, R64, R9, 0x1c1f ;  /* 0x001c1f0940407589 */ /* 0x000fe800000e0000 */
[----:B------:R3:W4:Y:S04]  /*18330*/  SHFL.IDX PT, R37, R32, R15, 0x1c1f ;  /* 0x001c1f0f20257589 */ /* 0x00072800000e0000 */
[----:B------:R-:W-:Y:S04]  /*18340*/  SHFL.IDX PT, R58, R58, R9, 0x1c1f ;  /* 0x001c1f093a3a7589 */ /* 0x000fe800000e0000 */
[----:B------:R-:W-:Y:S01]  /*18350*/  SHFL.IDX PT, R66, R66, R9, 0x1c1f ;  /* 0x001c1f0942427589 */ /* 0x000fe200000e0000 */
[----:B0-----:R-:W-:-:S02]  /*18360*/  SEL R34, R31, R54, P1 ;  /* 0x000000361f227207 */ /* 0x001fc40000800000 */
[----:B---3--:R-:W-:Y:S01]  /*18370*/  SEL R32, R54, R31, P1 ;  /* 0x0000001f36207207 */ /* 0x008fe20000800000 */
[----:B------:R-:W0:Y:S04]  /*18380*/  SHFL.IDX PT, R33, R60, R15, 0x1c1f ;  /* 0x001c1f0f3c217589 */ /* 0x000e2800000e0000 */
[----:B------:R3:W2:Y:S01]  /*18390*/  SHFL.IDX PT, R39, R30, R15, 0x1c1f ;  /* 0x001c1f0f1e277589 */ /* 0x0006a200000e0000 */
[----:B-1----:R-:W-:-:S03]  /*183a0*/  SEL R13, R62, R35, P1 ;  /* 0x000000233e0d7207 */ /* 0x002fc60000800000 */
[----:B------:R-:W-:Y:S04]  /*183b0*/  SHFL.IDX PT, R42, R42, R9, 0x1c1f ;  /* 0x001c1f092a2a7589 */ /* 0x000fe800000e0000 */
[----:B------:R-:W1:Y:S01]  /*183c0*/  SHFL.IDX PT, R21, R44, R15, 0x1c1f ;  /* 0x001c1f0f2c157589 */ /* 0x000e6200000e0000 */
[----:B----4-:R-:W-:Y:S02]  /*183d0*/  SEL R25, R64, R37, P1 ;  /* 0x0000002540197207 */ /* 0x010fe40000800000 */
[----:B---3--:R-:W-:Y:S01]  /*183e0*/  SEL R30, R29, R50, P1 ;  /* 0x000000321d1e7207 */ /* 0x008fe20000800000 */
[----:B------:R-:W-:Y:S04]  /*183f0*/  SHFL.IDX PT, R68, R68, R9, 0x1c1f ;  /* 0x001c1f0944447589 */ /* 0x000fe800000e0000 */
[----:B------:R3:W-:Y:S04]  /*18400*/  SHFL.IDX PT, R70, R70, R9, 0x1c1f ;  /* 0x001c1f0946467589 */ /* 0x0007e800000e0000 */
[----:B------:R4:W1:Y:S01]  /*18410*/  SHFL.IDX PT, R41, R28, R15, 0x1c1f ;  /* 0x001c1f0f1c297589 */ /* 0x00086200000e0000 */
[----:B0-----:R-:W-:-:S02]  /*18420*/  SEL R36, R58, R33, P1 ;  /* 0x000000213a247207 */ /* 0x001fc40000800000 */
[----:B------:R-:W-:Y:S01]  /*18430*/  SEL R38, R33, R58, P1 ;  /* 0x0000003a21267207 */ /* 0x000fe20000800000 */
[----:B------:R0:W1:Y:S01]  /*18440*/  SHFL.IDX PT, R43, R134, R15, 0x1c1f ;  /* 0x001c1f0f862b7589 */ /* 0x00006200000e0000 */
[----:B--2---:R-:W-:Y:S02]  /*18450*/  SEL R31, R39, R66, P1 ;  /* 0x00000042271f7207 */ /* 0x004fe40000800000 */
[----:B---3--:R-:W-:Y:S01]  /*18460*/  SEL R9, R20, R27, P1 ;  /* 0x0000001b14097207 */ /* 0x008fe20000800000 */
[----:B------:R-:W-:Y:S01]  /*18470*/  BAR.SYNC.DEFER_BLOCKING 0x1, 0x180 ;  /* 0x0046000000007b1d */ /* 0x000fe20000010000 */
[----:B------:R-:W-:Y:S02]  /*18480*/  SEL R27, R37, R64, P1 ;  /* 0x00000040251b7207 */ /* 0x000fe40000800000 */
[----:B----4-:R-:W-:Y:S02]  /*18490*/  SEL R28, R50, R29, P1 ;  /* 0x0000001d321c7207 */ /* 0x010fe40000800000 */
[----:B------:R-:W-:-:S02]  /*184a0*/  SEL R29, R66, R39, P1 ;  /* 0x00000027421d7207 */ /* 0x000fc40000800000 */
[----:B0-----:R-:W-:Y:S02]  /*184b0*/  SEL R15, R35, R62, P1 ;  /* 0x0000003e230f7207 */ /* 0x001fe40000800000 */
[----:B-1----:R-:W-:Y:S02]  /*184c0*/  SEL R12, R42, R21, P1 ;  /* 0x000000152a0c7207 */ /* 0x002fe40000800000 */
[----:B------:R-:W-:Y:S02]  /*184d0*/  SEL R14, R21, R42, P1 ;  /* 0x0000002a150e7207 */ /* 0x000fe40000800000 */
[----:B------:R-:W0:Y:S01]  /*184e0*/  LDC.64 R20, c[0x0][0xbd8] ;  /* 0x0002f600ff147b82 */ /* 0x000e220000000a00 */
[----:B------:R-:W-:Y:S02]  /*184f0*/  SEL R33, R68, R41, P1 ;  /* 0x0000002944217207 */ /* 0x000fe40000800000 */
[----:B------:R-:W-:Y:S02]  /*18500*/  SEL R35, R41, R68, P1 ;  /* 0x0000004429237207 */ /* 0x000fe40000800000 */
[----:B------:R-:W-:-:S02]  /*18510*/  SEL R37, R70, R43, P1 ;  /* 0x0000002b46257207 */ /* 0x000fc40000800000 */
[----:B------:R-:W-:Y:S01]  /*18520*/  SEL R39, R43, R70, P1 ;  /* 0x000000462b277207 */ /* 0x000fe20000800000 */
[----:B------:R-:W-:Y:S01]  /*18530*/  IMAD.MOV.U32 R43, RZ, RZ, RZ ;  /* 0x000000ffff2b7224 */ /* 0x000fe200078e00ff */
[----:B------:R-:W-:Y:S01]  /*18540*/  ISETP.NE.U32.AND P1, PT, RZ, UR4, PT ;  /* 0x00000004ff007c0c */ /* 0x000fe2000bf25070 */
[----:B------:R1:W-:Y:S03]  /*18550*/  STSM.16.M88.4 [R55], R8 ;  /* 0x0000000837007844 */ /* 0x0003e60000000200 */
[----:B------:R-:W-:Y:S01]  /*18560*/  ISETP.NE.AND.EX P1, PT, RZ, UR5, PT, P1 ;  /* 0x00000005ff007c0c */ /* 0x000fe2000bf25310 */
[----:B------:R2:W-:Y:S04]  /*18570*/  STSM.16.M88.4 [R53], R12 ;  /* 0x0000000c35007844 */ /* 0x0005e80000000200 */
[----:B------:R2:W-:Y:S04]  /*18580*/  STSM.16.M88.4 [R51], R24 ;  /* 0x0000001833007844 */ /* 0x0005e80000000200 */
[----:B------:R2:W-:Y:S01]  /*18590*/  STSM.16.M88.4 [R49], R28 ;  /* 0x0000001c31007844 */ /* 0x0005e20000000200 */
[----:B0-----:R-:W-:-:S03]  /*185a0*/  IMAD.WIDE R20, R61, 0x4, R20 ;  /* 0x000000043d147825 */ /* 0x001fc600078e0214 */
[----:B-1----:R-:W0:Y:S01]  /*185b0*/  @P1 LDC.64 R10, c[0x0][0xbe0] ;  /* 0x0002f800ff0a1b82 */ /* 0x002e220000000a00 */
[----:B------:R2:W-:Y:S04]  /*185c0*/  STSM.16.M88.4 [R47], R32 ;  /* 0x000000202f007844 */ /* 0x0005e80000000200 */
[----:B------:R2:W-:Y:S03]  /*185d0*/  STSM.16.M88.4 [R45], R36 ;  /* 0x000000242d007844 */ /* 0x0005e60000000200 */
[----:B------:R-:W-:Y:S06]  /*185e0*/  BAR.SYNC.DEFER_BLOCKING 0x1, 0x180 ;  /* 0x0046000000007b1d */ /* 0x000fec0000010000 */
[----:B------:R-:W-:-:S02]  /*185f0*/  ULDC UR4, c[0x0][0xa88] ;  /* 0x0002a20000047ab9 */ /* 0x000fc40000000800 */
[----:B------:R-:W-:Y:S02]  /*18600*/  IMAD.U32 R42, RZ, RZ, UR4 ;  /* 0x00000004ff2a7e24 */ /* 0x000fe4000f8e00ff */
[----:B0-----:R-:W-:Y:S01]  /*18610*/  @P1 IMAD.WIDE R10, R61, 0x4, R10 ;  /* 0x000000043d0a1825 */ /* 0x001fe200078e020a */
[----:B------:R2:W5:Y:S03]  /*18620*/  @P0 LDG.E R43, desc[UR40][R20.64] ;  /* 0x00000028142b0981 */ /* 0x000566000c1e1900 */
[----:B------:R-:W-:Y:S01]  /*18630*/  IMAD R9, R2, 0x20, R0 ;  /* 0x0000002002097824 */ /* 0x000fe200078e0200 */
[----:B------:R2:W5:Y:S03]  /*18640*/  @P1 LDG.E R42, desc[UR40][R10.64] ;  /* 0x000000280a2a1981 */ /* 0x000566000c1e1900 */
[----:B------:R-:W-:Y:S01]  /*18650*/  IMAD.WIDE R8, R9, 0x2, R6 ;  /* 0x0000000209087825 */ /* 0x000fe200078e0206 */
[----:B------:R-:W-:Y:S06]  /*18660*/  @P1 BRA `(.L_x_1266) ;  /* 0x0000000000101947 */ /* 0x000fec0003800000 */
[----:B------:R-:W-:Y:S05]  /*18670*/  @!P0 BRA `(.L_x_1266) ;  /* 0x00000000000c8947 */ /* 0x000fea0003800000 */
[----:B------:R-:W3:Y:S04]  /*18680*/  LDG.E R7, desc[UR40][R20.64] ;  /* 0x0000002814077981 */ /* 0x000ee8000c1e1900 */
[----:B-----5:R-:W3:Y:S02]  /*18690*/  LDG.E R42, desc[UR40][R20.64+0x4] ;  /* 0x00000428142a7981 */ /* 0x020ee4000c1e1900 */
[----:B---3--:R-:W-:-:S07]  /*186a0*/  IMAD.IADD R42, R42, 0x1, -R7 ;  /* 0x000000012a2a7824 */ /* 0x008fce00078e0a07 */
.L_x_1266:
[----:B--2---:R-:W2:Y:S01]  /*186b0*/  LDL R14, [R1+0x64] ;  /* 0x00006400010e7983 */ /* 0x004ea20000100800 */
[----:B------:R-:W-:-:S03]  /*186c0*/  ULDC.64 UR4, c[0x0][0xb70] ;  /* 0x0002dc0000047ab9 */ /* 0x000fc60000000a00 */
[----:B------:R-:W3:Y:S04]  /*186d0*/  LDL.LU R48, [R1+0x4c] ;  /* 0x00004c0001307983 */ /* 0x000ee80000300800 */
[----:B------:R-:W2:Y:S01]  /*186e0*/  LDL.LU R47, [R1+0x58] ;  /* 0x00005800012f7983 */ /* 0x000ea20000300800 */
[--C-:B-----5:R-:W-:Y:S01]  /*186f0*/  SHF.R.S32.HI R7, RZ, 0x1f, R43.reuse ;  /* 0x0000001fff077819 */ /* 0x120fe2000001142b */
[----:B------:R-:W-:Y:S01]  /*18700*/  IMAD.MOV.U32 R6, RZ, RZ, R43 ;  /* 0x000000ffff067224 */ /* 0x000fe200078e002b */
[----:B------:R-:W-:Y:S01]  /*18710*/  IADD3 R13, P1, R8, 0x1800, RZ ;  /* 0x00001800080d7810 */ /* 0x000fe20007f3e0ff */
[----:B------:R-:W-:Y:S01]  /*18720*/  VIADD R21, R59, 0xffffff80 ;  /* 0xffffff803b157836 */ /* 0x000fe20000000000 */
[----:B------:R-:W-:Y:S02]  /*18730*/  SHF.R.S32.HI R46, RZ, 0x1f, R61 ;  /* 0x0000001fff2e7819 */ /* 0x000fe4000001143d */
[----:B------:R-:W-:-:S02]  /*18740*/  LOP3.LUT R12, R13, 0x180, RZ, 0xc0, !PT ;  /* 0x000001800d0c7812 */ /* 0x000fc400078ec0ff */
[----:B------:R-:W-:Y:S02]  /*18750*/  SEL R46, R46, RZ, !P0 ;  /* 0x000000ff2e2e7207 */ /* 0x000fe40004000000 */
[----:B------:R-:W-:Y:S02]  /*18760*/  SEL R45, R61, RZ, !P0 ;  /* 0x000000ff3d2d7207 */ /* 0x000fe40004000000 */
[----:B------:R-:W-:Y:S02]  /*18770*/  SHF.R.U64 R12, R12, 0x3, RZ ;  /* 0x000000030c0c7819 */ /* 0x000fe400000012ff */
[----:B------:R-:W-:Y:S02]  /*18780*/  IADD3 R25, P4, R8, 0x3000, RZ ;  /* 0x0000300008197810 */ /* 0x000fe40007f9e0ff */
[----:B------:R-:W-:Y:S02]  /*18790*/  LOP3.LUT R12, R12, R13, RZ, 0x3c, !PT ;  /* 0x0000000d0c0c7212 */ /* 0x000fe400078e3cff */
[----:B------:R-:W-:-:S02]  /*187a0*/  IADD3 R29, P3, R8, 0x4800, RZ ;  /* 0x00004800081d7810 */ /* 0x000fc40007f7e0ff */
[----:B------:R-:W-:Y:S02]  /*187b0*/  IADD3 R33, P2, R8, 0x6000, RZ ;  /* 0x0000600008217810 */ /* 0x000fe40007f5e0ff */
[----:B------:R-:W-:Y:S02]  /*187c0*/  LOP3.LUT R24, R25, 0x180, RZ, 0xc0, !PT ;  /* 0x0000018019187812 */ /* 0x000fe400078ec0ff */
[----:B------:R-:W-:Y:S02]  /*187d0*/  LOP3.LUT R28, R29, 0x180, RZ, 0xc0, !PT ;  /* 0x000001801d1c7812 */ /* 0x000fe400078ec0ff */
[----:B------:R-:W-:Y:S02]  /*187e0*/  LOP3.LUT R32, R33, 0x180, RZ, 0xc0, !PT ;  /* 0x0000018021207812 */ /* 0x000fe400078ec0ff */
[----:B------:R-:W-:Y:S02]  /*187f0*/  SHF.R.U64 R24, R24, 0x3, RZ ;  /* 0x0000000318187819 */ /* 0x000fe400000012ff */
[----:B------:R-:W-:-:S02]  /*18800*/  SHF.R.U64 R28, R28, 0x3, RZ ;  /* 0x000000031c1c7819 */ /* 0x000fc400000012ff */
[----:B------:R-:W-:Y:S02]  /*18810*/  SHF.R.U64 R32, R32, 0x3, RZ ;  /* 0x0000000320207819 */ /* 0x000fe400000012ff */
[----:B------:R-:W-:Y:S01]  /*18820*/  LOP3.LUT R24, R24, R25, RZ, 0x3c, !PT ;  /* 0x0000001918187212 */ /* 0x000fe200078e3cff */
[--C-:B------:R-:W-:Y:S01]  /*18830*/  IMAD.X R25, RZ, RZ, R9.reuse, P4 ;  /* 0x000000ffff197224 */ /* 0x100fe200020e0609 */
[----:B------:R-:W-:Y:S01]  /*18840*/  LOP3.LUT R28, R28, R29, RZ, 0x3c, !PT ;  /* 0x0000001d1c1c7212 */ /* 0x000fe200078e3cff */
[--C-:B------:R-:W-:Y:S01]  /*18850*/  IMAD.X R29, RZ, RZ, R9.reuse, P3 ;  /* 0x000000ffff1d7224 */ /* 0x100fe200018e0609 */
[----:B------:R-:W-:Y:S01]  /*18860*/  LOP3.LUT R32, R32, R33, RZ, 0x3c, !PT ;  /* 0x0000002120207212 */ /* 0x000fe200078e3cff */
[----:B------:R-:W-:Y:S02]  /*18870*/  IMAD.X R33, RZ, RZ, R9, P2 ;  /* 0x000000ffff217224 */ /* 0x000fe400010e0609 */
[----:B------:R-:W-:Y:S01]  /*18880*/  IMAD.MOV.U32 R20, RZ, RZ, R0 ;  /* 0x000000ffff147224 */ /* 0x000fe200078e0000 */
[----:B------:R-:W-:Y:S01]  /*18890*/  BSSY B1, `(.L_x_1267) ;  /* 0x000005d000017945 */ /* 0x000fe20003800000 */
[----:B---3--:R-:W-:Y:S01]  /*188a0*/  SHF.R.S32.HI R44, RZ, 0x1f, R48 ;  /* 0x0000001fff2c7819 */ /* 0x008fe20000011430 */
[----:B------:R-:W-:-:S04]  /*188b0*/  IMAD.WIDE.U32 R10, R48, UR4, R6 ;  /* 0x00000004300a7c25 */ /* 0x000fc8000f8e0006 */
[----:B------:R-:W-:Y:S02]  /*188c0*/  IMAD R3, R44, UR4, RZ ;  /* 0x000000042c037c24 */ /* 0x000fe4000f8e02ff */
[----:B--2---:R-:W-:Y:S01]  /*188d0*/  IMAD R15, R47, 0xc0, R14 ;  /* 0x000000c02f0f7824 */ /* 0x004fe200078e020e */
[----:B------:R-:W-:Y:S01]  /*188e0*/  SHF.R.S32.HI R14, RZ, 0x1f, R21 ;  /* 0x0000001fff0e7819 */ /* 0x000fe20000011415 */
[----:B------:R-:W-:Y:S01]  /*188f0*/  IMAD R3, R48, UR5, R3 ;  /* 0x0000000530037c24 */ /* 0x000fe2000f8e0203 */
[----:B------:R-:W-:Y:S02]  /*18900*/  ULDC.64 UR4, c[0x0][0xb78] ;  /* 0x0002de0000047ab9 */ /* 0x000fe40000000a00 */
[----:B------:R-:W-:Y:S01]  /*18910*/  LEA.HI R14, R14, R21, RZ, 0x7 ;  /* 0x000000150e0e7211 */ /* 0x000fe200078f38ff */
[----:B------:R-:W-:Y:S02]  /*18920*/  IMAD.IADD R11, R11, 0x1, R3 ;  /* 0x000000010b0b7824 */ /* 0x000fe400078e0203 */
[----:B------:R-:W-:Y:S01]  /*18930*/  IMAD R3, R46, UR4, RZ ;  /* 0x000000042e037c24 */ /* 0x000fe2000f8e02ff */
[----:B------:R-:W-:Y:S01]  /*18940*/  LOP3.LUT R14, R14, 0xffffff80, RZ, 0xc0, !PT ;  /* 0xffffff800e0e7812 */ /* 0x000fe200078ec0ff */
[----:B------:R-:W-:-:S04]  /*18950*/  IMAD.WIDE.U32 R10, R45, UR4, R10 ;  /* 0x000000042d0a7c25 */ /* 0x000fc8000f8e000a */
[----:B------:R-:W-:Y:S01]  /*18960*/  IMAD R13, R45, UR5, R3 ;  /* 0x000000052d0d7c24 */ /* 0x000fe2000f8e0203 */
[----:B------:R-:W-:Y:S01]  /*18970*/  SHF.R.S32.HI R3, RZ, 0x1f, R15 ;  /* 0x0000001fff037819 */ /* 0x000fe2000001140f */
[----:B------:R-:W-:Y:S01]  /*18980*/  IMAD.IADD R14, R21, 0x1, -R14 ;  /* 0x00000001150e7824 */ /* 0x000fe200078e0a0e */
[----:B------:R-:W-:Y:S01]  /*18990*/  IADD3 R6, P5, R15, R10, RZ ;  /* 0x0000000a0f067210 */ /* 0x000fe20007fbe0ff */
[----:B------:R-:W-:-:S03]  /*189a0*/  ULDC.64 UR4, c[0x0][0xb40] ;  /* 0x0002d00000047ab9 */ /* 0x000fc60000000a00 */
[----:B------:R-:W-:Y:S01]  /*189b0*/  IADD3.X R13, R3, R11, R13, P5, !PT ;  /* 0x0000000b030d7210 */ /* 0x000fe20002ffe40d */
[C---:B------:R-:W-:Y:S01]  /*189c0*/  VIADD R3, R15.reuse, 0x8 ;  /* 0x000000080f037836 */ /* 0x040fe20000000000 */
[----:B------:R-:W-:Y:S02]  /*189d0*/  LEA R40, P6, R6, UR4, 0x2 ;  /* 0x0000000406287c11 */ /* 0x000fe4000f8c10ff */
[----:B------:R-:W-:Y:S02]  /*189e0*/  LOP3.LUT P0, RZ, R14, 0x3, RZ, 0xc0, !PT ;  /* 0x000000030eff7812 */ /* 0x000fe4000780c0ff */
[----:B------:R-:W-:Y:S01]  /*189f0*/  LEA.HI.X R41, R6, UR5, R13, 0x2, P6 ;  /* 0x0000000506297c11 */ /* 0x000fe2000b0f140d */
[----:B------:R-:W-:Y:S01]  /*18a00*/  IMAD.X R13, RZ, RZ, R9, P1 ;  /* 0x000000ffff0d7224 */ /* 0x000fe200008e0609 */
[----:B------:R-:W-:Y:S01]  /*18a10*/  IADD3 R6, P6, R8, 0x7800, RZ ;  /* 0x0000780008067810 */ /* 0x000fe20007fde0ff */
[----:B------:R-:W-:Y:S01]  /*18a20*/  ULDC.64 UR4, c[0x0][0xaa0] ;  /* 0x0002a80000047ab9 */ /* 0x000fe20000000a00 */
[----:B------:R-:W-:-:S02]  /*18a30*/  ISETP.GE.OR P5, PT, R15, R42, P0 ;  /* 0x0000002a0f00720c */ /* 0x000fc400007a6670 */
[----:B------:R-:W-:Y:S01]  /*18a40*/  ISETP.GE.OR P0, PT, R3, R42, P0 ;  /* 0x0000002a0300720c */ /* 0x000fe20000706670 */
[----:B------:R-:W-:Y:S01]  /*18a50*/  IMAD.X R37, RZ, RZ, R9, P6 ;  /* 0x000000ffff257224 */ /* 0x000fe200030e0609 */
[----:B------:R-:W-:Y:S02]  /*18a60*/  LOP3.LUT R11, R8, 0x180, RZ, 0xc0, !PT ;  /* 0x00000180080b7812 */ /* 0x000fe400078ec0ff */
[----:B------:R-:W-:Y:S02]  /*18a70*/  LOP3.LUT R3, R6, 0x180, RZ, 0xc0, !PT ;  /* 0x0000018006037812 */ /* 0x000fe400078ec0ff */
[----:B------:R-:W-:Y:S02]  /*18a80*/  SHF.R.U64 R11, R11, 0x3, RZ ;  /* 0x000000030b0b7819 */ /* 0x000fe400000012ff */
[----:B------:R-:W-:Y:S02]  /*18a90*/  SHF.R.U64 R3, R3, 0x3, RZ ;  /* 0x0000000303037819 */ /* 0x000fe400000012ff */
[----:B------:R-:W-:Y:S01]  /*18aa0*/  LOP3.LUT R8, R11, R8, RZ, 0x3c, !PT ;  /* 0x000000080b087212 */ /* 0x000fe200078e3cff */
[----:B------:R-:W-:Y:S01]  /*18ab0*/  @!P5 STG.E desc[UR40][R40.64], R4 ;  /* 0x000000042800d986 */ /* 0x000fe2000c101928 */
[----:B------:R-:W-:-:S03]  /*18ac0*/  LOP3.LUT R36, R3, R6, RZ, 0x3c, !PT ;  /* 0x0000000603247212 */ /* 0x000fc600078e3cff */
[----:B------:R0:W-:Y:S04]  /*18ad0*/  @!P0 STG.E desc[UR40][R40.64+0x20], R5 ;  /* 0x0000200528008986 */ /* 0x0001e8000c101928 */
[----:B------:R-:W5:Y:S04]  /*18ae0*/  LD.E.128 R8, desc[UR40][R8.64] ;  /* 0x0000002808087980 */ /* 0x000f68000c101d00 */
[----:B------:R-:W5:Y:S04]  /*18af0*/  LD.E.128 R12, desc[UR40][R12.64] ;  /* 0x000000280c0c7980 */ /* 0x000f68000c101d00 */
[----:B------:R-:W5:Y:S04]  /*18b00*/  LD.E.128 R24, desc[UR40][R24.64] ;  /* 0x0000002818187980 */ /* 0x000f68000c101d00 */
[----:B------:R-:W5:Y:S04]  /*18b10*/  LD.E.128 R28, desc[UR40][R28.64] ;  /* 0x000000281c1c7980 */ /* 0x000f68000c101d00 */
[----:B------:R-:W5:Y:S04]  /*18b20*/  LD.E.128 R32, desc[UR40][R32.64] ;  /* 0x0000002820207980 */ /* 0x000f68000c101d00 */
[----:B------:R-:W5:Y:S01]  /*18b30*/  LD.E.128 R36, desc[UR40][R36.64] ;  /* 0x0000002824247980 */ /* 0x000f62000c101d00 */
[----:B------:R-:W-:Y:S01]  /*18b40*/  SHF.R.S32.HI R21, RZ, 0x1f, R0 ;  /* 0x0000001fff157819 */ /* 0x000fe20000011400 */
[----:B------:R-:W-:Y:S01]  /*18b50*/  IMAD R6, R7, UR4, RZ ;  /* 0x0000000407067c24 */ /* 0x000fe2000f8e02ff */
[----:B------:R-:W-:Y:S01]  /*18b60*/  @!PT LDS RZ, [RZ] ;  /* 0x00000000fffff984 */ /* 0x000fe20000000800 */
[----:B------:R-:W-:Y:S01]  /*18b70*/  @!PT LDS RZ, [RZ] ;  /* 0x00000000fffff984 */ /* 0x000fe20000000800 */
[----:B------:R-:W-:Y:S01]  /*18b80*/  @!PT LDS RZ, [RZ] ;  /* 0x00000000fffff984 */ /* 0x000fe20000000800 */
[----:B------:R-:W-:Y:S01]  /*18b90*/  @!PT LDS RZ, [RZ] ;  /* 0x00000000fffff984 */ /* 0x000fe20000000800 */
[----:B------:R1:W-:Y:S06]  /*18ba0*/  MEMBAR.ALL.CTA ;  /* 0x0000000000007992 */ /* 0x0003ec0000008000 */
[----:B-1----:R-:W1:Y:S01]  /*18bb0*/  FENCE.VIEW.ASYNC.S ;  /* 0x00000000000073c6 */ /* 0x002e620000000000 */
[----:B------:R-:W-:-:S02]  /*18bc0*/  VIADD R3, R17, 0x19c20 ;  /* 0x00019c2011037836 */ /* 0x000fc40000000000 */
[----:B0-----:R-:W-:-:S03]  /*18bd0*/  IMAD.WIDE.U32 R4, R43, UR4, R20 ;  /* 0x000000042b047c25 */ /* 0x001fc6000f8e0014 */
[----:B------:R-:W-:Y:S01]  /*18be0*/  PRMT R3, RZ, 0x654, R3 ;  /* 0x00000654ff037816 */ /* 0x000fe20000000003 */
[----:B------:R-:W-:Y:S01]  /*18bf0*/  IMAD R43, R43, UR5, R6 ;  /* 0x000000052b2b7c24 */ /* 0x000fe2000f8e0206 */
[----:B------:R-:W-:Y:S01]  /*18c00*/  ULDC.64 UR4, c[0x0][0xae0] ;  /* 0x0002b80000047ab9 */ /* 0x000fe20000000a00 */
[----:B------:R-:W-:Y:S02]  /*18c10*/  IMAD R21, R47, -0xc0, R42 ;  /* 0xffffff402f157824 */ /* 0x000fe400078e022a */
[----:B------:R-:W-:Y:S02]  /*18c20*/  IMAD.IADD R5, R5, 0x1, R43 ;  /* 0x0000000105057824 */ /* 0x000fe400078e022b */
[----:B------:R-:W-:Y:S01]  /*18c30*/  IMAD R7, R44, UR4, RZ ;  /* 0x000000042c077c24 */ /* 0x000fe2000f8e02ff */
[C---:B------:R-:W-:Y:S01]  /*18c40*/  ISETP.GE.AND P0, PT, R2.reuse, R21, PT ;  /* 0x000000150200720c */ /* 0x040fe20003f06270 */
[----:B------:R-:W-:Y:S02]  /*18c50*/  VIADD R6, R2, 0x60 ;  /* 0x0000006002067836 */ /* 0x000fe40000000000 */
[----:B------:R-:W-:-:S02]  /*18c60*/  IMAD R7, R48, UR5, R7 ;  /* 0x0000000530077c24 */ /* 0x000fc4000f8e0207 */
[----:B------:R-:W-:Y:S01]  /*18c70*/  IMAD.WIDE.U32 R4, R48, UR4, R4 ;  /* 0x0000000430047c25 */ /* 0x000fe2000f8e0004 */
[----:B------:R-:W-:Y:S01]  /*18c80*/  ULDC.64 UR4, c[0x0][0xae8] ;  /* 0x0002ba0000047ab9 */ /* 0x000fe20000000a00 */
[----:B------:R-:W-:Y:S02]  /*18c90*/  ISETP.GE.AND P3, PT, R6, R21, PT ;  /* 0x000000150600720c */ /* 0x000fe40003f66270 */
[----:B------:R-:W-:Y:S01]  /*18ca0*/  IMAD R6, R46, UR4, RZ ;  /* 0x000000042e067c24 */ /* 0x000fe2000f8e02ff */
[----:B-1----:R0:W-:Y:S01]  /*18cb0*/  SYNCS.ARRIVE.TRANS64.RED.A1T0 RZ, [R3+URZ], RZ ;  /* 0x000000ff03ff79a7 */ /* 0x0021e2000810043f */
[----:B------:R-:W-:Y:S02]  /*18cc0*/  IMAD.IADD R5, R5, 0x1, R7 ;  /* 0x0000000105057824 */ /* 0x000fe400078e0207 */
[C---:B------:R-:W-:Y:S02]  /*18cd0*/  IMAD R21, R45.reuse, UR5, R6 ;  /* 0x000000052d157c24 */ /* 0x040fe4000f8e0206 */
[----:B------:R-:W-:Y:S01]  /*18ce0*/  IMAD.WIDE.U32 R6, R45, UR4, R4 ;  /* 0x000000042d067c25 */ /* 0x000fe2000f8e0004 */
[----:B0-----:R-:W-:-:S03]  /*18cf0*/  SHF.R.S32.HI R3, RZ, 0x1f, R2 ;  /* 0x0000001fff037819 */ /* 0x001fc60000011402 */
[----:B------:R-:W-:Y:S02]  /*18d00*/  IMAD.IADD R41, R7, 0x1, R21 ;  /* 0x0000000107297824 */ /* 0x000fe400078e0215 */
[----:B------:R-:W-:Y:S01]  /*18d10*/  IMAD.WIDE R4, R47, 0xc0, R2 ;  /* 0x000000c02f047825 */ /* 0x000fe200078e0202 */
[----:B------:R-:W-:Y:S06]  /*18d20*/  @P0 BRA `(.L_x_1268) ;  /* 0x00000000004c0947 */ /* 0x000fec0003800000 */
[C---:B------:R-:W-:Y:S01]  /*18d30*/  VIADD R2, R0.reuse, 0x20 ;  /* 0x0000002000027836 */ /* 0x040fe20000000000 */
[----:B------:R-:W-:Y:S01]  /*18d40*/  ULDC UR4, c[0x0][0xa8c] ;  /* 0x0002a30000047ab9 */ /* 0x000fe20000000800 */
[----:B------:R-:W-:Y:S01]  /*18d50*/  ULDC.64 UR6, c[0x0][0xad8] ;  /* 0x0002b60000067ab9 */ /* 0x000fe20000000a00 */
        /* <DEDUP_REMOVED lines=16> */
.L_x_1268:
[----:B------:R-:W-:Y:S05]  /*18e60*/  BSYNC B1 ;  /* 0x0000000000017941 */ /* 0x000fea0003800000 */
.L_x_1267:
[----:B------:R-:W-:Y:S05]  /*18e70*/  @P3 BRA `(.L_x_1269) ;  /* 0x0000000800443947 */ /* 0x000fea0003800000 */
[----:B------:R-:W-:Y:S01]  /*18e80*/  IADD3 R7, P0, R4, 0x60, RZ ;  /* 0x0000006004077810 */ /* 0x000fe20007f1e0ff */
        /* <DEDUP_REMOVED lines=9> */
[C---:B------:R-:W-:Y:S01]  /*18f20*/  ISETP.GE.AND P1, PT, R0.reuse, UR4, PT ;  /* 0x0000000400007c0c */ /* 0x040fe2000bf26270 */
        /* <DEDUP_REMOVED lines=12> */
.L_x_1265:
[----:B------:R-:W2:Y:S01]  /*18ff0*/  LDL R10, [R1+0x50] ;  /* 0x00005000010a7983 */ /* 0x000ea20000100800 */
[----:B------:R-:W-:Y:S01]  /*19000*/  ULDC.64 UR4, c[0x0][0xbd8] ;  /* 0x0002f60000047ab9 */ /* 0x000fe20000000a00 */
[----:B------:R-:W2:Y:S01]  /*19010*/  LDC.64 R4, c[0x0][0xbd8] ;  /* 0x0002f600ff047b82 */ /* 0x000ea20000000a00 */
[----:B------:R-:W-:Y:S01]  /*19020*/  ISETP.NE.U32.AND P0, PT, RZ, UR4, PT ;  /* 0x00000004ff007c0c */ /* 0x000fe2000bf05070 */
[----:B------:R-:W-:-:S03]  /*19030*/  IMAD.MOV.U32 R9, RZ, RZ, RZ ;  /* 0x000000ffff097224 */ /* 0x000fc600078e00ff */
[----:B------:R-:W-:Y:S01]  /*19040*/  ISETP.NE.AND.EX P0, PT, RZ, UR5, PT, P0 ;  /* 0x00000005ff007c0c */ /* 0x000fe2000bf05300 */
[----:B------:R-:W-:Y:S02]  /*19050*/  ULDC.64 UR4, c[0x0][0xbe0] ;  /* 0x0002f80000047ab9 */ /* 0x000fe40000000a00 */
[----:B------:R-:W-:-:S04]  /*19060*/  ISETP.NE.U32.AND P1, PT, RZ, UR4, PT ;  /* 0x00000004ff007c0c */ /* 0x000fc8000bf25070 */
[----:B------:R-:W-:-:S13]  /*19070*/  ISETP.NE.AND.EX P1, PT, RZ, UR5, PT, P1 ;  /* 0x00000005ff007c0c */ /* 0x000fda000bf25310 */
[----:B------:R-:W1:Y:S01]  /*19080*/  @P1 LDC.64 R6, c[0x0][0xbe0] ;  /* 0x0002f800ff061b82 */ /* 0x000e620000000a00 */
[----:B------:R-:W-:Y:S02]  /*19090*/  ULDC UR4, c[0x0][0xa88] ;  /* 0x0002a20000047ab9 */ /* 0x000fe40000000800 */
[----:B------:R-:W-:Y:S02]  /*190a0*/  IMAD.U32 R8, RZ, RZ, UR4 ;  /* 0x00000004ff087e24 */ /* 0x000fe4000f8e00ff */
[----:B--2---:R-:W-:-:S04]  /*190b0*/  IMAD.WIDE R4, R10, 0x4, R4 ;  /* 0x000000040a047825 */ /* 0x004fc800078e0204 */
[----:B-1----:R-:W-:Y:S01]  /*190c0*/  @P1 IMAD.WIDE R6, R10, 0x4, R6 ;  /* 0x000000040a061825 */ /* 0x002fe200078e0206 */
[----:B------:R1:W5:Y:S04]  /*190d0*/  @P0 LDG.E R9, desc[UR40][R4.64] ;  /* 0x0000002804090981 */ /* 0x000368000c1e1900 */
[----:B------:R1:W5:Y:S01]  /*190e0*/  @P1 LDG.E R8, desc[UR40][R6.64] ;  /* 0x0000002806081981 */ /* 0x000362000c1e1900 */
[----:B------:R-:W-:Y:S01]  /*190f0*/  ISETP.GT.AND P2, PT, R57, 0xbf, PT ;  /* 0x000000bf3900780c */ /* 0x000fe20003f44270 */
[----:B------:R-:W-:-:S12]  /*19100*/  @P1 BRA `(.L_x_1270) ;  /* 0x0000000000101947 */ /* 0x000fd80003800000 */
[----:B------:R-:W-:Y:S05]  /*19110*/  @!P0 BRA `(.L_x_1270) ;  /* 0x00000000000c8947 */ /* 0x000fea0003800000 */
[----:B-1----:R-:W2:Y:S04]  /*19120*/  LDG.E R7, desc[UR40][R4.64] ;  /* 0x0000002804077981 */ /* 0x002ea8000c1e1900 */
[----:B-----5:R-:W2:Y:S02]  /*19130*/  LDG.E R8, desc[UR40][R4.64+0x4] ;  /* 0x0000042804087981 */ /* 0x020ea4000c1e1900 */
[----:B--2---:R-:W-:-:S07]  /*19140*/  IMAD.IADD R8, R8, 0x1, -R7 ;  /* 0x0000000108087824 */ /* 0x004fce00078e0a07 */
.L_x_1270:
[----:B------:R-:W2:Y:S04]  /*19150*/  LDL R20, [R1+0x4c] ;  /* 0x00004c0001147983 */ /* 0x000ea80000100800 */
[----:B------:R3:W5:Y:S01]  /*19160*/  LDL R14, [R1+0x58] ;  /* 0x00005800010e7983 */ /* 0x0007620000100800 */
[----:B-1----:R-:W-:Y:S01]  /*19170*/  SHF.R.S32.HI R4, RZ, 0x1f, R10 ;  /* 0x0000001fff047819 */ /* 0x002fe2000001140a */
[----:B------:R-:W-:Y:S01]  /*19180*/  BSSY B1, `(.L_x_1271) ;  /* 0x000001d000017945 */ /* 0x000fe20003800000 */
[----:B------:R-:W-:Y:S02]  /*19190*/  SEL R13, R10, RZ, !P0 ;  /* 0x000000ff0a0d7207 */ /* 0x000fe40004000000 */
[----:B------:R-:W-:Y:S02]  /*191a0*/  SHF.R.S32.HI R15, RZ, 0x1f, R0 ;  /* 0x0000001fff0f7819 */ /* 0x000fe40000011400 */
[----:B------:R-:W-:-:S02]  /*191b0*/  SEL R12, R4, RZ, !P0 ;  /* 0x000000ff040c7207 */ /* 0x000fc40004000000 */
[----:B-----5:R-:W-:Y:S02]  /*191c0*/  SHF.R.S32.HI R10, RZ, 0x1f, R9 ;  /* 0x0000001fff0a7819 */ /* 0x020fe40000011409 */
[----:B--2---:R-:W-:Y:S01]  /*191d0*/  SHF.R.S32.HI R11, RZ, 0x1f, R20 ;  /* 0x0000001fff0b7819 */ /* 0x004fe20000011414 */
[----:B---3--:R-:W-:Y:S06]  /*191e0*/  @P2 BRA `(.L_x_1272) ;  /* 0x0000000000582947 */ /* 0x008fec0003800000 */
[----:B------:R-:W1:Y:S02]  /*191f0*/  S2R R5, SR_TID.X ;  /* 0x0000000000057919 */ /* 0x000e640000002100 */
[----:B-1----:R-:W-:-:S04]  /*19200*/  IMAD R4, R14, 0xc0, R5 ;  /* 0x000000c00e047824 */ /* 0x002fc800078e0205 */
[----:B------:R-:W-:-:S05]  /*19210*/  VIADD R5, R4, 0xffffff80 ;  /* 0xffffff8004057836 */ /* 0x000fca0000000000 */
[----:B------:R-:W-:-:S13]  /*19220*/  ISETP.GE.AND P0, PT, R5, R8, PT ;  /* 0x000000080500720c */ /* 0x000fda0003f06270 */
[----:B------:R-:W-:Y:S05]  /*19230*/  @P0 BRA `(.L_x_1272) ;  /* 0x0000000000440947 */ /* 0x000fea0003800000 */
[----:B------:R-:W-:Y:S01]  /*19240*/  IADD3 R4, P0, R5, R9, RZ ;  /* 0x0000000905047210 */ /* 0x000fe20007f1e0ff */
        /* <DEDUP_REMOVED lines=16> */
.L_x_1272:
[----:B------:R-:W-:Y:S05]  /*19350*/  BSYNC B1 ;  /* 0x0000000000017941 */ /* 0x000fea0003800000 */
.L_x_1271:
[----:B------:R-:W-:Y:S01]  /*19360*/  ULDC.64 UR4, c[0x0][0xaa0] ;  /* 0x0002a80000047ab9 */ /* 0x000fe20000000a00 */
[----:B------:R-:W-:Y:S01]  /*19370*/  IMAD.MOV.U32 R4, RZ, RZ, R0 ;  /* 0x000000ffff047224 */ /* 0x000fe200078e0000 */
[----:B------:R-:W-:Y:S01]  /*19380*/  BSSY B1, `(.L_x_1273) ;  /* 0x000002a000017945 */ /* 0x000fe20003800000 */
[----:B-1----:R-:W-:Y:S02]  /*19390*/  IMAD.MOV.U32 R5, RZ, RZ, R15 ;  /* 0x000000ffff057224 */ /* 0x002fe400078e000f */
[----:B------:R-:W-:Y:S02]  /*193a0*/  IMAD R6, R10, UR4, RZ ;  /* 0x000000040a067c24 */ /* 0x000fe4000f8e02ff */
[----:B------:R-:W-:-:S04]  /*193b0*/  IMAD.WIDE.U32 R4, R9, UR4, R4 ;  /* 0x0000000409047c25 */ /* 0x000fc8000f8e0004 */
[----:B------:R-:W-:Y:S01]  /*193c0*/  IMAD R9, R9, UR5, R6 ;  /* 0x0000000509097c24 */ /* 0x000fe2000f8e0206 */
[----:B------:R-:W-:Y:S01]  /*193d0*/  ULDC.64 UR4, c[0x0][0xae0] ;  /* 0x0002b80000047ab9 */ /* 0x000fe20000000a00 */
[----:B------:R-:W-:Y:S02]  /*193e0*/  IMAD R7, R14, -0xc0, R8 ;  /* 0xffffff400e077824 */ /* 0x000fe400078e0208 */
[----:B------:R-:W-:Y:S02]  /*193f0*/  IMAD R3, R11, UR4, RZ ;  /* 0x000000040b037c24 */ /* 0x000fe4000f8e02ff */
[----:B------:R-:W-:Y:S01]  /*19400*/  IMAD.IADD R5, R5, 0x1, R9 ;  /* 0x0000000105057824 */ /* 0x000fe200078e0209 */
[C---:B------:R-:W-:Y:S01]  /*19410*/  ISETP.GE.AND P0, PT, R2.reuse, R7, PT ;  /* 0x000000070200720c */ /* 0x040fe20003f06270 */
[----:B------:R-:W-:Y:S02]  /*19420*/  VIADD R6, R2, 0x60 ;  /* 0x0000006002067836 */ /* 0x000fe40000000000 */
[----:B------:R-:W-:-:S02]  /*19430*/  IMAD R3, R20, UR5, R3 ;  /* 0x0000000514037c24 */ /* 0x000fc4000f8e0203 */
[----:B------:R-:W-:Y:S01]  /*19440*/  IMAD.WIDE.U32 R4, R20, UR4, R4 ;  /* 0x0000000414047c25 */ /* 0x000fe2000f8e0004 */
[----:B------:R-:W-:Y:S01]  /*19450*/  ULDC.64 UR4, c[0x0][0xae8] ;  /* 0x0002ba0000047ab9 */ /* 0x000fe20000000a00 */
[----:B------:R-:W-:Y:S02]  /*19460*/  ISETP.GE.AND P1, PT, R6, R7, PT ;  /* 0x000000070600720c */ /* 0x000fe40003f26270 */
[----:B------:R-:W-:Y:S01]  /*19470*/  IMAD.IADD R5, R5, 0x1, R3 ;  /* 0x0000000105057824 */ /* 0x000fe200078e0203 */
[----:B------:R-:W-:Y:S01]  /*19480*/  SHF.R.S32.HI R3, RZ, 0x1f, R2 ;  /* 0x0000001fff037819 */ /* 0x000fe20000011402 */
[----:B------:R-:W-:Y:S02]  /*19490*/  IMAD R6, R12, UR4, RZ ;  /* 0x000000040c067c24 */ /* 0x000fe4000f8e02ff */
[----:B------:R-:W-:-:S04]  /*194a0*/  IMAD.WIDE.U32 R4, R13, UR4, R4 ;  /* 0x000000040d047c25 */ /* 0x000fc8000f8e0004 */
[----:B------:R-:W-:Y:S02]  /*194b0*/  IMAD R9, R13, UR5, R6 ;  /* 0x000000050d097c24 */ /* 0x000fe4000f8e0206 */
[----:B------:R-:W-:-:S04]  /*194c0*/  IMAD.WIDE R6, R14, 0xc0, R2 ;  /* 0x000000c00e067825 */ /* 0x000fc800078e0202 */
[----:B------:R-:W-:Y:S01]  /*194d0*/  IMAD.IADD R11, R5, 0x1, R9 ;  /* 0x00000001050b7824 */ /* 0x000fe200078e0209 */
        /* <DEDUP_REMOVED lines=20> */
.L_x_1274:
[----:B------:R-:W-:Y:S05]  /*19620*/  BSYNC B1 ;  /* 0x0000000000017941 */ /* 0x000fea0003800000 */
.L_x_1273:
[----:B------:R-:W-:Y:S05]  /*19630*/  @P1 BRA `(.L_x_1269) ;  /* 0x0000000000541947 */ /* 0x000fea0003800000 */
[----:B------:R-:W-:Y:S01]  /*19640*/  IADD3 R5, P0, R6, 0x60, RZ ;  /* 0x0000006006057810 */ /* 0x000fe20007f1e0ff */
[----:B------:R-:W-:Y:S01]  /*19650*/  ULDC UR4, c[0x0][0xa8c] ;  /* 0x0002a30000047ab9 */ /* 0x000fe20000000800 */
[----:B------:R-:W-:Y:S01]  /*19660*/  IMAD.MOV.U32 R2, RZ, RZ, R4 ;  /* 0x000000ffff027224 */ /* 0x000fe200078e0004 */
[----:B------:R-:W-:Y:S01]  /*19670*/  ULDC.64 UR6, c[0x0][0xad8] ;  /* 0x0002b60000067ab9 */ /* 0x000fe20000000a00 */
[----:B------:R-:W-:Y:S01]  /*19680*/  IMAD.MOV.U32 R3, RZ, RZ, R11 ;  /* 0x000000ffff037224 */ /* 0x000fe200078e000b */
[C---:B------:R-:W-:Y:S01]  /*19690*/  ISETP.GE.AND P1, PT, R0.reuse, UR4, PT ;  /* 0x0000000400007c0c */ /* 0x040fe2000bf26270 */
[----:B------:R-:W-:Y:S02]  /*196a0*/  IMAD.X R6, RZ, RZ, R7, P0 ;  /* 0x000000ffff067224 */ /* 0x000fe400000e0607 */
[----:B------:R-:W-:Y:S02]  /*196b0*/  VIADD R4, R0, 0x20 ;  /* 0x0000002000047836 */ /* 0x000fe40000000000 */
[----:B------:R-:W-:-:S02]  /*196c0*/  IMAD R6, R6, UR6, RZ ;  /* 0x0000000606067c24 */ /* 0x000fc4000f8e02ff */
[----:B------:R-:W-:Y:S01]  /*196d0*/  VIADD R0, R0, 0x40 ;  /* 0x0000004000007836 */ /* 0x000fe20000000000 */
[----:B------:R-:W-:Y:S01]  /*196e0*/  ISETP.GE.AND P2, PT, R4, UR4, PT ;  /* 0x0000000404007c0c */ /* 0x000fe2000bf46270 */
        /* <DEDUP_REMOVED lines=10> */
.L_x_1269:
[----:B------:R-:W-:Y:S05]  /*19790*/  BSYNC B0 ;  /* 0x0000000000007941 */ /* 0x000fea0003800000 */
.L_x_1264:
[----:B------:R-:W4:Y:S01]  /*197a0*/  LDL R0, [R1+0x2c] ;  /* 0x00002c0001007983 */ /* 0x000f220000100800 */
[----:B------:R-:W-:Y:S02]  /*197b0*/  ULDC UR4, c[0x0][0xc14] ;  /* 0x0003050000047ab9 */ /* 0x000fe40000000800 */
[----:B----4-:R-:W-:-:S13]  /*197c0*/  ISETP.GE.AND P0, PT, R0, UR4, PT ;  /* 0x0000000400007c0c */ /* 0x010fda000bf06270 */
[----:B------:R-:W-:Y:S05]  /*197d0*/  @!P0 BRA `(.L_x_1275) ;  /* 0xfffffe7400e08947 */ /* 0x000fea000383ffff */
[----:B------:R-:W-:Y:S05]  /*197e0*/  BRA `(.L_x_1077) ;  /* 0x0000006800fc7947 */ /* 0x000fea0003800000 */
.L_x_1075:
[----:B------:R-:W-:-:S08]  /*197f0*/  NOP ;  /* 0x0000000000007918 */ /* 0x000fd00000000000 */
[----:B0-----:R-:W0:-:S00]  /*19800*/  USETMAXREG.DEALLOC.CTAPOOL 0x20 ;  /* 0x00000020000079c8 */ /* 0x001e0000080e0500 */
        /* <DEDUP_REMOVED lines=11> */
[----:B------:R-:W0:Y:S01]  /*198c0*/  LDS.128 R24, [UR4+0x19cd0] ;  /* 0x019cd004ff187984 */ /* 0x000e220008000c00 */
[----:B------:R-:W-:Y:S06]  /*198d0*/  BAR.ARV 0x4, 0x200 ;  /* 0x0108000000007b1d */ /* 0x000fec0000002000 */
[----:B------:R-:W-:Y:S05]  /*198e0*/  BRA `(.L_x_1277) ;  /* 0x0000000800847947 */ /* 0x000fea0003800000 */
.L_x_1276:
[----:B------:R-:W0:Y:S01]  /*198f0*/  S2R R2, SR_TID.X ;  /* 0x0000000000027919 */ /* 0x000e220000002100 */
[----:B------:R-:W-:Y:S01]  /*19900*/  ULDC UR4, c[0x0][0xc14] ;  /* 0x0003050000047ab9 */ /* 0x000fe20000000800 */
[----:B------:R-:W1:Y:S01]  /*19910*/  S2UR UR6, SR_CTAID.X ;  /* 0x00000000000679c3 */ /* 0x000e620000002500 */
[----:B------:R-:W-:Y:S01]  /*19920*/  ULDC UR5, c[0x0][0xc10] ;  /* 0x0003040000057ab9 */ /* 0x000fe20000000800 */
        /* <DEDUP_REMOVED lines=31> */
[----:B-1----:R-:W-:-:S13]  /*19b20*/  ISETP.GT.AND P6, PT, R6, UR6, PT ;  /* 0x0000000606007c0c */ /* 0x002fda000bfc4270 */
[----:B------:R-:W-:Y:S05]  /*19b30*/  @P6 BRA `(.L_x_1278) ;  /* 0x00000000009c6947 */ /* 0x000fea0003800000 */
[----:B------:R-:W0:Y:S01]  /*19b40*/  LDC R7, c[0x0][0xc14] ;  /* 0x00030500ff077b82 */ /* 0x000e220000000800 */
[----:B------:R-:W-:Y:S01]  /*19b50*/  IMAD.MOV.U32 R6, RZ, RZ, R3 ;  /* 0x000000ffff067224 */ /* 0x000fe200078e0003 */
[----:B------:R-:W-:Y:S01]  /*19b60*/  UMOV UR4, URZ ;  /* 0x0000003f00047c82 */ /* 0x000fe20008000000 */
[----:B------:R-:W-:Y:S01]  /*19b70*/  ULDC UR7, c[0x0][0xc14] ;  /* 0x0003050000077ab9 */ /* 0x000fe20000000800 */
[----:B------:R-:W-:-:S05]  /*19b80*/  ULDC UR5, c[0x0][0xc10] ;  /* 0x0003040000057ab9 */ /* 0x000fca0000000800 */
.L_x_1282:
        /* <DEDUP_REMOVED lines=12> */
.L_x_1281:
[----:B------:R-:W-:Y:S05]  /*19c50*/  BSYNC B0 ;  /* 0x0000000000007941 */ /* 0x000fea0003800000 */
.L_x_1280:
        /* <DEDUP_REMOVED lines=21> */
.L_x_1278:
[----:B------:R-:W-:-:S04]  /*19db0*/  IMAD.IADD R10, R6, 0x1, -R3 ;  /* 0x00000001060a7824 */ /* 0x000fc800078e0a03 */
[----:B------:R-:W-:-:S05]  /*19dc0*/  IMAD R2, R7, UR5, R10 ;  /* 0x0000000507027c24 */ /* 0x000fca000f8e020a */
[----:B------:R-:W-:Y:S02]  /*19dd0*/  ISETP.GT.AND P0, PT, R2, UR6, PT ;  /* 0x0000000602007c0c */ /* 0x000fe4000bf04270 */
[----:B------:R-:W0:Y:S11]  /*19de0*/  LDC.64 R2, c[0x0][0xc68] ;  /* 0x00031a00ff027b82 */ /* 0x000e360000000a00 */
[----:B------:R-:W-:-:S04]  /*19df0*/  VOTE.ANY R11, PT, !P0 ;  /* 0x00000000000b7806 */ /* 0x000fc800040e0100 */
[----:B------:R-:W1:Y:S02]  /*19e00*/  POPC R15, R11 ;  /* 0x0000000b000f7309 */ /* 0x000e640000000000 */
[----:B-1----:R-:W-:-:S04]  /*19e10*/  VIADD R27, R15, UR4 ;  /* 0x000000040f1b7c36 */ /* 0x002fc80008000000 */
[----:B0-----:R-:W-:-:S05]  /*19e20*/  IMAD.WIDE R2, R27, 0x4, R2 ;  /* 0x000000041b027825 */ /* 0x001fca00078e0202 */
[----:B------:R-:W2:Y:S01]  /*19e30*/  LDG.E R9, desc[UR40][R2.64] ;  /* 0x0000002802097981 */ /* 0x000ea2000c1e1900 */
[----:B------:R-:W-:-:S03]  /*19e40*/  ISETP.NE.AND P0, PT, R11, RZ, PT ;  /* 0x000000ff0b00720c */ /* 0x000fc60003f05270 */
        /* <DEDUP_REMOVED lines=11> */
.L_x_1283:
[----:B-1----:R-:W-:Y:S01]  /*19f00*/  IMAD R24, R24, UR5, R10 ;  /* 0x0000000518187c24 */ /* 0x002fe2000f8e020a */
[----:B------:R-:W-:Y:S01]  /*19f10*/  IABS R10, R6 ;  /* 0x00000006000a7213 */ /* 0x000fe20000000000 */
[----:B------:R-:W-:Y:S02]  /*19f20*/  IMAD R11, R11, R8, RZ ;  /* 0x000000080b0b7224 */ /* 0x000fe400078e02ff */
[----:B------:R-:W-:Y:S01]  /*19f30*/  IMAD.MOV.U32 R2, RZ, RZ, RZ ;  /* 0x000000ffff027224 */ /* 0x000fe200078e00ff */
[----:B0-----:R-:W-:Y:S01]  /*19f40*/  IADD3 R7, -R24, UR6, RZ ;  /* 0x0000000618077c10 */ /* 0x001fe2000fffe1ff */
[----:B------:R-:W-:Y:S02]  /*19f50*/  IMAD.MOV R10, RZ, RZ, -R10 ;  /* 0x000000ffff0a7224 */ /* 0x000fe400078e0a0a */
[----:B------:R-:W-:Y:S01]  /*19f60*/  IMAD.HI.U32 R2, R3, R11, R2 ;  /* 0x0000000b03027227 */ /* 0x000fe200078e0002 */
[----:B------:R-:W-:-:S05]  /*19f70*/  IABS R3, R7 ;  /* 0x0000000700037213 */ /* 0x000fca0000000000 */
        /* <DEDUP_REMOVED lines=12> */
[----:B------:R-:W-:Y:S02]  /*1a040*/  IMAD R8, R9, R2, RZ ;  /* 0x0000000209087224 */ /* 0x000fe400078e02ff */
[----:B------:R-:W-:Y:S02]  /*1a050*/  IMAD.MOV R2, RZ, RZ, -R2 ;  /* 0x000000ffff027224 */ /* 0x000fe400078e0a02 */
[----:B------:R-:W-:Y:S02]  /*1a060*/  IMAD.MOV R10, RZ, RZ, -R8 ;  /* 0x000000ffff0a7224 */ /* 0x000fe400078e0a08 */
[----:B------:R-:W-:Y:S02]  /*1a070*/  IMAD R6, R6, R2, R7 ;  /* 0x0000000206067224 */ /* 0x000fe400078e0207 */
[----:B------:R-:W-:Y:S01]  /*1a080*/  IMAD.MOV.U32 R2, RZ, RZ, RZ ;  /* 0x000000ffff027224 */ /* 0x000fe200078e00ff */
[----:B------:R-:W-:-:S04]  /*1a090*/  VIADDMNMX R9, R10, UR5, R9, PT ;  /* 0x000000050a097c46 */ /* 0x000fc8000b800109 */
        /* <DEDUP_REMOVED lines=20> */
[----:B------:R-:W-:-:S06]  /*1a1e0*/  IMAD.IADD R3, R6, 0x1, R8 ;  /* 0x0000000106037824 */ /* 0x000fcc00078e0208 */
[----:B------:R-:W-:-:S06]  /*1a1f0*/  @P0 VIADD R2, R2, 0x1 ;  /* 0x0000000102020836 */ /* 0x000fcc0000000000 */
[----:B------:R-:W-:Y:S01]  /*1a200*/  @!P2 IMAD.MOV R2, RZ, RZ, -R2 ;  /* 0x000000ffff02a224 */ /* 0x000fe200078e0a02 */
[----:B------:R-:W-:Y:S01]  /*1a210*/  @!P1 LOP3.LUT R2, RZ, R9, RZ, 0x33, !PT ;  /* 0x00000009ff029212 */ /* 0x000fe200078e33ff */
[----:B------:R-:W-:-:S03]  /*1a220*/  IMAD.MOV R9, RZ, RZ, -R9 ;  /* 0x000000ffff097224 */ /* 0x000fc600078e0a09 */
[----:B------:R-:W-:Y:S01]  /*1a230*/  LOP3.LUT R25, RZ, R2, RZ, 0x33, !PT ;  /* 0x00000002ff197212 */ /* 0x000fe200078e33ff */
[----:B------:R-:W-:-:S04]  /*1a240*/  IMAD R26, R2, R9, R3 ;  /* 0x00000009021a7224 */ /* 0x000fc800078e0203 */
[----:B------:R-:W-:Y:S01]  /*1a250*/  IMAD.IADD R25, R4, 0x1, R25 ;  /* 0x0000000104197824 */ /* 0x000fe200078e0219 */
[----:B------:R-:W-:Y:S06]  /*1a260*/  BRA `(.L_x_1284) ;  /* 0x00000000000c7947 */ /* 0x000fec0003800000 */
.L_x_1279:
[----:B------:R-:W-:Y:S02]  /*1a270*/  IMAD.MOV.U32 R25, RZ, RZ, RZ ;  /* 0x000000ffff197224 */ /* 0x000fe400078e00ff */
[----:B------:R-:W-:Y:S02]  /*1a280*/  IMAD.U32 R24, RZ, RZ, UR6 ;  /* 0x00000006ff187e24 */ /* 0x000fe4000f8e00ff */
[----:B------:R-:W-:-:S07]  /*1a290*/  IMAD.MOV.U32 R26, RZ, RZ, RZ ;  /* 0x000000ffff1a7224 */ /* 0x000fce00078e00ff */
.L_x_1284:
[----:B------:R-:W-:-:S13]  /*1a2a0*/  ISETP.NE.AND P0, PT, R5, RZ, PT ;  /* 0x000000ff0500720c */ /* 0x000fda0003f05270 */
[----:B------:R-:W0:Y:S01]  /*1a2b0*/  @!P0 S2R R3, SR_CgaCtaId ;  /* 0x0000000000038919 */ /* 0x000e220000008800 */
[----:B------:R-:W-:-:S04]  /*1a2c0*/  @!P0 MOV R2, 0x400 ;  /* 0x0000040000028802 */ /* 0x000fc80000000f00 */
[----:B0-----:R-:W-:-:S05]  /*1a2d0*/  @!P0 LEA R2, R3, R2, 0x18 ;  /* 0x0000000203028211 */ /* 0x001fca00078ec0ff */
[----:B------:R1:W-:Y:S01]  /*1a2e0*/  @!P0 STS.128 [R2+0x19cd0], R24 ;  /* 0x019cd01802008388 */ /* 0x0003e20000000c00 */
[----:B------:R-:W-:Y:S06]  /*1a2f0*/  BAR.ARV 0x5, 0x200 ;  /* 0x0148000000007b1d */ /* 0x000fec0000002000 */
.L_x_1277:
[----:B------:R2:W-:Y:S01]  /*1a300*/  STL [R1+0x14], RZ ;  /* 0x000014ff01007387 */ /* 0x0005e20000100800 */
[----:B------:R-:W-:Y:S01]  /*1a310*/  ULDC UR4, c[0x0][0xc14] ;  /* 0x0003050000047ab9 */ /* 0x000fe20000000800 */
[----:B------:R-:W-:Y:S01]  /*1a320*/  IMAD.MOV.U32 R19, RZ, RZ, 0x1 ;  /* 0x00000001ff137424 */ /* 0x000fe200078e00ff */
[----:B0-----:R-:W-:Y:S01]  /*1a330*/  ISETP.GE.AND P0, PT, R27, UR4, PT ;  /* 0x000000041b007c0c */ /* 0x001fe2000bf06270 */
[----:B------:R-:W-:-:S12]  /*1a340*/  IMAD.MOV.U32 R17, RZ, RZ, RZ ;  /* 0x000000ffff117224 */ /* 0x000fd800078e00ff */
[----:B--2---:R-:W-:Y:S05]  /*1a350*/  @P0 BRA `(.L_x_1285) ;  /* 0x0000005c00280947 */ /* 0x004fea0003800000 */
[----:B------:R-:W2:Y:S01]  /*1a360*/  LDL R8, [R1+0x18] ;  /* 0x0000180001087983 */ /* 0x000ea20000100800 */
[----:B------:R-:W0:Y:S01]  /*1a370*/  S2R R10, SR_TID.X ;  /* 0x00000000000a7919 */ /* 0x000e220000002100 */
[----:B------:R-:W3:Y:S01]  /*1a380*/  S2R R6, SR_TID.X ;  /* 0x0000000000067919 */ /* 0x000ee20000002100 */
[----:B------:R-:W-:Y:S01]  /*1a390*/  IMAD.SHL.U32 R9, R0, 0x800, RZ ;  /* 0x0000080000097824 */ /* 0x000fe200078e00ff */
[----:B0-----:R-:W-:Y:S01]  /*1a3a0*/  SHF.R.U32.HI R4, RZ, 0x1, R10 ;  /* 0x00000001ff047819 */ /* 0x001fe2000001160a */
[----:B-1----:R-:W-:-:S03]  /*1a3b0*/  IMAD.SHL.U32 R2, R10, 0x20, RZ ;  /* 0x000000200a027824 */ /* 0x002fc600078e00ff */
[----:B------:R-:W-:Y:S02]  /*1a3c0*/  LOP3.LUT R5, R4, 0x20, RZ, 0xc0, !PT ;  /* 0x0000002004057812 */ /* 0x000fe400078ec0ff */
[----:B---3--:R-:W-:Y:S01]  /*1a3d0*/  LOP3.LUT R6, R6, 0x7f, RZ, 0xc0, !PT ;  /* 0x0000007f06067812 */ /* 0x008fe200078ec0ff */
[----:B------:R-:W-:Y:S01]  /*1a3e0*/  IMAD.SHL.U32 R0, R10, 0x80, RZ ;  /* 0x000000800a007824 */ /* 0x000fe200078e00ff */
        /* <DEDUP_REMOVED lines=8> */
[----:B------:R-:W-:Y:S02]  /*1a470*/  LOP3.LUT R0, R0, 0x400, RZ, 0xc0, !PT ;  /* 0x0000040000007812 */ /* 0x000fe400078ec0ff */
[----:B------:R-:W-:Y:S02]  /*1a480*/  LOP3.LUT R2, R2, 0x400, R5, 0xf8, !PT ;  /* 0x0000040002027812 */ /* 0x000fe400078ef805 */
[----:B------:R-:W-:Y:S02]  /*1a490*/  LOP3.LUT R3, R3, 0x10, R6, 0x78, !PT ;  /* 0x0000001003037812 */ /* 0x000fe400078e7806 */
[----:B------:R-:W-:Y:S02]  /*1a4a0*/  LOP3.LUT R0, R0, 0x800, R9, 0xf8, !PT ;  /* 0x0000080000007812 */ /* 0x000fe400078ef809 */
[----:B------:R-:W-:Y:S02]  /*1a4b0*/  LOP3.LUT R7, R7, 0x70, R4, 0x78, !PT ;  /* 0x0000007007077812 */ /* 0x000fe400078e7804 */
[----:B------:R-:W-:-:S02]  /*1a4c0*/  LOP3.LUT R2, R2, R3, RZ, 0xfc, !PT ;  /* 0x0000000302027212 */ /* 0x000fc400078efcff */
[----:B------:R-:W-:Y:S01]  /*1a4d0*/  LOP3.LUT R29, R0, R7, RZ, 0xfc, !PT ;  /* 0x00000007001d7212 */ /* 0x000fe200078efcff */
[----:B------:R-:W-:Y:S01]  /*1a4e0*/  IMAD.MOV.U32 R0, RZ, RZ, 0x40 ;  /* 0x00000040ff007424 */ /* 0x000fe200078e00ff */
[----:B------:R-:W-:Y:S01]  /*1a4f0*/  LOP3.LUT P0, RZ, R10, 0x4, RZ, 0xc0, !PT ;  /* 0x000000040aff7812 */ /* 0x000fe2000780c0ff */
[----:B------:R0:W-:Y:S03]  /*1a500*/  STL [R1+0x4], R2 ;  /* 0x0000040201007387 */ /* 0x0001e60000100800 */
[----:B------:R-:W-:Y:S01]  /*1a510*/  SEL R0, R0, 0xffffffc0, !P0 ;  /* 0xffffffc000007807 */ /* 0x000fe20004000000 */
[----:B------:R-:W-:Y:S01]  /*1a520*/  BSSY B7, `(.L_x_1285) ;  /* 0x00005ad000077945 */ /* 0x000fe20003800000 */
[----:B------:R-:W-:Y:S02]  /*1a530*/  IMAD.MOV.U32 R22, RZ, RZ, 0x1 ;  /* 0x00000001ff167424 */ /* 0x000fe400078e00ff */
[----:B------:R-:W-:-:S02]  /*1a540*/  IMAD.MOV.U32 R18, RZ, RZ, RZ ;  /* 0x000000ffff127224 */ /* 0x000fc400078e00ff */
[----:B------:R-:W-:Y:S02]  /*1a550*/  IMAD.MOV.U32 R17, RZ, RZ, RZ ;  /* 0x000000ffff117224 */ /* 0x000fe400078e00ff */
[----:B------:R-:W-:Y:S01]  /*1a560*/  IMAD.MOV.U32 R19, RZ, RZ, 0x1 ;  /* 0x00000001ff137424 */ /* 0x000fe200078e00ff */
[----:B------:R-:W-:Y:S01]  /*1a570*/  ULDC.64 UR38, c[0x0][0x198] ;  /* 0x0000660000267ab9 */ /* 0x000fe20000000a00 */
[----:B------:R-:W-:Y:S01]  /*1a580*/  ULDC UR36, c[0x0][0xc] ;  /* 0x0000030000247ab9 */ /* 0x000fe20000000800 */
[C---:B--2---:R-:W-:Y:S02]  /*1a590*/  LOP3.LUT R3, R8.reuse, 0x1, RZ, 0xfc, !PT ;  /* 0x0000000108037812 */ /* 0x044fe400078efcff */
[----:B0-----:R-:W-:-:S03]  /*1a5a0*/  LOP3.LUT R2, R8, 0x2, RZ, 0xfc, !PT ;  /* 0x0000000208027812 */ /* 0x001fc600078efcff */
[----:B------:R0:W-:Y:S04]  /*1a5b0*/  STL [R1+0x24], R3 ;  /* 0x0000240301007387 */ /* 0x0001e80000100800 */
[----:B------:R0:W-:Y:S04]  /*1a5c0*/  STL [R1+0xc], R2 ;  /* 0x00000c0201007387 */ /* 0x0001e80000100800 */
[----:B------:R0:W-:Y:S04]  /*1a5d0*/  STL [R1+0x14], RZ ;  /* 0x000014ff01007387 */ /* 0x0001e80000100800 */
[----:B------:R0:W-:Y:S02]  /*1a5e0*/  STL [R1], R0 ;  /* 0x0000000001007387 */ /* 0x0001e40000100800 */
.L_x_1412:
[----:B------:R-:W-:Y:S05]  /*1a5f0*/  YIELD ;  /* 0x0000000000007946 */ /* 0x000fea0003800000 */
[----:B------:R-:W-:Y:S01]  /*1a600*/  ULDC.64 UR4, c[0x0][0xa28] ;  /* 0x00028a0000047ab9 */ /* 0x000fe20000000a00 */
[----:B0-----:R-:W-:Y:S01]  /*1a610*/  IMAD.MOV.U32 R9, RZ, RZ, RZ ;  /* 0x000000ffff097224 */ /* 0x001fe200078e00ff */
[----:B------:R-:W-:Y:S01]  /*1a620*/  ISETP.NE.U32.AND P0, PT, RZ, UR4, PT ;  /* 0x00000004ff007c0c */ /* 0x000fe2000bf05070 */
[----:B-1----:R-:W1:Y:S01]  /*1a630*/  LDC.64 R10, c[0x0][0xa00] ;  /* 0x00028000ff0a7b82 */ /* 0x002e620000000a00 */
[----:B------:R-:W-:Y:S01]  /*1a640*/  ULDC.64 UR6, c[0x0][0xa08] ;  /* 0x0002820000067ab9 */ /* 0x000fe20000000a00 */
[----:B------:R-:W-:Y:S01]  /*1a650*/  ULDC.64 UR8, c[0x0][0xa10] ;  /* 0x0002840000087ab9 */ /* 0x000fe20000000a00 */
[----:B------:R-:W-:Y:S01]  /*1a660*/  ISETP.NE.AND.EX P0, PT, RZ, UR5, PT, P0 ;  /* 0x00000005ff007c0c */ /* 0x000fe2000bf05300 */
[----:B------:R-:W-:-:S04]  /*1a670*/  ULDC.64 UR4, c[0x0][0xa18] ;  /* 0x0002860000047ab9 */ /* 0x000fc80000000a00 */
[----:B------:R-:W2:Y:S08]  /*1a680*/  LDC.64 R4, c[0x0][0xa08] ;  /* 0x00028200ff047b82 */ /* 0x000eb00000000a00 */
[----:B0-----:R-:W0:Y:S02]  /*1a690*/  @P0 LDC.64 R2, c[0x0][0xa28] ;  /* 0x00028a00ff020b82 */ /* 0x001e240000000a00 */
[----:B0-----:R-:W-:-:S05]  /*1a6a0*/  @P0 IMAD.WIDE R2, R27, 0x4, R2 ;  /* 0x000000041b020825 */ /* 0x001fca00078e0202 */
[----:B------:R0:W5:Y:S01]  /*1a6b0*/  @P0 LDG.E R9, desc[UR40][R2.64] ;  /* 0x0000002802090981 */ /* 0x000162000c1e1900 */
[----:B------:R-:W-:Y:S01]  /*1a6c0*/  ISETP.NE.U32.AND P0, PT, RZ, UR4, PT ;  /* 0x00000004ff007c0c */ /* 0x000fe2000bf05070 */
[----:B------:R-:W-:Y:S01]  /*1a6d0*/  IMAD.MOV.U32 R0, RZ, RZ, RZ ;  /* 0x000000ffff007224 */ /* 0x000fe200078e00ff */
[----:B------:R-:W-:Y:S01]  /*1a6e0*/  ISETP.NE.U32.AND P2, PT, RZ, UR6, PT ;  /* 0x00000006ff007c0c */ /* 0x000fe2000bf45070 */
[----:B-1----:R-:W-:Y:S01]  /*1a6f0*/  IMAD.WIDE R10, R27, 0x4, R10 ;  /* 0x000000041b0a7825 */ /* 0x002fe200078e020a */
[----:B------:R-:W-:Y:S01]  /*1a700*/  ISETP.NE.AND.EX P0, PT, RZ, UR5, PT, P0 ;  /* 0x00000005ff007c0c */ /* 0x000fe2000bf05300 */
[----:B------:R-:W-:Y:S01]  /*1a710*/  ULDC.64 UR4, c[0x0][0xa00] ;  /* 0x0002800000047ab9 */ /* 0x000fe20000000a00 */
[----:B------:R-:W-:Y:S01]  /*1a720*/  ISETP.NE.U32.AND P4, PT, RZ, UR8, PT ;  /* 0x00000008ff007c0c */ /* 0x000fe2000bf85070 */
[----:B------:R-:W-:Y:S01]  /*1a730*/  IMAD.MOV.U32 R28, RZ, RZ, RZ ;  /* 0x000000ffff1c7224 */ /* 0x000fe200078e00ff */
[----:B------:R-:W-:Y:S01]  /*1a740*/  ISETP.NE.U32.AND P1, PT, RZ, UR4, PT ;  /* 0x00000004ff007c0c */ /* 0x000fe2000bf25070 */
[----:B0-----:R-:W0:Y:S01]  /*1a750*/  LDC.64 R2, c[0x0][0xa10] ;  /* 0x00028400ff027b82 */ /* 0x001e220000000a00 */
[----:B------:R-:W-:-:S02]  /*1a760*/  IMAD.MOV.U32 R6, RZ, RZ, RZ ;  /* 0x000000ffff067224 */ /* 0x000fc400078e00ff */
[----:B------:R-:W-:Y:S01]  /*1a770*/  ISETP.NE.AND.EX P3, PT, RZ, UR5, PT, P1 ;  /* 0x00000005ff007c0c */ /* 0x000fe2000bf65310 */
[----:B--2---:R-:W-:Y:S01]  /*1a780*/  IMAD.WIDE R4, R27, 0x4, R4 ;  /* 0x000000041b047825 */ /* 0x004fe200078e0204 */
[----:B------:R-:W-:Y:S02]  /*1a790*/  ISETP.NE.AND.EX P1, PT, RZ, UR7, PT, P2 ;  /* 0x00000007ff007c0c */ /* 0x000fe4000bf25320 */
[----:B------:R-:W-:Y:S01]  /*1a7a0*/  ISETP.NE.AND.EX P2, PT, RZ, UR9, PT, P4 ;  /* 0x00000009ff007c0c */ /* 0x000fe2000bf45340 */
[----:B------:R-:W1:Y:S01]  /*1a7b0*/  @P0 LDC.64 R12, c[0x0][0xa18] ;  /* 0x00028600ff0c0b82 */ /* 0x000e620000000a00 */
[----:B------:R-:W-:Y:S02]  /*1a7c0*/  ULDC UR4, c[0x0][0x288] ;  /* 0x0000a20000047ab9 */ /* 0x000fe40000000800 */
[----:B------:R-:W-:Y:S01]  /*1a7d0*/  IMAD.U32 R7, RZ, RZ, UR4 ;  /* 0x00000004ff077e24 */ /* 0x000fe2000f8e00ff */
[----:B------:R-:W-:-:S04]  /*1a7e0*/  ULDC.64 UR4, c[0x0][0x3f8] ;  /* 0x0000fe0000047ab9 */ /* 0x000fc80000000a00 */
[----:B------:R-:W2:Y:S04]  /*1a7f0*/  @P3 LDG.E R0, desc[UR40][R10.64] ;  /* 0x000000280a003981 */ /* 0x000ea8000c1e1900 */
[----:B------:R3:W5:Y:S01]  /*1a800*/  @P1 LDG.E R28, desc[UR40][R4.64] ;  /* 0x00000028041c1981 */ /* 0x000762000c1e1900 */
[----:B0-----:R-:W-:-:S05]  /*1a810*/  IMAD.WIDE R2, R27, 0x4, R2 ;  /* 0x000000041b027825 */ /* 0x001fca00078e0202 */
[----:B------:R3:W5:Y:S01]  /*1a820*/  @P2 LDG.E R6, desc[UR40][R2.64] ;  /* 0x0000002802062981 */ /* 0x000762000c1e1900 */
[----:B-1----:R-:W-:-:S05]  /*1a830*/  @P0 IMAD.WIDE R12, R27, 0x4, R12 ;  /* 0x000000041b0c0825 */ /* 0x002fca00078e020c */
[----:B------:R3:W5:Y:S01]  /*1a840*/  @P0 LDG.E R7, desc[UR40][R12.64] ;  /* 0x000000280c070981 */ /* 0x000762000c1e1900 */
[----:B------:R-:W-:-:S03]  /*1a850*/  UISETP.NE.U32.AND UP0, UPT, UR4, URZ, UPT ;  /* 0x0000003f0400728c */ /* 0x000fc6000bf05070 */
[----:B------:R-:W-:Y:S01]  /*1a860*/  ULDC UR4, c[0x0][0x404] ;  /* 0x0001010000047ab9 */ /* 0x000fe20000000800 */
[----:B------:R-:W-:-:S03]  /*1a870*/  UISETP.NE.AND.EX UP0, UPT, UR5, URZ, UPT, UP0 ;  /* 0x0000003f0500728c */ /* 0x000fc6000bf05300 */
[----:B------:R-:W-:Y:S01]  /*1a880*/  ULDC UR5, c[0x0][0x2e0] ;  /* 0x0000b80000057ab9 */ /* 0x000fe20000000800 */
[----:B------:R-:W-:-:S04]  /*1a890*/  USEL UR4, UR4, 0x1, UP0 ;  /* 0x0000000104047887 */ /* 0x000fc80008000000 */
[----:B------:R-:W-:-:S03]  /*1a8a0*/  UIMAD UR4, UR4, UR5, URZ ;  /* 0x00000005040472a4 */ /* 0x000fc6000f8e023f */
[----:B------:R-:W-:Y:S02]  /*1a8b0*/  ULDC UR5, c[0x0][0x338] ;  /* 0x0000ce0000057ab9 */ /* 0x000fe40000000800 */
[----:B------:R-:W-:Y:S01]  /*1a8c0*/  IMAD.U32 R8, RZ, RZ, UR5 ;  /* 0x00000005ff087e24 */ /* 0x000fe2000f8e00ff */
[----:B--2---:R0:W-:Y:S02]  /*1a8d0*/  STL [R1+0x20], R0 ;  /* 0x0000200001007387 */ /* 0x0041e40000100800 */
[----:B0-----:R-:W-:Y:S01]  /*1a8e0*/  IMAD.U32 R0, RZ, RZ, UR4 ;  /* 0x00000004ff007e24 */ /* 0x001fe2000f8e00ff */
[----:B---3--:R-:W-:Y:S06]  /*1a8f0*/  @P0 BRA `(.L_x_1286) ;  /* 0x0000000000100947 */ /* 0x008fec0003800000 */
[----:B------:R-:W-:Y:S05]  /*1a900*/  @!P3 BRA `(.L_x_1286) ;  /* 0x00000000000cb947 */ /* 0x000fea0003800000 */
[----:B-----5:R-:W2:Y:S04]  /*1a910*/  LDG.E R7, desc[UR40][R10.64] ;  /* 0x000000280a077981 */ /* 0x020ea8000c1e1900 */
[----:B------:R-:W2:Y:S02]  /*1a920*/  LDG.E R10, desc[UR40][R10.64+0x4] ;  /* 0x000004280a0a7981 */ /* 0x000ea4000c1e1900 */
[----:B--2---:R-:W-:-:S07]  /*1a930*/  IMAD.IADD R7, R10, 0x1, -R7 ;  /* 0x000000010a077824 */ /* 0x004fce00078e0a07 */
.L_x_1286:
[----:B------:R-:W-:Y:S01]  /*1a940*/  ULDC.64 UR4, c[0x0][0xa20] ;  /* 0x0002880000047ab9 */ /* 0x000fe20000000a00 */
[----:B-----5:R-:W-:Y:S01]  /*1a950*/  IMAD.IADD R28, R28, 0x1, R9 ;  /* 0x000000011c1c7824 */ /* 0x020fe200078e0209 */
[----:B------:R-:W-:-:S04]  /*1a960*/  ISETP.NE.U32.AND P0, PT, RZ, UR4, PT ;  /* 0x00000004ff007c0c */ /* 0x000fc8000bf05070 */
[----:B------:R-:W-:-:S13]  /*1a970*/  ISETP.NE.AND.EX P0, PT, RZ, UR5, PT, P0 ;  /* 0x00000005ff007c0c */ /* 0x000fda000bf05300 */
[----:B------:R-:W-:Y:S05]  /*1a980*/  @!P0 BRA `(.L_x_1287) ;  /* 0x0000000000108947 */ /* 0x000fea0003800000 */
[----:B------:R-:W0:Y:S02]  /*1a990*/  LDC.64 R4, c[0x0][0xa20] ;  /* 0x00028800ff047b82 */ /* 0x000e240000000a00 */
[----:B0-----:R-:W-:-:S05]  /*1a9a0*/  IMAD.WIDE R4, R27, 0x4, R4 ;  /* 0x000000041b047825 */ /* 0x001fca00078e0204 */
[----:B------:R0:W5:Y:S01]  /*1a9b0*/  LDG.E R0, desc[UR40][R4.64] ;  /* 0x0000002804007981 */ /* 0x000162000c1e1900 */
[----:B------:R-:W-:Y:S05]  /*1a9c0*/  BRA `(.L_x_1288) ;  /* 0x0000000000107947 */ /* 0x000fea0003800000 */
.L_x_1287:
[----:B------:R-:W-:Y:S05]  /*1a9d0*/  @!P1 BRA `(.L_x_1288) ;  /* 0x00000000000c9947 */ /* 0x000fea0003800000 */
[----:B------:R-:W2:Y:S04]  /*1a9e0*/  LDG.E R0, desc[UR40][R4.64] ;  /* 0x0000002804007981 */ /* 0x000ea8000c1e1900 */
[----:B------:R-:W2:Y:S02]  /*1a9f0*/  LDG.E R11, desc[UR40][R4.64+0x4] ;  /* 0x00000428040b7981 */ /* 0x000ea4000c1e1900 */
[----:B--2---:R-:W-:-:S07]  /*1aa00*/  IMAD.IADD R0, R11, 0x1, -R0 ;  /* 0x000000010b007824 */ /* 0x004fce00078e0a00 */
.L_x_1288:
[----:B0-----:R-:W2:Y:S04]  /*1aa10*/  @P2 LDG.E R4, desc[UR40][R2.64] ;  /* 0x0000002802042981 */ /* 0x001ea8000c1e1900 */
[----:B------:R0:W2:Y:S01]  /*1aa20*/  @P2 LDG.E R5, desc[UR40][R2.64+0x4] ;  /* 0x0000042802052981 */ /* 0x0000a2000c1e1900 */
[----:B-----5:R-:W-:Y:S02]  /*1aa30*/  IMAD.IADD R9, R0, 0x1, -R9 ;  /* 0x0000000100097824 */ /* 0x020fe400078e0a09 */
[----:B------:R-:W-:-:S05]  /*1aa40*/  IMAD R0, R25, 0xc0, RZ ;  /* 0x000000c019007824 */ /* 0x000fca00078e02ff */
[----:B------:R-:W-:Y:S01]  /*1aa50*/  IADD3 R0, -R7, 0xc0, R0 ;  /* 0x000000c007007810 */ /* 0x000fe20007ffe100 */
[----:B0-----:R-:W0:Y:S02]  /*1aa60*/  LDC.64 R2, c[0x0][0x9e0] ;  /* 0x00027800ff027b82 */ /* 0x001e240000000a00 */
[----:B0-----:R-:W-:Y:S01]  /*1aa70*/  ISETP.GE.AND P1, PT, R3, 0x1, PT ;  /* 0x000000010300780c */ /* 0x001fe20003f26270 */
[----:B--2---:R-:W-:-:S04]  /*1aa80*/  @P2 IMAD.IADD R8, R5, 0x1, -R4 ;  /* 0x0000000105082824 */ /* 0x004fc800078e0a04 */
[----:B------:R-:W-:-:S04]  /*1aa90*/  IMAD.IADD R10, R9, 0x1, R8 ;  /* 0x00000001090a7824 */ /* 0x000fc800078e0208 */
[C---:B------:R-:W-:Y:S02]  /*1aaa0*/  VIADD R20, R10.reuse, 0x7f ;  /* 0x0000007f0a147836 */ /* 0x040fe40000000000 */
[----:B------:R-:W-:-:S03]  /*1aab0*/  IMAD.IADD R0, R10, 0x1, R0 ;  /* 0x000000010a007824 */ /* 0x000fc600078e0200 */
[----:B------:R-:W-:Y:S01]  /*1aac0*/  SHF.R.S32.HI R5, RZ, 0x1f, R20 ;  /* 0x0000001fff057819 */ /* 0x000fe20000011414 */
[----:B------:R-:W-:-:S03]  /*1aad0*/  IMAD.IADD R2, R0, 0x1, R2 ;  /* 0x0000000100027824 */ /* 0x000fc600078e0202 */
[----:B------:R-:W-:-:S04]  /*1aae0*/  LEA.HI R20, R5, R20, RZ, 0x7 ;  /* 0x0000001405147211 */ /* 0x000fc800078f38ff */
[----:B------:R-:W-:Y:S01]  /*1aaf0*/  SHF.R.S32.HI R20, RZ, 0x7, R20 ;  /* 0x00000007ff147819 */ /* 0x000fe20000011414 */
        /* <DEDUP_REMOVED lines=12> */
.L_x_1291:
[----:B------:R-:W-:-:S13]  /*1abc0*/  ISETP.NE.AND P0, PT, R3, 0x1, PT ;  /* 0x000000010300780c */ /* 0x000fda0003f05270 */
[----:B------:R-:W0:Y:S02]  /*1abd0*/  @P0 LDC.64 R4, c[0x0][0x9e8] ;  /* 0x00027a00ff040b82 */ /* 0x000e240000000a00 */
[----:B0-----:R-:W-:-:S05]  /*1abe0*/  @P0 IMAD.HI.U32 R4, R11, R4, RZ ;  /* 0x000000040b040227 */ /* 0x001fca00078e00ff */
[----:B------:R-:W-:-:S07]  /*1abf0*/  @P0 SHF.R.U32.HI R11, RZ, R5, R4 ;  /* 0x00000005ff0b0219 */ /* 0x000fce0000011604 */
.L_x_1292:
[----:B------:R-:W-:Y:S05]  /*1ac00*/  BSYNC B0 ;  /* 0x0000000000007941 */ /* 0x000fea0003800000 */
.L_x_1290:
[----:B------:R-:W-:-:S05]  /*1ac10*/  IMAD R11, R11, R3, R3 ;  /* 0x000000030b0b7224 */ /* 0x000fca00078e0203 */
[----:B------:R-:W-:-:S07]  /*1ac20*/  VIMNMX R2, R2, R11, PT ;  /* 0x0000000b02027248 */ /* 0x000fce0003fe0100 */
.L_x_1289:
        /* <DEDUP_REMOVED lines=15> */
.L_x_1295:
[----:B------:R-:W-:Y:S01]  /*1ad20*/  ISETP.NE.AND P0, PT, R3, 0x1, PT ;  /* 0x000000010300780c */ /* 0x000fe20003f05270 */
[----:B------:R-:W-:-:S12]  /*1ad30*/  IMAD.MOV.U32 R11, RZ, RZ, R7 ;  /* 0x000000ffff0b7224 */ /* 0x000fd800078e0007 */
[----:B------:R-:W0:Y:S02]  /*1ad40*/  @P0 LDC.64 R4, c[0x0][0x9e8] ;  /* 0x00027a00ff040b82 */ /* 0x000e240000000a00 */
[----:B0-----:R-:W-:-:S05]  /*1ad50*/  @P0 IMAD.HI.U32 R4, R7, R4, RZ ;  /* 0x0000000407040227 */ /* 0x001fca00078e00ff */
[----:B------:R-:W-:-:S07]  /*1ad60*/  @P0 SHF.R.U32.HI R11, RZ, R5, R4 ;  /* 0x00000005ff0b0219 */ /* 0x000fce0000011604 */
.L_x_1296:
[----:B------:R-:W-:Y:S05]  /*1ad70*/  BSYNC B0 ;  /* 0x0000000000007941 */ /* 0x000fea0003800000 */
.L_x_1294:
[----:B------:R-:W-:-:S05]  /*1ad80*/  IMAD R3, R11, R3, RZ ;  /* 0x000000030b037224 */ /* 0x000fca00078e02ff */
[----:B------:R-:W-:-:S07]  /*1ad90*/  VIMNMX R10, R10, R3, !PT ;  /* 0x000000030a0a7248 */ /* 0x000fce0007fe0100 */
.L_x_1293:
[----:B------:R-:W-:Y:S01]  /*1ada0*/  VIADD R2, R2, 0x7f ;  /* 0x0000007f02027836 */ /* 0x000fe20000000000 */
[----:B------:R-:W-:Y:S04]  /*1adb0*/  BSSY B0, `(.L_x_1297) ;  /* 0x0000163000007945 */ /* 0x000fe80003800000 */
[----:B------:R-:W-:-:S04]  /*1adc0*/  SHF.R.S32.HI R3, RZ, 0x1f, R2 ;  /* 0x0000001fff037819 */ /* 0x000fc80000011402 */
[----:B------:R-:W-:Y:S02]  /*1add0*/  LEA.HI R3, R3, R2, RZ, 0x7 ;  /* 0x0000000203037211 */ /* 0x000fe400078f38ff */
[----:B------:R-:W-:Y:S02]  /*1ade0*/  SHF.R.S32.HI R2, RZ, 0x1f, R10 ;  /* 0x0000001fff027819 */ /* 0x000fe4000001140a */
[----:B------:R-:W-:Y:S02]  /*1adf0*/  SHF.R.S32.HI R3, RZ, 0x7, R3 ;  /* 0x00000007ff037819 */ /* 0x000fe40000011403 */
[----:B------:R-:W-:Y:S02]  /*1ae00*/  LEA.HI R2, R2, R10, RZ, 0x7 ;  /* 0x0000000a02027211 */ /* 0x000fe400078f38ff */
[----:B------:R-:W-:Y:S02]  /*1ae10*/  VIMNMX R4, R20, R3, PT ;  /* 0x0000000314047248 */ /* 0x000fe40003fe0100 */
[----:B------:R-:W-:-:S04]  /*1ae20*/  SHF.R.S32.HI R2, RZ, 0x7, R2 ;  /* 0x00000007ff027819 */ /* 0x000fc80000011402 */
[----:B------:R-:W-:-:S05]  /*1ae30*/  VIMNMX R2, RZ, R2, !PT ;  /* 0x00000002ff027248 */ /* 0x000fca0007fe0100 */
        /* <DEDUP_REMOVED lines=10> */
[----:B------:R-:W-:Y:S02]  /*1aee0*/  @P0 SHF.R.S32.HI R4, RZ, 0x7, R2 ;  /* 0x00000007ff040819 */ /* 0x000fe40000011402 */
[----:B------:R-:W-:Y:S02]  /*1aef0*/  PLOP3.LUT P0, PT, PT, PT, PT, 0x80, 0x0 ;  /* 0x000000000000781c */ /* 0x000fe40003f0f070 */
[----:B------:R-:W-:-:S13]  /*1af00*/  ISETP.GT.AND P1, PT, R4, R5, PT ;  /* 0x000000050400720c */ /* 0x000fda0003f24270 */
[----:B------:R-:W-:Y:S05]  /*1af10*/  @!P1 BRA `(.L_x_1298) ;  /* 0x0000001400309947 */ /* 0x000fea0003800000 */
[----:B------:R-:W0:Y:S01]  /*1af20*/  LDC R2, c[0x0][0x428] ;  /* 0x00010a00ff027b82 */ /* 0x000e220000000800 */
[----:B------:R-:W-:Y:S01]  /*1af30*/  UMOV UR4, 0xffffffff ;  /* 0xffffffff00047882 */ /* 0x000fe20000000000 */
[----:B0-----:R-:W-:-:S13]  /*1af40*/  ISETP.NE.AND P0, PT, R2, 0x1, PT ;  /* 0x000000010200780c */ /* 0x001fda0003f05270 */
[----:B------:R-:W0:Y:S08]  /*1af50*/  @P0 LDC R3, c[0x0][0x42c] ;  /* 0x00010b00ff030b82 */ /* 0x000e300000000800 */
[----:B------:R-:W1:Y:S01]  /*1af60*/  @P0 LDC R2, c[0x0][0x430] ;  /* 0x00010c00ff020b82 */ /* 0x000e620000000800 */
[----:B0-----:R-:W-:-:S04]  /*1af70*/  @P0 IMAD.HI.U32 R8, R26, R3, RZ ;  /* 0x000000031a080227 */ /* 0x001fc800078e00ff */
[----:B------:R-:W-:Y:S01]  /*1af80*/  IMAD.MOV.U32 R3, RZ, RZ, R26 ;  /* 0x000000ffff037224 */ /* 0x000fe200078e001a */
[----:B-1----:R-:W-:Y:S02]  /*1af90*/  @P0 SHF.R.U32.HI R3, RZ, R2, R8 ;  /* 0x00000002ff030219 */ /* 0x002fe40000011608 */
[----:B------:R-:W-:Y:S01]  /*1afa0*/  SEL R2, R27, RZ, !P2 ;  /* 0x000000ff1b027207 */ /* 0x000fe20005000000 */
[----:B------:R-:W-:Y:S06]  /*1afb0*/  BRA.DIV UR4, `(.L_x_1299) ;  /* 0x0000005e04607947 */ /* 0x000fec000b800000 */
[----:B------:R-:W0:Y:S02]  /*1afc0*/  S2R R8, SR_TID.X ;  /* 0x0000000000087919 */ /* 0x000e240000002100 */
[----:B0-----:R-:W-:-:S04]  /*1afd0*/  SHF.R.U32.HI R8, RZ, 0x5, R8 ;  /* 0x00000005ff087819 */ /* 0x001fc80000011608 */
[----:B------:R-:W-:-:S05]  /*1afe0*/  LOP3.LUT R8, R8, 0x3, RZ, 0xc0, !PT ;  /* 0x0000000308087812 */ /* 0x000fca00078ec0ff */
[----:B------:R0:W1:Y:S02]  /*1aff0*/  SHFL.IDX PT, R14, R8, RZ, 0x1f ;  /* 0x00001fff080e7589 */ /* 0x00006400000e0000 */
.L_x_1459:
[----:B-1----:R-:W-:Y:S02]  /*1b000*/  ISETP.NE.AND P0, PT, R14, RZ, PT ;  /* 0x000000ff0e00720c */ /* 0x002fe40003f05270 */
[----:B------:R-:W-:-:S11]  /*1b010*/  PLOP3.LUT P6, PT, PT, PT, PT, 0x8, 0x0 ;  /* 0x000000000000781c */ /* 0x000fd60003fce170 */
[----:B------:R-:W-:Y:S05]  /*1b020*/  @P0 BRA `(.L_x_1300) ;  /* 0x00000000000c0947 */ /* 0x000fea0003800000 */
[----:B------:R-:W-:-:S03]  /*1b030*/  UMOV UR4, 0xffffffff ;  /* 0xffffffff00047882 */ /* 0x000fc60000000000 */
[----:B------:R-:W-:Y:S05]  /*1b040*/  BRA.DIV UR4, `(.L_x_1301) ;  /* 0x0000005e04707947 */ /* 0x000fea000b800000 */
[----:B------:R-:W-:-:S13]  /*1b050*/  ELECT P6, URZ, PT ;  /* 0x00000000003f782f */ /* 0x000fda00038c0000 */
.L_x_1300:
[----:B0-----:R-:W2:Y:S01]  /*1b060*/  LDL R8, [R1+0x14] ;  /* 0x0000140001087983 */ /* 0x001ea20000100800 */
[----:B------:R-:W-:Y:S01]  /*1b070*/  BSSY B1, `(.L_x_1302) ;  /* 0x000000b000017945 */ /* 0x000fe20003800000 */
[----:B------:R-:W0:Y:S01]  /*1b080*/  S2R R13, SR_CgaCtaId ;  /* 0x00000000000d7919 */ /* 0x000e220000008800 */
[----:B--2---:R-:W-:-:S05]  /*1b090*/  VIADD R8, R8, 0x1 ;  /* 0x0000000108087836 */ /* 0x004fca0000000000 */
[----:B------:R-:W-:-:S04]  /*1b0a0*/  LEA.HI R9, R8, R8, RZ, 0x1 ;  /* 0x0000000808097211 */ /* 0x000fc800078f08ff */
[----:B------:R-:W-:-:S05]  /*1b0b0*/  LOP3.LUT R9, R9, 0xfffffffe, RZ, 0xc0, !PT ;  /* 0xfffffffe09097812 */ /* 0x000fca00078ec0ff */
[----:B------:R-:W-:Y:S01]  /*1b0c0*/  IMAD.IADD R8, R8, 0x1, -R9 ;  /* 0x0000000108087824 */ /* 0x000fe200078e0a09 */
[----:B------:R-:W-:-:S04]  /*1b0d0*/  MOV R9, 0x400 ;  /* 0x0000040000097802 */ /* 0x000fc80000000f00 */
[----:B0-----:R-:W-:Y:S02]  /*1b0e0*/  LEA R13, R13, R9, 0x18 ;  /* 0x000000090d0d7211 */ /* 0x001fe400078ec0ff */
[----:B------:R-:W-:-:S04]  /*1b0f0*/  SHF.L.U32 R8, R8, 0x1f, RZ ;  /* 0x0000001f08087819 */ /* 0x000fc800000006ff */
[----:B------:R-:W0:Y:S02]  /*1b100*/  SYNCS.PHASECHK.TRANS64.TRYWAIT P0, [R13+URZ+0x19c20], R8 ;  /* 0x019c20080d0075a7 */ /* 0x000e24000800017f */
[----:B0-----:R-:W-:Y:S05]  /*1b110*/  @!P0 BRA `(.L_x_1303) ;  /* 0x0000005c005c8947 */ /* 0x001fea0003800000 */
.L_x_1462:
[----:B------:R-:W-:Y:S05]  /*1b120*/  BSYNC B1 ;  /* 0x0000000000017941 */ /* 0x000fea0003800000 */
.L_x_1302:
        /* <DEDUP_REMOVED lines=10> */
.L_x_1463:
[----:B------:R-:W-:Y:S05]  /*1b1d0*/  BSYNC B2 ;  /* 0x0000000000027941 */ /* 0x000fea0003800000 */
.L_x_1306:
        /* <DEDUP_REMOVED lines=9> */
.L_x_1309:
[----:B------:R-:W-:Y:S05]  /*1b270*/  BSYNC B2 ;  /* 0x0000000000027941 */ /* 0x000fea0003800000 */
.L_x_1308:
[----:B0-----:R-:W-:Y:S01]  /*1b280*/  IMAD.MOV.U32 R8, RZ, RZ, RZ ;  /* 0x000000ffff087224 */ /* 0x001fe200078e00ff */
[----:B------:R-:W-:Y:S01]  /*1b290*/  UIADD3 UR4, UP0, UR38, 0x570, URZ ;  /* 0x0000057026047890 */ /* 0x000fe2000ff1e03f */
[----:B------:R-:W-:Y:S01]  /*1b2a0*/  IMAD R9, R4, 0x80, R6 ;  /* 0x0000008004097824 */ /* 0x000fe200078e0206 */
[----:B------:R-:W-:Y:S01]  /*1b2b0*/  PLOP3.LUT P0, PT, PT, PT, PT, 0x80, 0x0 ;  /* 0x000000000000781c */ /* 0x000fe20003f0f070 */
[----:B------:R-:W-:Y:S01]  /*1b2c0*/  IMAD R10, R18, 0x3000, R13 ;  /* 0x00003000120a7824 */ /* 0x000fe200078e020d */
[----:B------:R-:W-:Y:S01]  /*1b2d0*/  R2UR UR10, R8 ;  /* 0x00000000080a72ca */ /* 0x000fe200000e0000 */
[----:B------:R-:W-:Y:S01]  /*1b2e0*/  VIADD R9, R9, 0xffffff80 ;  /* 0xffffff8009097836 */ /* 0x000fe20000000000 */
[----:B------:R-:W-:Y:S01]  /*1b2f0*/  UIADD3.X UR5, URZ, UR39, URZ, UP0, !UPT ;  /* 0x000000273f057290 */ /* 0x000fe200087fe43f */
[----:B------:R-:W-:Y:S01]  /*1b300*/  VIADD R8, R12, 0x19c90 ;  /* 0x00019c900c087836 */ /* 0x000fe20000000000 */
[----:B------:R-:W-:Y:S01]  /*1b310*/  UMOV UR6, 0x0 ;  /* 0x0000000000067882 */ /* 0x000fe20000000000 */
[----:B------:R-:W-:Y:S01]  /*1b320*/  VIADD R14, R10, 0x13800 ;  /* 0x000138000a0e7836 */ /* 0x000fe20000000000 */
[----:B------:R-:W-:-:S09]  /*1b330*/  UMOV UR7, 0x12f00000 ;  /* 0x12f0000000077882 */ /* 0x000fd20000000000 */
.L_x_1310:
        /* <DEDUP_REMOVED lines=16> */
.L_x_1311:
        /* <DEDUP_REMOVED lines=16> */
.L_x_1312:
        /* <DEDUP_REMOVED lines=13> */
.L_x_1464:
[----:B------:R-:W-:Y:S05]  /*1b610*/  BSYNC B2 ;  /* 0x0000000000027941 */ /* 0x000fea0003800000 */
.L_x_1313:
[----:B------:R-:W-:Y:S01]  /*1b620*/  BSSY B2, `(.L_x_1315) ;  /* 0x000000b000027945 */ /* 0x000fe20003800000 */
[----:B------:R-:W-:Y:S02]  /*1b630*/  IMAD.MOV.U32 R14, RZ, RZ, 0x0 ;  /* 0x00000000ff0e7424 */ /* 0x000fe400078e00ff */
[----:B------:R-:W-:Y:S01]  /*1b640*/  IMAD.MOV.U32 R15, RZ, RZ, 0x12f00000 ;  /* 0x12f00000ff0f7424 */ /* 0x000fe200078e00ff */
[----:B------:R-:W-:Y:S06]  /*1b650*/  @P1 BRA `(.L_x_1316) ;  /* 0x00000000001c1947 */ /* 0x000fec0003800000 */
[----:B------:R-:W0:Y:S02]  /*1b660*/  S2R R8, SR_TID.X ;  /* 0x0000000000087919 */ /* 0x000e240000002100 */
[----:B01----:R-:W-:Y:S01]  /*1b670*/  LOP3.LUT R11, R8, 0x1f, RZ, 0xc0, !PT ;  /* 0x0000001f080b7812 */ /* 0x003fe200078ec0ff */
[----:B------:R-:W-:-:S03]  /*1b680*/  IMAD.MOV.U32 R8, RZ, RZ, 0x3000 ;  /* 0x00003000ff087424 */ /* 0x000fc600078e00ff */
[----:B------:R-:W-:Y:S01]  /*1b690*/  ISETP.NE.AND P0, PT, R11, RZ, PT ;  /* 0x000000ff0b00720c */ /* 0x000fe20003f05270 */
[----:B------:R2:W-:-:S12]  /*1b6a0*/  SYNCS.ARRIVE.TRANS64 RZ, [R12+URZ+0x19cb0], R8 ;  /* 0x019cb0080cff79a7 */ /* 0x0005d8000800003f */
[----:B--2---:R-:W-:Y:S05]  /*1b6b0*/  @!P0 BRA `(.L_x_1316) ;  /* 0x0000000000048947 */ /* 0x004fea0003800000 */
[----:B------:R-:W-:Y:S01]  /*1b6c0*/  BPT.TRAP 0x1 ;  /* 0x000000040000795c */ /* 0x000fe20000300000 */
.L_x_1316:
[----:B------:R-:W-:Y:S05]  /*1b6d0*/  BSYNC B2 ;  /* 0x0000000000027941 */ /* 0x000fea0003800000 */
.L_x_1315:
[----:B------:R-:W-:Y:S01]  /*1b6e0*/  R2UR UR6, R14 ;  /* 0x000000000e0672ca */ /* 0x000fe200000e0000 */
[----:B------:R-:W-:Y:S01]  /*1b6f0*/  IMAD.MOV.U32 R8, RZ, RZ, RZ ;  /* 0x000000ffff087224 */ /* 0x000fe200078e00ff */
[----:B------:R-:W-:Y:S01]  /*1b700*/  R2UR UR7, R15 ;  /* 0x000000000f0772ca */ /* 0x000fe200000e0000 */
[----:B------:R-:W-:Y:S01]  /*1b710*/  UIADD3 UR4, UP0, UR38, 0x670, URZ ;  /* 0x0000067026047890 */ /* 0x000fe2000ff1e03f */
[----:B------:R-:W-:Y:S01]  /*1b720*/  PLOP3.LUT P0, PT, PT, PT, PT, 0x80, 0x0 ;  /* 0x000000000000781c */ /* 0x000fe20003f0f070 */
[----:B01----:R-:W-:Y:S01]  /*1b730*/  VIADD R12, R12, 0x19cb0 ;  /* 0x00019cb00c0c7836 */ /* 0x003fe20000000000 */
[----:B------:R-:W-:Y:S01]  /*1b740*/  R2UR UR10, R8 ;  /* 0x00000000080a72ca */ /* 0x000fe200000e0000 */
[----:B------:R-:W-:Y:S01]  /*1b750*/  VIADD R8, R10, 0x9000 ;  /* 0x000090000a087836 */ /* 0x000fe20000000000 */
[----:B------:R-:W-:-:S13]  /*1b760*/  UIADD3.X UR5, URZ, UR39, URZ, UP0, !UPT ;  /* 0x000000273f057290 */ /* 0x000fda00087fe43f */
.L_x_1317:
        /* <DEDUP_REMOVED lines=15> */
.L_x_1318:
        /* <DEDUP_REMOVED lines=15> */
.L_x_1319:
        /* <DEDUP_REMOVED lines=10> */
.L_x_1305:
[----:B------:R-:W-:Y:S05]  /*1b9f0*/  BSYNC B1 ;  /* 0x0000000000017941 */ /* 0x000fea0003800000 */
.L_x_1304:
        /* <DEDUP_REMOVED lines=9> */
.L_x_1336:
        /* <DEDUP_REMOVED lines=11> */
.L_x_1465:
[----:B------:R-:W-:Y:S05]  /*1bb40*/  BSYNC B2 ;  /* 0x0000000000027941 */ /* 0x000fea0003800000 */
.L_x_1322:
        /* <DEDUP_REMOVED lines=9> */
.L_x_1325:
[----:B------:R-:W-:Y:S05]  /*1bbe0*/  BSYNC B2 ;  /* 0x0000000000027941 */ /* 0x000fea0003800000 */
.L_x_1324:
        /* <DEDUP_REMOVED lines=11> */
.L_x_1326:
        /* <DEDUP_REMOVED lines=12> */
[----:B------:R-:W-:Y:S01]  /*1bd60*/  UMOV UR6, 0x0 ;  /* 0x0000000000067882 */ /* 0x000fe20000000000 */
[----:B------:R-:W-:Y:S02]  /*1bd70*/  UMOV UR7, 0x12f00000 ;  /* 0x12f0000000077882 */ /* 0x000fe40000000000 */
[----:B------:R-:W-:Y:S01]  /*1bd80*/  R2UR UR10, R14 ;  /* 0x000000000e0a72ca */ /* 0x000fe200000e0000 */
[----:B------:R-:W-:-:S14]  /*1bd90*/  VIADD R14, R9, 0x14800 ;  /* 0x00014800090e7836 */ /* 0x000fdc0000000000 */
.L_x_1327:
        /* <DEDUP_REMOVED lines=16> */
.L_x_1328:
        /* <DEDUP_REMOVED lines=13> */
.L_x_1466:
[----:B------:R-:W-:Y:S05]  /*1bf70*/  BSYNC B2 ;  /* 0x0000000000027941 */ /* 0x000fea0003800000 */
.L_x_1329:
        /* <DEDUP_REMOVED lines=11> */
.L_x_1332:
[----:B------:R-:W-:Y:S05]  /*1c030*/  BSYNC B2 ;  /* 0x0000000000027941 */ /* 0x000fea0003800000 */
.L_x_1331:
        /* <DEDUP_REMOVED lines=8> */
.L_x_1333:
        /* <DEDUP_REMOVED lines=11> */
[----:B------:R-:W-:Y:S01]  /*1c170*/  R2UR UR6, R14 ;  /* 0x000000000e0672ca */ /* 0x000fe200000e0000 */
[----:B------:R-:W-:Y:S01]  /*1c180*/  VIADD R4, R9, 0xa000 ;  /* 0x0000a00009047836 */ /* 0x000fe20000000000 */
[----:B------:R-:W-:Y:S02]  /*1c190*/  R2UR UR7, R15 ;  /* 0x000000000f0772ca */ /* 0x000fe400000e0000 */
[----:B------:R-:W-:Y:S02]  /*1c1a0*/  R2UR UR10, R10 ;  /* 0x000000000a0a72ca */ /* 0x000fe400000e0000 */
[----:B------:R-:W-:-:S13]  /*1c1b0*/  PLOP3.LUT P1, PT, PT, PT, PT, 0x80, 0x0 ;  /* 0x000000000000781c */ /* 0x000fda0003f2f070 */
.L_x_1334:
        /* <DEDUP_REMOVED lines=15> */
.L_x_1335:
        /* <DEDUP_REMOVED lines=10> */
.L_x_1321:
[----:B------:R-:W-:Y:S05]  /*1c350*/  BSYNC B1 ;  /* 0x0000000000017941 */ /* 0x000fea0003800000 */
.L_x_1320:
        /* <DEDUP_REMOVED lines=8> */
.L_x_1298:
[----:B------:R-:W-:Y:S05]  /*1c3e0*/  BSYNC B0 ;  /* 0x0000000000007941 */ /* 0x000fea0003800000 */
.L_x_1297:
[----:B------:R-:W1:Y:S01]  /*1c3f0*/  LDC.64 R2, c[0x0][0x9e0] ;  /* 0x00027800ff027b82 */ /* 0x000e620000000a00 */
[----:B------:R-:W-:Y:S07]  /*1c400*/  @!P0 WARPSYNC.ALL ;  /* 0x0000000000008948 */ /* 0x000fee0003800000 */
[----:B------:R-:W-:Y:S01]  /*1c410*/  @!P0 BAR.SYNC.DEFER_BLOCKING 0xc, 0x200 ;  /* 0x0308000000008b1d */ /* 0x000fe20000010000 */
[----:B-1----:R-:W-:Y:S01]  /*1c420*/  ISETP.GE.AND P0, PT, R3, 0x1, PT ;  /* 0x000000010300780c */ /* 0x002fe20003f06270 */
[----:B------:R-:W-:-:S12]  /*1c430*/  IMAD.IADD R2, R0, 0x1, R2 ;  /* 0x0000000100027824 */ /* 0x000fd800078e0202 */
[----:B------:R-:W-:Y:S05]  /*1c440*/  @!P0 BRA `(.L_x_1337) ;  /* 0x0000000000488947 */ /* 0x000fea0003800000 */
        /* <DEDUP_REMOVED lines=11> */
.L_x_1339:
[----:B------:R-:W-:-:S13]  /*1c500*/  ISETP.NE.AND P1, PT, R3, 0x1, PT ;  /* 0x000000010300780c */ /* 0x000fda0003f25270 */
[----:B------:R-:W1:Y:S02]  /*1c510*/  @P1 LDC.64 R4, c[0x0][0x9e8] ;  /* 0x00027a00ff041b82 */ /* 0x000e640000000a00 */
[----:B-1----:R-:W-:-:S05]  /*1c520*/  @P1 IMAD.HI.U32 R4, R6, R4, RZ ;  /* 0x0000000406041227 */ /* 0x002fca00078e00ff */
[----:B------:R-:W-:-:S07]  /*1c530*/  @P1 SHF.R.U32.HI R6, RZ, R5, R4 ;  /* 0x00000005ff061219 */ /* 0x000fce0000011604 */
.L_x_1340:
[----:B------:R-:W-:Y:S05]  /*1c540*/  BSYNC B0 ;  /* 0x0000000000007941 */ /* 0x000fea0003800000 */
.L_x_1338:
[----:B------:R-:W-:-:S05]  /*1c550*/  IMAD R5, R6, R3, R3 ;  /* 0x0000000306057224 */ /* 0x000fca00078e0203 */
[----:B------:R-:W-:-:S07]  /*1c560*/  VIMNMX R2, R2, R5, PT ;  /* 0x0000000502027248 */ /* 0x000fce0003fe0100 */
.L_x_1337:
[----:B------:R-:W-:Y:S01]  /*1c570*/  VIADD R2, R2, 0x7f ;  /* 0x0000007f02027836 */ /* 0x000fe20000000000 */
[----:B------:R-:W-:Y:S02]  /*1c580*/  ULDC UR4, c[0x0][0x9dc] ;  /* 0x0002770000047ab9 */ /* 0x000fe40000000800 */
[----:B------:R-:W-:Y:S02]  /*1c590*/  VIADD R0, R7, -UR4 ;  /* 0x8000000407007c36 */ /* 0x000fe40008000000 */
[----:B------:R-:W-:-:S04]  /*1c5a0*/  SHF.R.S32.HI R5, RZ, 0x1f, R2 ;  /* 0x0000001fff057819 */ /* 0x000fc80000011402 */
[----:B------:R-:W-:-:S04]  /*1c5b0*/  LEA.HI R5, R5, R2, RZ, 0x7 ;  /* 0x0000000205057211 */ /* 0x000fc800078f38ff */
[----:B------:R-:W-:-:S04]  /*1c5c0*/  SHF.R.S32.HI R5, RZ, 0x7, R5 ;  /* 0x00000007ff057819 */ /* 0x000fc80000011405 */
[----:B------:R-:W-:-:S05]  /*1c5d0*/  VIMNMX R6, R20, R5, PT ;  /* 0x0000000514067248 */ /* 0x000fca0003fe0100 */
[----:B------:R1:W-:Y:S01]  /*1c5e0*/  STL [R1+0x10], R6 ;  /* 0x0000100601007387 */ /* 0x0003e20000100800 */
[----:B------:R-:W-:Y:S05]  /*1c5f0*/  @!P0 BRA `(.L_x_1341) ;  /* 0x0000000000448947 */ /* 0x000fea0003800000 */
[----:B------:R-:W-:Y:S01]  /*1c600*/  ISETP.GT.AND P0, PT, R7, -0x1, PT ;  /* 0xffffffff0700780c */ /* 0x000fe20003f04270 */
[----:B------:R-:W-:-:S12]  /*1c610*/  BSSY B0, `(.L_x_1342) ;  /* 0x000000d000007945 */ /* 0x000fd80003800000 */
[----:B------:R-:W-:Y:S05]  /*1c620*/  @P0 BRA `(.L_x_1343) ;  /* 0x00000000001c0947 */ /* 0x000fea0003800000 */
[----:B------:R-:W-:Y:S02]  /*1c630*/  ISETP.NE.AND P0, PT, R3, 0x1, PT ;  /* 0x000000010300780c */ /* 0x000fe40003f05270 */
[----:B------:R-:W-:-:S11]  /*1c640*/  LOP3.LUT R7, RZ, R7, RZ, 0x33, !PT ;  /* 0x00000007ff077212 */ /* 0x000fd600078e33ff */
[----:B------:R-:W2:Y:S02]  /*1c650*/  @P0 LDC.64 R4, c[0x0][0x9e8] ;  /* 0x00027a00ff040b82 */ /* 0x000ea40000000a00 */
[----:B--2---:R-:W-:-:S05]  /*1c660*/  @P0 IMAD.HI.U32 R4, R7, R4, RZ ;  /* 0x0000000407040227 */ /* 0x004fca00078e00ff */
[----:B------:R-:W-:-:S04]  /*1c670*/  @P0 SHF.R.U32.HI R7, RZ, R5, R4 ;  /* 0x00000005ff070219 */ /* 0x000fc80000011604 */
[----:B------:R-:W-:Y:S01]  /*1c680*/  LOP3.LUT R7, RZ, R7, RZ, 0x33, !PT ;  /* 0x00000007ff077212 */ /* 0x000fe200078e33ff */
[----:B------:R-:W-:Y:S06]  /*1c690*/  BRA `(.L_x_1344) ;  /* 0x0000000000107947 */ /* 0x000fec0003800000 */
.L_x_1343:
[----:B------:R-:W-:-:S13]  /*1c6a0*/  ISETP.NE.AND P0, PT, R3, 0x1, PT ;  /* 0x000000010300780c */ /* 0x000fda0003f05270 */
[----:B------:R-:W2:Y:S02]  /*1c6b0*/  @P0 LDC.64 R4, c[0x0][0x9e8] ;  /* 0x00027a00ff040b82 */ /* 0x000ea40000000a00 */
[----:B--2---:R-:W-:-:S05]  /*1c6c0*/  @P0 IMAD.HI.U32 R4, R7, R4, RZ ;  /* 0x0000000407040227 */ /* 0x004fca00078e00ff */
[----:B------:R-:W-:-:S07]  /*1c6d0*/  @P0 SHF.R.U32.HI R7, RZ, R5, R4 ;  /* 0x00000005ff070219 */ /* 0x000fce0000011604 */
.L_x_1344:
[----:B------:R-:W-:Y:S05]  /*1c6e0*/  BSYNC B0 ;  /* 0x0000000000007941 */ /* 0x000fea0003800000 */
.L_x_1342:
[----:B------:R-:W-:-:S05]  /*1c6f0*/  IMAD R3, R7, R3, RZ ;  /* 0x0000000307037224 */ /* 0x000fca00078e02ff */
[----:B------:R-:W-:-:S07]  /*1c700*/  VIMNMX R0, R0, R3, !PT ;  /* 0x0000000300007248 */ /* 0x000fce0007fe0100 */
.L_x_1341:
[----:B------:R-:W-:Y:S01]  /*1c710*/  SHF.R.S32.HI R3, RZ, 0x1f, R0 ;  /* 0x0000001fff037819 */ /* 0x000fe20000011400 */
[----:B------:R-:W-:Y:S03]  /*1c720*/  BSSY B6, `(.L_x_1345) ;  /* 0x00002cc000067945 */ /* 0x000fe60003800000 */
[----:B------:R-:W-:-:S04]  /*1c730*/  LEA.HI R3, R3, R0, RZ, 0x7 ;  /* 0x0000000003037211 */ /* 0x000fc800078f38ff */
[----:B------:R-:W-:-:S04]  /*1c740*/  SHF.R.S32.HI R3, RZ, 0x7, R3 ;  /* 0x00000007ff037819 */ /* 0x000fc80000011403 */
[----:B------:R-:W-:-:S04]  /*1c750*/  VIMNMX R23, RZ, R3, !PT ;  /* 0x00000003ff177248 */ /* 0x000fc80007fe0100 */
[----:B------:R-:W-:-:S13]  /*1c760*/  ISETP.GT.AND P0, PT, R6, R23, PT ;  /* 0x000000170600720c */ /* 0x000fda0003f04270 */
[----:B------:R-:W-:Y:S05]  /*1c770*/  @P0 BRA `(.L_x_1346) ;  /* 0x0000000000440947 */ /* 0x000fea0003800000 */
[----:B------:R-:W2:Y:S02]  /*1c780*/  S2R R2, SR_TID.X ;  /* 0x0000000000027919 */ /* 0x000ea40000002100 */
[----:B--2---:R-:W-:-:S04]  /*1c790*/  LOP3.LUT R2, R2, 0x7f, RZ, 0xc0, !PT ;  /* 0x0000007f02027812 */ /* 0x004fc800078ec0ff */
[----:B------:R-:W-:-:S13]  /*1c7a0*/  ISETP.NE.AND P0, PT, R2, RZ, PT ;  /* 0x000000ff0200720c */ /* 0x000fda0003f05270 */
[----:B------:R-:W-:Y:S05]  /*1c7b0*/  @P0 BRA `(.L_x_1347) ;  /* 0x0000002c00080947 */ /* 0x000fea0003800000 */
[----:B------:R-:W2:Y:S01]  /*1c7c0*/  S2R R5, SR_LANEID ;  /* 0x0000000000057919 */ /* 0x000ea20000000000 */
[----:B------:R-:W-:Y:S01]  /*1c7d0*/  VOTEU.ANY UR4, UPT, PT ;  /* 0x0000000000047886 */ /* 0x000fe200038e0100 */
[----:B------:R-:W3:Y:S01]  /*1c7e0*/  LDC.64 R2, c[0x0][0xc38] ;  /* 0x00030e00ff027b82 */ /* 0x000ee20000000a00 */
[----:B------:R-:W2:Y:S02]  /*1c7f0*/  FLO.U32 R0, UR4 ;  /* 0x0000000400007d00 */ /* 0x000ea400080e0000 */
[----:B--2---:R-:W-:-:S06]  /*1c800*/  ISETP.EQ.U32.AND P0, PT, R0, R5, PT ;  /* 0x000000050000720c */ /* 0x004fcc0003f02070 */
[----:B------:R-:W3:Y:S07]  /*1c810*/  POPC R5, UR4 ;  /* 0x0000000400057d09 */ /* 0x000eee0008000000 */
[----:B---3--:R-:W2:Y:S01]  /*1c820*/  @P0 ATOMG.E.ADD.STRONG.GPU PT, R3, desc[UR40][R2.64], R5 ;  /* 0x00000005020309a8 */ /* 0x008ea200081ee1e8 */
[----:B------:R-:W3:Y:S02]  /*1c830*/  S2R R4, SR_LTMASK ;  /* 0x0000000000047919 */ /* 0x000ee40000003900 */
[----:B---3--:R-:W-:-:S04]  /*1c840*/  LOP3.LUT R4, R4, UR4, RZ, 0xc0, !PT ;  /* 0x0000000404047c12 */ /* 0x008fc8000f8ec0ff */
[----:B------:R-:W3:Y:S01]  /*1c850*/  POPC R7, R4 ;  /* 0x0000000400077309 */ /* 0x000ee20000000000 */
[----:B--2---:R-:W3:Y:S02]  /*1c860*/  SHFL.IDX PT, R0, R3, R0, 0x1f ;  /* 0x00001f0003007589 */ /* 0x004ee400000e0000 */
[----:B---3--:R-:W-:Y:S01]  /*1c870*/  IADD3 R24, R0, UR36, R7 ;  /* 0x0000002400187c10 */ /* 0x008fe2000fffe007 */
[----:B------:R-:W-:Y:S06]  /*1c880*/  BRA `(.L_x_1347) ;  /* 0x0000002800d47947 */ /* 0x000fec0003800000 */
.L_x_1346:
[----:B------:R-:W2:Y:S01]  /*1c890*/  S2R R3, SR_CgaCtaId ;  /* 0x0000000000037919 */ /* 0x000ea20000008800 */
[----:B------:R-:W-:-:S04]  /*1c8a0*/  MOV R0, 0x400 ;  /* 0x0000040000007802 */ /* 0x000fc80000000f00 */
        /* <DEDUP_REMOVED lines=9> */
[----:B------:R-:W2:Y:S01]  /*1c940*/  LDC.64 R2, c[0x4][R2] ;  /* 0x0100000002027b82 */ /* 0x000ea20000000a00 */
[----:B------:R-:W-:Y:S02]  /*1c950*/  IMAD.U32 R5, RZ, RZ, UR7 ;  /* 0x00000007ff057e24 */ /* 0x000fe4000f8e00ff */
[----:B-1----:R-:W-:Y:S02]  /*1c960*/  IMAD.U32 R6, RZ, RZ, UR8 ;  /* 0x00000008ff067e24 */ /* 0x002fe4000f8e00ff */
[----:B------:R-:W-:-:S02]  /*1c970*/  IMAD.U32 R7, RZ, RZ, UR9 ;  /* 0x00000009ff077e24 */ /* 0x000fc4000f8e00ff */
[----:B------:R-:W-:Y:S02]  /*1c980*/  IMAD.U32 R10, RZ, RZ, UR4 ;  /* 0x00000004ff0a7e24 */ /* 0x000fe4000f8e00ff */
[----:B------:R-:W-:Y:S02]  /*1c990*/  IMAD.U32 R11, RZ, RZ, UR5 ;  /* 0x00000005ff0b7e24 */ /* 0x000fe4000f8e00ff */
[----:B0-----:R-:W-:Y:S02]  /*1c9a0*/  IMAD.MOV.U32 R8, RZ, RZ, 0x70 ;  /* 0x00000070ff087424 */ /* 0x001fe400078e00ff */
[----:B------:R-:W-:Y:S02]  /*1c9b0*/  IMAD.MOV.U32 R12, RZ, RZ, 0x1 ;  /* 0x00000001ff0c7424 */ /* 0x000fe400078e00ff */
[----:B------:R-:W-:-:S07]  /*1c9c0*/  IMAD.MOV.U32 R13, RZ, RZ, RZ ;  /* 0x000000ffff0d7224 */ /* 0x000fce00078e00ff */
[----:B------:R-:W-:-:S07]  /*1c9d0*/  LEPC R20, `(.L_x_1348) ;  /* 0x000000001014794e */ /* 0x000fce0000000000 */
[----:B--2---:R-:W-:Y:S05]  /*1c9e0*/  CALL.ABS.NOINC R2 ;  /* 0x0000000002007343 */ /* 0x004fea0003c00000 */
.L_x_1348:
[----:B------:R-:W2:Y:S01]  /*1c9f0*/  S2R R20, SR_CgaCtaId ;  /* 0x0000000000147919 */ /* 0x000ea20000008800 */
[----:B------:R-:W-:Y:S02]  /*1ca00*/  MOV R2, 0x400 ;  /* 0x0000040000027802 */ /* 0x000fe40000000f00 */
[----:B------:R-:W-:Y:S02]  /*1ca10*/  LOP3.LUT R16, R16, 0xfffffffe, RZ, 0xc0, !PT ;  /* 0xfffffffe10107812 */ /* 0x000fe400078ec0ff */
[----:B--2---:R-:W-:-:S05]  /*1ca20*/  LEA R2, R20, R2, 0x18 ;  /* 0x0000000214027211 */ /* 0x004fca00078ec0ff */
[----:B------:R-:W-:-:S05]  /*1ca30*/  VIADD R0, R2, 0x9000 ;  /* 0x0000900002007836 */ /* 0x000fca0000000000 */
        /* <DEDUP_REMOVED lines=19> */
.L_x_1349:
        /* <DEDUP_REMOVED lines=22> */
.L_x_1350:
        /* <DEDUP_REMOVED lines=22> */
.L_x_1351:
[----:B------:R-:W2:Y:S01]  /*1ce30*/  LDL.LU R21, [R1+0x20] ;  /* 0x0000200001157983 */ /* 0x000ea20000300800 */
[----:B------:R-:W3:Y:S01]  /*1ce40*/  LDC R0, c[0x0][0x428] ;  /* 0x00010a00ff007b82 */ /* 0x000ee20000000800 */
[----:B------:R-:W-:Y:S01]  /*1ce50*/  ULDC.64 UR4, c[0x0][0x9f8] ;  /* 0x00027e0000047ab9 */ /* 0x000fe20000000a00 */
[----:B------:R-:W4:Y:S01]  /*1ce60*/  S2R R20, SR_TID.X ;  /* 0x0000000000147919 */ /* 0x000f220000002100 */
[----:B------:R-:W-:-:S04]  /*1ce70*/  ISETP.NE.U32.AND P0, PT, RZ, UR4, PT ;  /* 0x00000004ff007c0c */ /* 0x000fc8000bf05070 */
[----:B------:R-:W-:Y:S01]  /*1ce80*/  ISETP.NE.AND.EX P0, PT, RZ, UR5, PT, P0 ;  /* 0x00000005ff007c0c */ /* 0x000fe2000bf05300 */
[----:B------:R-:W-:Y:S01]  /*1ce90*/  ULDC.64 UR4, c[0x0][0xa00] ;  /* 0x0002800000047ab9 */ /* 0x000fe20000000a00 */
[----:B---3--:R-:W-:Y:S01]  /*1cea0*/  ISETP.NE.AND P1, PT, R0, 0x1, PT ;  /* 0x000000010000780c */ /* 0x008fe20003f25270 */
[----:B------:R-:W-:-:S12]  /*1ceb0*/  IMAD.MOV.U32 R0, RZ, RZ, R26 ;  /* 0x000000ffff007224 */ /* 0x000fd800078e001a */
[----:B------:R-:W3:Y:S08]  /*1cec0*/  @P1 LDC R3, c[0x0][0x42c] ;  /* 0x00010b00ff031b82 */ /* 0x000ef00000000800 */
[----:B------:R-:W0:Y:S01]  /*1ced0*/  @P1 LDC R2, c[0x0][0x430] ;  /* 0x00010c00ff021b82 */ /* 0x000e220000000800 */
[----:B---3--:R-:W-:-:S05]  /*1cee0*/  @P1 IMAD.HI.U32 R3, R26, R3, RZ ;  /* 0x000000031a031227 */ /* 0x008fca00078e00ff */
[----:B0-----:R-:W-:Y:S02]  /*1cef0*/  @P1 SHF.R.U32.HI R0, RZ, R2, R3 ;  /* 0x00000002ff001219 */ /* 0x001fe40000011603 */
[----:B------:R-:W0:Y:S02]  /*1cf00*/  @P0 LDC.64 R2, c[0x0][0x9f8] ;  /* 0x00027e00ff020b82 */ /* 0x000e240000000a00 */
[----:B0-----:R-:W-:-:S04]  /*1cf10*/  @P0 IMAD.WIDE R2, R27, 0x4, R2 ;  /* 0x000000041b020825 */ /* 0x001fc800078e0202 */
[----:B--2---:R-:W-:Y:S01]  /*1cf20*/  IMAD R25, R25, 0xc0, R21 ;  /* 0x000000c019197824 */ /* 0x004fe200078e0215 */
[----:B----4-:R-:W-:Y:S01]  /*1cf30*/  LOP3.LUT R21, R20, 0x7f, RZ, 0xc0, !PT ;  /* 0x0000007f14157812 */ /* 0x010fe200078ec0ff */
[----:B------:R-:W-:-:S03]  /*1cf40*/  IMAD.MOV.U32 R20, RZ, RZ, R27 ;  /* 0x000000ffff147224 */ /* 0x000fc600078e001b */
[----:B------:R-:W-:-:S03]  /*1cf50*/  ISETP.NE.AND P1, PT, R21, RZ, PT ;  /* 0x000000ff1500720c */ /* 0x000fc60003f25270 */
[----:B------:R0:W5:Y:S01]  /*1cf60*/  @P0 LDG.E R20, desc[UR40][R2.64] ;  /* 0x0000002802140981 */ /* 0x000162000c1e1900 */
[----:B------:R-:W-:Y:S02]  /*1cf70*/  ISETP.NE.U32.AND P0, PT, RZ, UR4, PT ;  /* 0x00000004ff007c0c */ /* 0x000fe4000bf05070 */
[----:B------:R-:W-:Y:S02]  /*1cf80*/  PLOP3.LUT P3, PT, P1, PT, PT, 0x8, 0x0 ;  /* 0x000000000000781c */ /* 0x000fe40000f6e170 */
[----:B------:R-:W-:-:S04]  /*1cf90*/  ISETP.NE.AND.EX P2, PT, RZ, UR5, PT, P0 ;  /* 0x00000005ff007c0c */ /* 0x000fc8000bf45300 */
[----:B-1----:R-:W-:Y:S01]  /*1cfa0*/  SEL R6, R27, RZ, !P2 ;  /* 0x000000ff1b067207 */ /* 0x002fe20005000000 */
[----:B------:R-:W-:-:S05]  /*1cfb0*/  VOTEU.ALL UP1, P1 ;  /* 0x00000000003f7886 */ /* 0x000fca0000820000 */
[----:B------:R-:W-:-:S04]  /*1cfc0*/  @!UP1 UIADD3 UR8, UP0, UR38, 0x270, URZ ;  /* 0x0000027026089890 */ /* 0x000fc8000ff1e03f */
[----:B------:R-:W-:-:S03]  /*1cfd0*/  @!UP1 UIADD3.X UR9, URZ, UR39, URZ, UP0, !UPT ;  /* 0x000000273f099290 */ /* 0x000fc600087fe43f */
[----:B0-----:R-:W-:-:S09]  /*1cfe0*/  VOTEU.ALL UP0, P1 ;  /* 0x00000000003f7886 */ /* 0x001fd20000800000 */
.L_x_1352:
        /* <DEDUP_REMOVED lines=13> */
.L_x_1353:
        /* <DEDUP_REMOVED lines=12> */
.L_x_1354:
        /* <DEDUP_REMOVED lines=21> */
.L_x_1469:
[----:B-1----:R-:W-:Y:S02]  /*1d2d0*/  ISETP.NE.AND P0, PT, R14, RZ, PT ;  /* 0x000000ff0e00720c */ /* 0x002fe40003f05270 */
[----:B------:R-:W-:-:S11]  /*1d2e0*/  PLOP3.LUT P6, PT, PT, PT, PT, 0x8, 0x0 ;  /* 0x000000000000781c */ /* 0x000fd60003fce170 */
[----:B------:R-:W-:Y:S05]  /*1d2f0*/  @P0 BRA `(.L_x_1356) ;  /* 0x0000000800400947 */ /* 0x000fea0003800000 */
[----:B------:R-:W-:-:S03]  /*1d300*/  UMOV UR4, 0xffffffff ;  /* 0xffffffff00047882 */ /* 0x000fc60000000000 */
[----:B------:R-:W-:Y:S05]  /*1d310*/  BRA.DIV UR4, `(.L_x_1357) ;  /* 0x0000003e04747947 */ /* 0x000fea000b800000 */
[----:B------:R-:W-:-:S13]  /*1d320*/  ELECT P6, URZ, PT ;  /* 0x00000000003f782f */ /* 0x000fda00038c0000 */
.L_x_1472:
[----:B------:R-:W-:Y:S05]  /*1d330*/  @!P6 BRA `(.L_x_1358) ;  /* 0x000000040098e947 */ /* 0x000fea0003800000 */
[----:B0-----:R-:W2:Y:S01]  /*1d340*/  LDL R3, [R1+0x10] ;  /* 0x0000100001037983 */ /* 0x001ea20000100800 */
[----:B------:R-:W-:-:S04]  /*1d350*/  ISETP.NE.U32.AND P0, PT, R4, RZ, PT ;  /* 0x000000ff0400720c */ /* 0x000fc80003f05070 */
[----:B------:R-:W-:Y:S01]  /*1d360*/  ISETP.NE.AND.EX P0, PT, R5, RZ, PT, P0 ;  /* 0x000000ff0500720c */ /* 0x000fe20003f05300 */
[----:B--2---:R-:W-:-:S12]  /*1d370*/  VIADD R7, R3, 0xffffffff ;  /* 0xffffffff03077836 */ /* 0x004fd80000000000 */
        /* <DEDUP_REMOVED lines=18> */
.L_x_1359:
        /* <DEDUP_REMOVED lines=10> */
.L_x_1473:
        /* <DEDUP_REMOVED lines=8> */
.L_x_1361:
        /* <DEDUP_REMOVED lines=30> */
.L_x_1474:
        /* <DEDUP_REMOVED lines=8> */
.L_x_1363:
        /* <DEDUP_REMOVED lines=24> */
.L_x_1358:
[----:B01----:R-:W0:Y:S01]  /*1d9a0*/  S2R R5, SR_CgaCtaId ;  /* 0x0000000000057919 */ /* 0x003e220000008800 */
[----:B------:R-:W-:Y:S01]  /*1d9b0*/  MOV R4, 0x400 ;  /* 0x0000040000047802 */ /* 0x000fe20000000f00 */
[----:B------:R-:W-:Y:S05]  /*1d9c0*/  WARPSYNC.ALL ;  /* 0x0000000000007948 */ /* 0x000fea0003800000 */
[----:B------:R-:W-:Y:S01]  /*1d9d0*/  BAR.SYNC.DEFER_BLOCKING 0x8, 0x1a0 ;  /* 0x0206800000007b1d */ /* 0x000fe20000010000 */
[----:B------:R-:W-:-:S13]  /*1d9e0*/  ELECT P0, URZ, PT ;  /* 0x00000000003f782f */ /* 0x000fda0003800000 */
[----:B------:R-:W-:Y:S01]  /*1d9f0*/  @P0 R2UR UR13, R6 ;  /* 0x00000000060d02ca */ /* 0x000fe200000e0000 */
[----:B------:R-:W-:Y:S01]  /*1da00*/  UIADD3 UR4, UP0, UR38, 0x270, URZ ;  /* 0x0000027026047890 */ /* 0x000fe2000ff1e03f */
[----:B------:R-:W-:Y:S02]  /*1da10*/  @P0 R2UR UR12, R26 ;  /* 0x000000001a0c02ca */ /* 0x000fe400000e0000 */
[C---:B------:R-:W-:Y:S01]  /*1da20*/  @P0 R2UR UR11, R25.reuse ;  /* 0x00000000190b02ca */ /* 0x040fe200000e0000 */
        /* <DEDUP_REMOVED lines=29> */
.L_x_1356:
[----:B------:R-:W2:Y:S04]  /*1dc00*/  LDL.LU R7, [R1+0x14] ;  /* 0x0000140001077983 */ /* 0x000ea80000300800 */
[----:B------:R-:W3:Y:S01]  /*1dc10*/  LDL.LU R4, [R1+0x10] ;  /* 0x0000100001047983 */ /* 0x000ee20000300800 */
[----:B------:R-:W-:Y:S01]  /*1dc20*/  MOV R5, 0x400 ;  /* 0x0000040000057802 */ /* 0x000fe20000000f00 */
[----:B------:R-:W-:Y:S01]  /*1dc30*/  BSSY B0, `(.L_x_1364) ;  /* 0x000000d000007945 */ /* 0x000fe20003800000 */
[----:B------:R-:W1:Y:S02]  /*1dc40*/  S2R R6, SR_CgaCtaId ;  /* 0x0000000000067919 */ /* 0x000e640000008800 */
[----:B-1----:R-:W-:Y:S01]  /*1dc50*/  LEA R5, R6, R5, 0x18 ;  /* 0x0000000506057211 */ /* 0x002fe200078ec0ff */
[----:B--2---:R-:W-:-:S02]  /*1dc60*/  VIADD R7, R7, 0x1 ;  /* 0x0000000107077836 */ /* 0x004fc40000000000 */
[----:B---3--:R-:W-:-:S03]  /*1dc70*/  VIADD R12, R4, 0xfffffffe ;  /* 0xfffffffe040c7836 */ /* 0x008fc60000000000 */
[----:B0-----:R-:W-:Y:S01]  /*1dc80*/  LEA.HI R3, R7, R7, RZ, 0x1 ;  /* 0x0000000707037211 */ /* 0x001fe200078f08ff */
[----:B------:R0:W-:Y:S03]  /*1dc90*/  STL [R1+0x14], R7 ;  /* 0x0000140701007387 */ /* 0x0001e60000100800 */
[----:B------:R-:W-:Y:S02]  /*1dca0*/  LOP3.LUT R3, R3, 0xfffffffe, RZ, 0xc0, !PT ;  /* 0xfffffffe03037812 */ /* 0x000fe400078ec0ff */
[----:B------:R-:W-:-:S03]  /*1dcb0*/  ISETP.GE.AND P2, PT, R12, R23, PT ;  /* 0x000000170c00720c */ /* 0x000fc60003f46270 */
[----:B------:R-:W-:-:S05]  /*1dcc0*/  IMAD.IADD R3, R7, 0x1, -R3 ;  /* 0x0000000107037824 */ /* 0x000fca00078e0a03 */
[----:B------:R-:W-:-:S04]  /*1dcd0*/  SHF.L.U32 R3, R3, 0x1f, RZ ;  /* 0x0000001f03037819 */ /* 0x000fc800000006ff */
[----:B------:R-:W1:Y:S02]  /*1dce0*/  SYNCS.PHASECHK.TRANS64.TRYWAIT P0, [R5+URZ+0x19c20], R3 ;  /* 0x019c2003050075a7 */ /* 0x000e64000800017f */
[----:B01----:R-:W-:Y:S05]  /*1dcf0*/  @!P0 BRA `(.L_x_1365) ;  /* 0x0000003400448947 */ /* 0x003fea0003800000 */
.L_x_1475:
[----:B------:R-:W-:Y:S05]  /*1dd00*/  BSYNC B0 ;  /* 0x0000000000007941 */ /* 0x000fea0003800000 */
.L_x_1364:
[----:B------:R-:W-:Y:S05]  /*1dd10*/  @!P2 BRA `(.L_x_1366) ;  /* 0x000000100018a947 */ /* 0x000fea0003800000 */
[----:B------:R-:W-:Y:S02]  /*1dd20*/  IMAD.MOV.U32 R6, RZ, RZ, R17 ;  /* 0x000000ffff067224 */ /* 0x000fe400078e0011 */
[----:B------:R-:W-:-:S07]  /*1dd30*/  IMAD.MOV.U32 R7, RZ, RZ, R19 ;  /* 0x000000ffff077224 */ /* 0x000fce00078e0013 */
.L_x_1390:
[----:B------:R-:W-:Y:S01]  /*1dd40*/  VIADD R17, R6, 0x1 ;  /* 0x0000000106117836 */ /* 0x000fe20000000000 */
[----:B------:R-:W-:Y:S05]  /*1dd50*/  YIELD ;  /* 0x0000000000007946 */ /* 0x000fea0003800000 */
[----:B------:R-:W-:Y:S01]  /*1dd60*/  ISETP.NE.AND P0, PT, R17, 0x2, PT ;  /* 0x000000021100780c */ /* 0x000fe20003f05270 */
[----:B------:R-:W-:Y:S03]  /*1dd70*/  BSSY B0, `(.L_x_1367) ;  /* 0x00000a9000007945 */ /* 0x000fe60003800000 */
[----:B0-----:R-:W-:-:S02]  /*1dd80*/  SEL R4, RZ, 0x1, P0 ;  /* 0x00000001ff047807 */ /* 0x001fc40000000000 */
[----:B------:R-:W-:Y:S02]  /*1dd90*/  SEL R17, R17, RZ, P0 ;  /* 0x000000ff11117207 */ /* 0x000fe40000000000 */
[----:B------:R-:W-:Y:S01]  /*1dda0*/  LOP3.LUT R19, R7, R4, RZ, 0x3c, !PT ;  /* 0x0000000407137212 */ /* 0x000fe200078e3cff */
[----:B-1----:R-:W-:Y:S06]  /*1ddb0*/  @!P6 BRA `(.L_x_1368) ;  /* 0x000000080090e947 */ /* 0x002fec0003800000 */
        /* <DEDUP_REMOVED lines=19> */
[----:B------:R-:W-:-:S04]  /*1def0*/  LEA R4, P0, R2, UR4, 0x2 ;  /* 0x0000000402047c11 */ /* 0x000fc8000f8010ff */
[----:B------:R-:W-:-:S05]  /*1df00*/  LEA.HI.X R5, R2, UR5, R3, 0x2, P0 ;  /* 0x0000000502057c11 */ /* 0x000fca00080f1403 */
[----:B------:R0:W5:Y:S04]  /*1df10*/  LDG.E R2, desc[UR40][R4.64] ;  /* 0x0000002804027981 */ /* 0x000168000c1e1900 */
.L_x_1369:
[----:B0-----:R-:W0:Y:S01]  /*1df20*/  S2R R5, SR_CgaCtaId ;  /* 0x0000000000057919 */ /* 0x001e220000008800 */
[----:B------:R-:W-:Y:S01]  /*1df30*/  MOV R4, 0x400 ;  /* 0x0000040000047802 */ /* 0x000fe20000000f00 */
[----:B------:R-:W-:Y:S01]  /*1df40*/  BSSY B1, `(.L_x_1370) ;  /* 0x0000009000017945 */ /* 0x000fe20003800000 */
[----:B------:R-:W1:Y:S02]  /*1df50*/  S2R R3, SR_TID.X ;  /* 0x0000000000037919 */ /* 0x000e640000002100 */
[----:B0-----:R-:W-:Y:S02]  /*1df60*/  LEA R4, R5, R4, 0x18 ;  /* 0x0000000405047211 */ /* 0x001fe400078ec0ff */
[----:B-1----:R-:W-:-:S03]  /*1df70*/  LOP3.LUT R3, R3, 0x7f, RZ, 0xc0, !PT ;  /* 0x0000007f03037812 */ /* 0x002fc600078ec0ff */
[----:B------:R-:W-:Y:S01]  /*1df80*/  IMAD R5, R17, 0x8, R4 ;  /* 0x0000000811057824 */ /* 0x000fe200078e0204 */
[----:B------:R-:W-:Y:S02]  /*1df90*/  SHF.L.U32 R4, R19, 0x1f, RZ ;  /* 0x0000001f13047819 */ /* 0x000fe400000006ff */
[----:B------:R-:W-:Y:S02]  /*1dfa0*/  ISETP.NE.AND P2, PT, R3, RZ, PT ;  /* 0x000000ff0300720c */ /* 0x000fe40003f45270 */
[----:B------:R-:W0:Y:S02]  /*1dfb0*/  SYNCS.PHASECHK.TRANS64.TRYWAIT P0, [R5+URZ+0x19c80], R4 ;  /* 0x019c8004050075a7 */ /* 0x000e24000800017f */
[----:B0-----:R-:W-:Y:S09]  /*1dfc0*/  @!P0 BRA `(.L_x_1371) ;  /* 0x0000003000b08947 */ /* 0x001ff20003800000 */
.L_x_1476:
[----:B------:R-:W-:Y:S05]  /*1dfd0*/  BSYNC B1 ;  /* 0x0000000000017941 */ /* 0x000fea0003800000 */
.L_x_1370:
        /* <DEDUP_REMOVED lines=9> */
.L_x_1373:
[----:B------:R-:W-:Y:S05]  /*1e070*/  BSYNC B1 ;  /* 0x0000000000017941 */ /* 0x000fea0003800000 */
.L_x_1372:
[----:B------:R-:W1:Y:S01]  /*1e080*/  S2R R9, SR_CgaCtaId ;  /* 0x0000000000097919 */ /* 0x000e620000008800 */
[----:B------:R-:W-:Y:S01]  /*1e090*/  IMAD.MOV.U32 R15, RZ, RZ, RZ ;  /* 0x000000ffff0f7224 */ /* 0x000fe200078e00ff */
[----:B------:R-:W-:Y:S01]  /*1e0a0*/  MOV R3, 0x400 ;  /* 0x0000040000037802 */ /* 0x000fe20000000f00 */
[----:B------:R-:W-:Y:S01]  /*1e0b0*/  UIADD3 UR4, UP0, UR38, 0x470, URZ ;  /* 0x0000047026047890 */ /* 0x000fe2000ff1e03f */
[----:B------:R-:W-:Y:S01]  /*1e0c0*/  PLOP3.LUT P0, PT, PT, PT, PT, 0x80, 0x0 ;  /* 0x000000000000781c */ /* 0x000fe20003f0f070 */
[----:B------:R-:W-:Y:S01]  /*1e0d0*/  UMOV UR6, 0x0 ;  /* 0x0000000000067882 */ /* 0x000fe20000000000 */
[----:B------:R-:W-:Y:S01]  /*1e0e0*/  R2UR UR10, R15 ;  /* 0x000000000f0a72ca */ /* 0x000fe200000e0000 */
[----:B------:R-:W-:Y:S01]  /*1e0f0*/  UIADD3.X UR5, URZ, UR39, URZ, UP0, !UPT ;  /* 0x000000273f057290 */ /* 0x000fe200087fe43f */
[----:B------:R-:W-:Y:S01]  /*1e100*/  UMOV UR7, 0x14f00000 ;  /* 0x14f0000000077882 */ /* 0x000fe20000000000 */
[----:B-1----:R-:W-:Y:S01]  /*1e110*/  LEA R3, R9, R3, 0x18 ;  /* 0x0000000309037211 */ /* 0x002fe200078ec0ff */
[----:B------:R-:W-:-:S02]  /*1e120*/  IMAD R9, R8, 0x80, R28 ;  /* 0x0000008008097824 */ /* 0x000fc400078e021c */
[----:B------:R-:W-:Y:S02]  /*1e130*/  VIADD R8, R5, 0x19c70 ;  /* 0x00019c7005087836 */ /* 0x000fe40000000000 */
[----:B------:R-:W-:-:S04]  /*1e140*/  IMAD R3, R17, 0x3000, R3 ;  /* 0x0000300011037824 */ /* 0x000fc800078e0203 */
[----:B------:R-:W-:-:S07]  /*1e150*/  VIADD R10, R3, 0x9000 ;  /* 0x00009000030a7836 */ /* 0x000fce0000000000 */
.L_x_1374:
        /* <DEDUP_REMOVED lines=16> */
.L_x_1375:
        /* <DEDUP_REMOVED lines=16> */
.L_x_1376:
        /* <DEDUP_REMOVED lines=13> */
.L_x_1477:
[----:B------:R-:W-:Y:S05]  /*1e430*/  BSYNC B1 ;  /* 0x0000000000017941 */ /* 0x000fea0003800000 */
.L_x_1377:
        /* <DEDUP_REMOVED lines=11> */
.L_x_1380:
[----:B------:R-:W-:Y:S05]  /*1e4f0*/  BSYNC B1 ;  /* 0x0000000000017941 */ /* 0x000fea0003800000 */
.L_x_1379:
        /* <DEDUP_REMOVED lines=8> */
.L_x_1381:
        /* <DEDUP_REMOVED lines=15> */
.L_x_1382:
        /* <DEDUP_REMOVED lines=15> */
.L_x_1383:
        /* <DEDUP_REMOVED lines=10> */
.L_x_1368:
[----:B------:R-:W-:Y:S05]  /*1e800*/  BSYNC B0 ;  /* 0x0000000000007941 */ /* 0x000fea0003800000 */
.L_x_1367:
[----:B------:R-:W2:Y:S02]  /*1e810*/  LDL R4, [R1+0x24] ;  /* 0x0000240001047983 */ /* 0x000ea40000100800 */
[----:B--2---:R-:W-:-:S13]  /*1e820*/  ISETP.NE.AND P0, PT, R4, 0x3, PT ;  /* 0x000000030400780c */ /* 0x004fda0003f05270 */
[----:B------:R-:W-:Y:S05]  /*1e830*/  @!P0 BRA `(.L_x_1384) ;  /* 0x0000000000048947 */ /* 0x000fea0003800000 */
[----:B------:R-:W-:Y:S01]  /*1e840*/  BPT.TRAP 0x1 ;  /* 0x000000040000795c */ /* 0x000fe20000300000 */
.L_x_1384:
        /* <DEDUP_REMOVED lines=11> */
.L_x_1478:
[----:B------:R-:W-:Y:S05]  /*1e900*/  BSYNC B0 ;  /* 0x0000000000007941 */ /* 0x000fea0003800000 */
.L_x_1385:
[----:B------:R-:W-:Y:S05]  /*1e910*/  @!P0 BRA `(.L_x_1387) ;  /* 0x0000000000048947 */ /* 0x000fea0003800000 */
[----:B------:R-:W-:Y:S01]  /*1e920*/  BPT.TRAP 0x1 ;  /* 0x000000040000795c */ /* 0x000fe20000300000 */
.L_x_1387:
[----:B0-----:R-:W-:Y:S01]  /*1e930*/  SHF.L.U32 R4, R7, 0x1f, RZ ;  /* 0x0000001f07047819 */ /* 0x001fe200000006ff */
[----:B------:R-:W-:-:S03]  /*1e940*/  IMAD R10, R6, 0x3000, RZ ;  /* 0x00003000060a7824 */ /* 0x000fc600078e02ff */
[----:B------:R-:W0:Y:S02]  /*1e950*/  SYNCS.PHASECHK.TRANS64.TRYWAIT P2, [R13+URZ+0x19c60], R4 ;  /* 0x019c60040d0075a7 */ /* 0x000e24000804017f */
[----:B0-----:R-:W-:Y:S05]  /*1e960*/  @!P2 BRA `(.L_x_1388) ;  /* 0x000000280084a947 */ /* 0x001fea0003800000 */
.L_x_1479:
[----:B------:R-:W2:Y:S01]  /*1e970*/  LDL R3, [R1+0x4] ;  /* 0x0000040001037983 */ /* 0x000ea20000100800 */
[----:B------:R-:W-:-:S03]  /*1e980*/  MOV R25, 0x400 ;  /* 0x0000040000197802 */ /* 0x000fc60000000f00 */
[----:B------:R-:W3:Y:S01]  /*1e990*/  LDL R15, [R1] ;  /* 0x00000000010f7983 */ /* 0x000ee20000100800 */
[----:B------:R-:W1:Y:S01]  /*1e9a0*/  S2R R26, SR_CgaCtaId ;  /* 0x00000000001a7919 */ /* 0x000e620000008800 */
[----:B------:R-:W-:Y:S05]  /*1e9b0*/  WARPSYNC.ALL ;  /* 0x0000000000007948 */ /* 0x000fea0003800000 */
[----:B-1----:R-:W-:Y:S02]  /*1e9c0*/  LEA R25, R26, R25, 0x18 ;  /* 0x000000191a197211 */ /* 0x002fe400078ec0ff */
[----:B------:R-:W-:-:S05]  /*1e9d0*/  LOP3.LUT R14, R10, R29, RZ, 0xfc, !PT ;  /* 0x0000001d0a0e7212 */ /* 0x000fca00078efcff */
        /* <DEDUP_REMOVED lines=21> */
[----:B------:R-:W0:Y:S01]  /*1eb30*/  LDSM.16.MT88.4 R4, [R3+0x9800] ;  /* 0x009800000304783b */ /* 0x000e220000004200 */
[----:B---3--:R-:W-:Y:S02]  /*1eb40*/  IADD3 R14, R15, 0x3000, R14 ;  /* 0x000030000f0e7810 */ /* 0x008fe40007ffe00e */
[C-C-:B0-----:R-:W-:Y:S02]  /*1eb50*/  PRMT R8, R4.reuse, 0x6420, R5.reuse ;  /* 0x0000642004087816 */ /* 0x141fe40000000005 */
        /* <DEDUP_REMOVED lines=24> */
.L_x_1389:
[----:B-1----:R1:W-:Y:S01]  /*1ece0*/  SYNCS.ARRIVE.TRANS64.A1T0 RZ, [R13+URZ+0x19c50], RZ ;  /* 0x019c50ff0dff79a7 */ /* 0x0023e2000810003f */
[----:B------:R-:W-:Y:S01]  /*1ecf0*/  BAR.SYNC.DEFER_BLOCKING 0x2, 0x80 ;  /* 0x0082000000007b1d */ /* 0x000fe20000010000 */
[C---:B------:R-:W-:Y:S01]  /*1ed00*/  ISETP.GT.AND P0, PT, R12.reuse, R23, PT ;  /* 0x000000170c00720c */ /* 0x040fe20003f04270 */
[----:B------:R-:W-:Y:S02]  /*1ed10*/  @!P1 VIADD R3, R13, 0x19c80 ;  /* 0x00019c800d039836 */ /* 0x000fe40000000000 */
[----:B------:R-:W-:Y:S02]  /*1ed20*/  VIADD R12, R12, 0xffffffff ;  /* 0xffffffff0c0c7836 */ /* 0x000fe40000000000 */
[----:B------:R-:W-:Y:S01]  /*1ed30*/  IMAD.MOV.U32 R6, RZ, RZ, R17 ;  /* 0x000000ffff067224 */ /* 0x000fe200078e0011 */
[----:B------:R-:W-:Y:S01]  /*1ed40*/  @!P1 PRMT R3, RZ, 0x654, R3 ;  /* 0x00000654ff039816 */ /* 0x000fe20000000003 */
[----:B------:R-:W-:-:S03]  /*1ed50*/  IMAD.MOV.U32 R7, RZ, RZ, R19 ;  /* 0x000000ffff077224 */ /* 0x000fc600078e0013 */
[----:B------:R1:W-:Y:S03]  /*1ed60*/  @!P1 SYNCS.ARRIVE.TRANS64.RED.A1T0 RZ, [R3+URZ], RZ ;  /* 0x000000ff03ff99a7 */ /* 0x0003e6000810043f */
[----:B------:R-:W-:Y:S05]  /*1ed70*/  @P0 BRA `(.L_x_1390) ;  /* 0xffffffec00f00947 */ /* 0x000fea000383ffff */
.L_x_1366:
        /* <DEDUP_REMOVED lines=16> */
.L_x_1392:
[----:B------:R-:W-:Y:S05]  /*1ee80*/  BSYNC B0 ;  /* 0x0000000000007941 */ /* 0x000fea0003800000 */
.L_x_1391:
[----:B------:R-:W-:Y:S05]  /*1ee90*/  @!P2 BRA `(.L_x_1393) ;  /* 0x000000000004a947 */ /* 0x000fea0003800000 */
[----:B------:R-:W-:Y:S01]  /*1eea0*/  BPT.TRAP 0x1 ;  /* 0x000000040000795c */ /* 0x000fe20000300000 */
.L_x_1393:
        /* <DEDUP_REMOVED lines=11> */
.L_x_1480:
[----:B------:R-:W-:Y:S05]  /*1ef60*/  BSYNC B0 ;  /* 0x0000000000007941 */ /* 0x000fea0003800000 */
.L_x_1394:
[----:B------:R-:W-:Y:S05]  /*1ef70*/  @!P2 BRA `(.L_x_1396) ;  /* 0x000000000004a947 */ /* 0x000fea0003800000 */
[----:B------:R-:W-:Y:S01]  /*1ef80*/  BPT.TRAP 0x1 ;  /* 0x000000040000795c */ /* 0x000fe20000300000 */
.L_x_1396:
[----:B0-----:R-:W-:-:S04]  /*1ef90*/  SHF.L.U32 R0, R19, 0x1f, RZ ;  /* 0x0000001f13007819 */ /* 0x001fc800000006ff */
[----:B------:R-:W0:Y:S02]  /*1efa0*/  SYNCS.PHASECHK.TRANS64.TRYWAIT P0, [R3+URZ+0x19c60], R0 ;  /* 0x019c6000030075a7 */ /* 0x000e24000800017f */
[----:B0-----:R-:W-:Y:S05]  /*1efb0*/  @!P0 BRA `(.L_x_1397) ;  /* 0x0000002400188947 */ /* 0x001fea0003800000 */
.L_x_1481:
[----:B------:R-:W0:Y:S01]  /*1efc0*/  LDL R4, [R1+0x4] ;  /* 0x0000040001047983 */ /* 0x000e220000100800 */
[----:B------:R-:W-:-:S03]  /*1efd0*/  MOV R8, 0x400 ;  /* 0x0000040000087802 */ /* 0x000fc60000000f00 */
[----:B------:R-:W2:Y:S01]  /*1efe0*/  LDL R12, [R1] ;  /* 0x00000000010c7983 */ /* 0x000ea20000100800 */
[----:B------:R-:W1:Y:S01]  /*1eff0*/  S2R R9, SR_CgaCtaId ;  /* 0x0000000000097919 */ /* 0x000e620000008800 */
[----:B------:R-:W-:Y:S01]  /*1f000*/  IMAD R2, R17, 0x3000, RZ ;  /* 0x0000300011027824 */ /* 0x000fe200078e02ff */
[----:B------:R-:W-:Y:S05]  /*1f010*/  WARPSYNC.ALL ;  /* 0x0000000000007948 */ /* 0x000fea0003800000 */
[----:B-1----:R-:W-:Y:S02]  /*1f020*/  LEA R8, R9, R8, 0x18 ;  /* 0x0000000809087211 */ /* 0x002fe400078ec0ff */
[----:B0-----:R-:W-:-:S05]  /*1f030*/  LOP3.LUT R0, R2, R4, RZ, 0xfc, !PT ;  /* 0x0000000402007212 */ /* 0x001fca00078efcff */
[----:B------:R-:W-:-:S05]  /*1f040*/  IMAD.IADD R0, R8, 0x1, R0 ;  /* 0x0000000108007824 */ /* 0x000fca00078e0200 */
[----:B------:R-:W0:Y:S01]  /*1f050*/  LDSM.16.MT88.4 R4, [R0+0x9000] ;  /* 0x009000000004783b */ /* 0x000e220000004200 */
[----:B------:R-:W-:-:S05]  /*1f060*/  LOP3.LUT R2, R2, R29, RZ, 0xfc, !PT ;  /* 0x0000001d02027212 */ /* 0x000fca00078efcff */
[----:B------:R-:W-:Y:S01]  /*1f070*/  IMAD.IADD R2, R8, 0x1, R2 ;  /* 0x0000000108027824 */ /* 0x000fe200078e0202 */
        /* <DEDUP_REMOVED lines=18> */
[----:B--2---:R-:W-:Y:S02]  /*1f1a0*/  IADD3 R2, R12, 0x3000, R2 ;  /* 0x000030000c027810 */ /* 0x004fe40007ffe002 */
        /* <DEDUP_REMOVED lines=25> */
.L_x_1398:
        /* <DEDUP_REMOVED lines=10> */
.L_x_1347:
[----:B------:R-:W-:Y:S05]  /*1f3e0*/  BSYNC B6 ;  /* 0x0000000000067941 */ /* 0x000fea0003800000 */
.L_x_1345:
[----:B------:R-:W-:-:S13]  /*1f3f0*/  LOP3.LUT P0, RZ, R16, 0x2, RZ, 0xc0, !PT ;  /* 0x0000000210ff7812 */ /* 0x000fda000780c0ff */
[----:B------:R-:W-:Y:S05]  /*1f400*/  @!P0 BRA `(.L_x_1399) ;  /* 0x0000000000208947 */ /* 0x000fea0003800000 */
[----:B------:R-:W-:Y:S05]  /*1f410*/  WARPSYNC.ALL ;  /* 0x0000000000007948 */ /* 0x000fea0003800000 */
[----:B------:R-:W2:Y:S08]  /*1f420*/  S2UR UR5, SR_CgaCtaId ;  /* 0x00000000000579c3 */ /* 0x000eb00000008800 */
[----:B------:R-:W-:Y:S06]  /*1f430*/  BAR.SYNC.DEFER_BLOCKING 0x5, 0x200 ;  /* 0x0148000000007b1d */ /* 0x000fec0000010000 */
[----:B------:R-:W-:-:S02]  /*1f440*/  UMOV UR4, 0x400 ;  /* 0x0000040000047882 */ /* 0x000fc40000000000 */
[----:B--2---:R-:W-:-:S09]  /*1f450*/  ULEA UR4, UR5, UR4, 0x18 ;  /* 0x0000000405047291 */ /* 0x004fd2000f8ec03f */
[----:B------:R-:W2:Y:S01]  /*1f460*/  LDS.128 R24, [UR4+0x19cd0] ;  /* 0x019cd004ff187984 */ /* 0x000ea20008000c00 */
[----:B------:R-:W-:Y:S06]  /*1f470*/  BAR.ARV 0x4, 0x200 ;  /* 0x0108000000007b1d */ /* 0x000fec0000002000 */
[----:B------:R-:W-:Y:S05]  /*1f480*/  BRA `(.L_x_1400) ;  /* 0x0000000800cc7947 */ /* 0x000fea0003800000 */
.L_x_1399:
        /* <DEDUP_REMOVED lines=17> */
[----:B--2---:R-:W-:Y:S01]  /*1f5a0*/  @!P1 IMAD.MOV.U32 R25, RZ, RZ, R2 ;  /* 0x000000ffff199224 */ /* 0x004fe200078e0002 */
[----:B------:R-:W-:-:S04]  /*1f5b0*/  ISETP.NE.AND P1, PT, R8, RZ, PT ;  /* 0x000000ff0800720c */ /* 0x000fc80003f25270 */
[----:B------:R-:W0:Y:S02]  /*1f5c0*/  SHFL.UP PT, R14, R25, 0x1, RZ ;  /* 0x04200000190e7989 */ /* 0x000e2400000e00ff */
[----:B0-----:R-:W-:-:S05]  /*1f5d0*/  SEL R4, R14, RZ, P1 ;  /* 0x000000ff0e047207 */ /* 0x001fca0000800000 */
[----:B------:R-:W-:-:S05]  /*1f5e0*/  IMAD.IADD R4, R25, 0x1, R4 ;  /* 0x0000000119047824 */ /* 0x000fca00078e0204 */
[----:B------:R-:W0:Y:S02]  /*1f5f0*/  SHFL.UP PT, R14, R4, 0x2, RZ ;  /* 0x04400000040e7989 */ /* 0x000e2400000e00ff */
[----:B0-----:R-:W-:-:S05]  /*1f600*/  SEL R5, R14, RZ, P2 ;  /* 0x000000ff0e057207 */ /* 0x001fca0001000000 */
[----:B-1----:R-:W-:Y:S02]  /*1f610*/  IMAD.IADD R6, R4, 0x1, R5 ;  /* 0x0000000104067824 */ /* 0x002fe400078e0205 */
[----:B------:R-:W-:Y:S04]  /*1f620*/  SHFL.IDX PT, R5, R24, 0x1, 0x1f ;  /* 0x00201f0018057f89 */ /* 0x000fe800000e0000 */
        /* <DEDUP_REMOVED lines=10> */
.L_x_1491:
[----:B------:R-:W-:Y:S02]  /*1f6d0*/  ULDC UR4, c[0x0][0xc10] ;  /* 0x0003040000047ab9 */ /* 0x000fe40000000800 */
[----:B------:R-:W-:-:S04]  /*1f6e0*/  IMAD.U32 R4, RZ, RZ, UR4 ;  /* 0x00000004ff047e24 */ /* 0x000fc8000f8e00ff */
[----:B-1----:R-:W-:-:S04]  /*1f6f0*/  IMAD R14, R14, R4, RZ ;  /* 0x000000040e0e7224 */ /* 0x002fc800078e02ff */
[----:B------:R-:W-:-:S05]  /*1f700*/  IMAD.IADD R5, R5, 0x1, R14 ;  /* 0x0000000105057824 */ /* 0x000fca00078e020e */
[----:B------:R-:W-:-:S13]  /*1f710*/  ISETP.GT.AND P6, PT, R5, R0, PT ;  /* 0x000000000500720c */ /* 0x000fda0003fc4270 */
[----:B------:R-:W-:Y:S05]  /*1f720*/  @P6 BRA `(.L_x_1402) ;  /* 0x00000000009c6947 */ /* 0x000fea0003800000 */
.L_x_1407:
[----:B------:R-:W1:Y:S01]  /*1f730*/  LDC R2, c[0x0][0xc14] ;  /* 0x00030500ff027b82 */ /* 0x000e620000000800 */
[----:B------:R-:W-:-:S05]  /*1f740*/  VIADD R27, R27, 0x1f ;  /* 0x0000001f1b1b7836 */ /* 0x000fca0000000000 */
[----:B-1----:R-:W-:-:S13]  /*1f750*/  ISETP.GE.AND P6, PT, R27, R2, PT ;  /* 0x000000021b00720c */ /* 0x002fda0003fc6270 */
[----:B------:R-:W-:Y:S05]  /*1f760*/  @P6 BRA `(.L_x_1403) ;  /* 0x0000000400d06947 */ /* 0x000fea0003800000 */
[----:B0-----:R-:W0:Y:S01]  /*1f770*/  S2R R3, SR_TID.X ;  /* 0x0000000000037919 */ /* 0x001e220000002100 */
        /* <DEDUP_REMOVED lines=9> */
.L_x_1405:
[----:B------:R-:W-:Y:S05]  /*1f810*/  BSYNC B0 ;  /* 0x0000000000007941 */ /* 0x000fea0003800000 */
.L_x_1404:
        /* <DEDUP_REMOVED lines=18> */
.L_x_1499:
[----:B------:R-:W-:Y:S02]  /*1f940*/  ULDC UR4, c[0x0][0xc10] ;  /* 0x0003040000047ab9 */ /* 0x000fe40000000800 */
[----:B------:R-:W-:-:S04]  /*1f950*/  IMAD.U32 R4, RZ, RZ, UR4 ;  /* 0x00000004ff047e24 */ /* 0x000fc8000f8e00ff */
[----:B-1----:R-:W-:-:S04]  /*1f960*/  IMAD R14, R14, R4, RZ ;  /* 0x000000040e0e7224 */ /* 0x002fc800078e02ff */
[----:B------:R-:W-:-:S05]  /*1f970*/  IMAD.IADD R5, R14, 0x1, R5 ;  /* 0x000000010e057824 */ /* 0x000fca00078e0205 */
[----:B------:R-:W-:-:S13]  /*1f980*/  ISETP.GT.AND P6, PT, R5, R0, PT ;  /* 0x000000000500720c */ /* 0x000fda0003fc4270 */
[----:B------:R-:W-:Y:S05]  /*1f990*/  @!P6 BRA `(.L_x_1407) ;  /* 0xfffffffc0064e947 */ /* 0x000fea000383ffff */
.L_x_1402:
        /* <DEDUP_REMOVED lines=8> */
.L_x_1503:
[----:B------:R-:W-:Y:S01]  /*1fa20*/  ISETP.NE.AND P0, PT, R2, RZ, PT ;  /* 0x000000ff0200720c */ /* 0x000fe20003f05270 */
[----:B------:R-:W-:-:S12]  /*1fa30*/  IMAD.MOV.U32 R14, RZ, RZ, RZ ;  /* 0x000000ffff0e7224 */ /* 0x000fd800078e00ff */
[----:B------:R-:W-:Y:S05]  /*1fa40*/  @!P0 BRA `(.L_x_1409) ;  /* 0x0000000000108947 */ /* 0x000fea0003800000 */
[----:B------:R-:W-:Y:S01]  /*1fa50*/  UMOV UR4, 0xffffffff ;  /* 0xffffffff00047882 */ /* 0x000fe20000000000 */
[----:B------:R-:W-:Y:S02]  /*1fa60*/  VIADD R12, R6, 0xffffffff ;  /* 0xffffffff060c7836 */ /* 0x000fe40000000000 */
[----:B------:R-:W-:Y:S05]  /*1fa70*/  BRA.DIV UR4, `(.L_x_1410) ;  /* 0x0000002204a47947 */ /* 0x000fea000b800000 */
[----:B------:R3:W4:Y:S02]  /*1fa80*/  SHFL.IDX PT, R14, R3, R12, 0x1f ;  /* 0x00001f0c030e7589 */ /* 0x00072400000e0000 */
.L_x_1409:
[----:B0--3--:R-:W0:Y:S01]  /*1fa90*/  LDC.64 R2, c[0x0][0xc68] ;  /* 0x00031a00ff027b82 */ /* 0x009e220000000a00 */
[----:B------:R-:W-:-:S04]  /*1faa0*/  IMAD.IADD R27, R6, 0x1, R27 ;  /* 0x00000001061b7824 */ /* 0x000fc800078e021b */
[----:B0-----:R-:W-:-:S05]  /*1fab0*/  IMAD.WIDE R2, R27, 0x4, R2 ;  /* 0x000000041b027825 */ /* 0x001fca00078e0202 */
[----:B-1----:R0:W2:Y:S01]  /*1fac0*/  LDG.E R6, desc[UR40][R2.64] ;  /* 0x0000002802067981 */ /* 0x0020a2000c1e1900 */
[----:B----4-:R-:W-:-:S04]  /*1fad0*/  IMAD R24, R14, R4, R24 ;  /* 0x000000040e187224 */ /* 0x010fc800078e0218 */
[----:B------:R-:W-:Y:S02]  /*1fae0*/  IMAD.IADD R0, R0, 0x1, -R24 ;  /* 0x0000000100007824 */ /* 0x000fe400078e0a18 */
[----:B0-----:R-:W-:Y:S02]  /*1faf0*/  IMAD.MOV.U32 R2, RZ, RZ, RZ ;  /* 0x000000ffff027224 */ /* 0x001fe400078e00ff */
[----:B--2---:R-:W-:-:S05]  /*1fb00*/  IMAD R5, R25, R6, RZ ;  /* 0x0000000619057224 */ /* 0x004fca00078e02ff */
[----:B------:R-:W-:-:S04]  /*1fb10*/  IABS R7, R5 ;  /* 0x0000000500077213 */ /* 0x000fc80000000000 */
[----:B------:R-:W0:Y:S08]  /*1fb20*/  I2F.RP R8, R7 ;  /* 0x0000000700087306 */ /* 0x000e300000209400 */
[----:B0-----:R-:W0:Y:S02]  /*1fb30*/  MUFU.RCP R8, R8 ;  /* 0x0000000800087308 */ /* 0x001e240000001000 */
[----:B0-----:R-:W-:Y:S01]  /*1fb40*/  VIADD R9, R8, 0xffffffe ;  /* 0x0ffffffe08097836 */ /* 0x001fe20000000000 */
[----:B------:R-:W-:-:S05]  /*1fb50*/  IABS R8, R5 ;  /* 0x0000000500087213 */ /* 0x000fca0000000000 */
[----:B------:R-:W0:Y:S01]  /*1fb60*/  F2I.FTZ.U32.TRUNC.NTZ R3, R9 ;  /* 0x0000000900037305 */ /* 0x000e22000021f000 */
[----:B------:R-:W-:Y:S02]  /*1fb70*/  IMAD.MOV R8, RZ, RZ, -R8 ;  /* 0x000000ffff087224 */ /* 0x000fe400078e0a08 */
[----:B0-----:R-:W-:-:S04]  /*1fb80*/  IMAD.MOV R10, RZ, RZ, -R3 ;  /* 0x000000ffff0a7224 */ /* 0x001fc800078e0a03 */
[----:B------:R-:W-:-:S04]  /*1fb90*/  IMAD R11, R10, R7, RZ ;  /* 0x000000070a0b7224 */ /* 0x000fc800078e02ff */
        /* <DEDUP_REMOVED lines=17> */
[----:B------:R-:W-:-:S03]  /*1fcb0*/  IMAD R0, R5, R9, R0 ;  /* 0x0000000905007224 */ /* 0x000fc600078e0200 */
[----:B------:R-:W-:-:S04]  /*1fcc0*/  VIADDMNMX R4, R3, R4, R6, PT ;  /* 0x0000000403047246 */ /* 0x000fc80003800106 */
[----:B------:R-:W-:-:S04]  /*1fcd0*/  IABS R6, R4 ;  /* 0x0000000400067213 */ /* 0x000fc80000000000 */
[----:B------:R-:W0:Y:S08]  /*1fce0*/  I2F.RP R8, R6 ;  /* 0x0000000600087306 */ /* 0x000e300000209400 */
[----:B0-----:R-:W0:Y:S02]  /*1fcf0*/  MUFU.RCP R8, R8 ;  /* 0x0000000800087308 */ /* 0x001e240000001000 */
[----:B0-----:R-:W-:Y:S01]  /*1fd00*/  VIADD R2, R8, 0xffffffe ;  /* 0x0ffffffe08027836 */ /* 0x001fe20000000000 */
[----:B------:R-:W-:-:S05]  /*1fd10*/  IABS R8, R0 ;  /* 0x0000000000087213 */ /* 0x000fca0000000000 */
[----:B------:R0:W1:Y:S02]  /*1fd20*/  F2I.FTZ.U32.TRUNC.NTZ R3, R2 ;  /* 0x0000000200037305 */ /* 0x000064000021f000 */
[----:B0-----:R-:W-:Y:S02]  /*1fd30*/  IMAD.MOV.U32 R2, RZ, RZ, RZ ;  /* 0x000000ffff027224 */ /* 0x001fe400078e00ff */
[----:B-1----:R-:W-:-:S04]  /*1fd40*/  IMAD.MOV R5, RZ, RZ, -R3 ;  /* 0x000000ffff057224 */ /* 0x002fc800078e0a03 */
[----:B------:R-:W-:-:S04]  /*1fd50*/  IMAD R5, R5, R6, RZ ;  /* 0x0000000605057224 */ /* 0x000fc800078e02ff */
[----:B------:R-:W-:Y:S01]  /*1fd60*/  IMAD.HI.U32 R3, R3, R5, R2 ;  /* 0x0000000503037227 */ /* 0x000fe200078e0002 */
[-C--:B------:R-:W-:Y:S02]  /*1fd70*/  IABS R5, R4.reuse ;  /* 0x0000000400057213 */ /* 0x080fe40000000000 */
[C---:B------:R-:W-:Y:S01]  /*1fd80*/  LOP3.LUT R2, R0.reuse, R4, RZ, 0x3c, !PT ;  /* 0x0000000400027212 */ /* 0x040fe200078e3cff */
[----:B------:R-:W-:Y:S02]  /*1fd90*/  IMAD.IADD R0, R0, 0x1, R7 ;  /* 0x0000000100007824 */ /* 0x000fe400078e0207 */
[----:B------:R-:W-:Y:S01]  /*1fda0*/  IMAD.MOV R5, RZ, RZ, -R5 ;  /* 0x000000ffff057224 */ /* 0x000fe200078e0a05 */
[----:B------:R-:W-:Y:S01]  /*1fdb0*/  ISETP.GE.AND P2, PT, R2, RZ, PT ;  /* 0x000000ff0200720c */ /* 0x000fe20003f46270 */
[----:B------:R-:W-:-:S04]  /*1fdc0*/  IMAD.HI.U32 R3, R3, R8, RZ ;  /* 0x0000000803037227 */ /* 0x000fc800078e00ff */
[----:B------:R-:W-:-:S05]  /*1fdd0*/  IMAD R5, R3, R5, R8 ;  /* 0x0000000503057224 */ /* 0x000fca00078e0208 */
[----:B------:R-:W-:-:S13]  /*1fde0*/  ISETP.GT.U32.AND P1, PT, R6, R5, PT ;  /* 0x000000050600720c */ /* 0x000fda0003f24070 */
[----:B------:R-:W-:Y:S02]  /*1fdf0*/  @!P1 IMAD.IADD R5, R5, 0x1, -R6 ;  /* 0x0000000105059824 */ /* 0x000fe400078e0a06 */
[----:B------:R-:W-:Y:S01]  /*1fe00*/  @!P1 VIADD R3, R3, 0x1 ;  /* 0x0000000103039836 */ /* 0x000fe20000000000 */
[----:B------:R-:W-:Y:S02]  /*1fe10*/  ISETP.NE.AND P1, PT, R4, RZ, PT ;  /* 0x000000ff0400720c */ /* 0x000fe40003f25270 */
[----:B------:R-:W-:-:S13]  /*1fe20*/  ISETP.GE.U32.AND P0, PT, R5, R6, PT ;  /* 0x000000060500720c */ /* 0x000fda0003f06070 */
[----:B------:R-:W-:-:S04]  /*1fe30*/  @P0 VIADD R3, R3, 0x1 ;  /* 0x0000000103030836 */ /* 0x000fc80000000000 */
[----:B------:R-:W-:Y:S01]  /*1fe40*/  @!P2 IMAD.MOV R3, RZ, RZ, -R3 ;  /* 0x000000ffff03a224 */ /* 0x000fe200078e0a03 */
[----:B------:R-:W-:Y:S01]  /*1fe50*/  @!P1 LOP3.LUT R3, RZ, R4, RZ, 0x33, !PT ;  /* 0x00000004ff039212 */ /* 0x000fe200078e33ff */
[----:B------:R-:W-:-:S04]  /*1fe60*/  IMAD.MOV R4, RZ, RZ, -R4 ;  /* 0x000000ffff047224 */ /* 0x000fc800078e0a04 */
[----:B------:R-:W-:Y:S01]  /*1fe70*/  IMAD R26, R3, R4, R0 ;  /* 0x00000004031a7224 */ /* 0x000fe200078e0200 */
[----:B------:R-:W-:-:S05]  /*1fe80*/  LOP3.LUT R0, RZ, R3, RZ, 0x33, !PT ;  /* 0x00000003ff007212 */ /* 0x000fca00078e33ff */
[----:B------:R-:W-:Y:S01]  /*1fe90*/  IMAD.IADD R25, R25, 0x1, R0 ;  /* 0x0000000119197824 */ /* 0x000fe200078e0200 */
[----:B------:R-:W-:Y:S06]  /*1fea0*/  BRA `(.L_x_1411) ;  /* 0x00000000001c7947 */ /* 0x000fec0003800000 */
.L_x_1403:
[----:B------:R-:W-:Y:S01]  /*1feb0*/  UMOV UR4, URZ ;  /* 0x0000003f00047c82 */ /* 0x000fe20008000000 */
[----:B------:R-:W-:Y:S01]  /*1fec0*/  UMOV UR5, URZ ;  /* 0x0000003f00057c82 */ /* 0x000fe20008000000 */
[----:B------:R-:W-:Y:S01]  /*1fed0*/  ULDC UR6, c[0x0][0xc14] ;  /* 0x0003050000067ab9 */ /* 0x000fe20000000800 */
[----:B------:R-:W-:Y:S02]  /*1fee0*/  IMAD.MOV.U32 R24, RZ, RZ, R0 ;  /* 0x000000ffff187224 */ /* 0x000fe400078e0000 */
[----:B------:R-:W-:Y:S02]  /*1fef0*/  IMAD.U32 R25, RZ, RZ, UR4 ;  /* 0x00000004ff197e24 */ /* 0x000fe4000f8e00ff */
[----:B------:R-:W-:Y:S02]  /*1ff00*/  IMAD.U32 R26, RZ, RZ, UR5 ;  /* 0x00000005ff1a7e24 */ /* 0x000fe4000f8e00ff */
[----:B------:R-:W-:-:S07]  /*1ff10*/  IMAD.U32 R27, RZ, RZ, UR6 ;  /* 0x00000006ff1b7e24 */ /* 0x000fce000f8e00ff */
.L_x_1411:
[----:B------:R-:W1:Y:S01]  /*1ff20*/  S2R R0, SR_TID.X ;  /* 0x0000000000007919 */ /* 0x000e620000002100 */
[----:B------:R-:W-:Y:S05]  /*1ff30*/  WARPSYNC.ALL ;  /* 0x0000000000007948 */ /* 0x000fea0003800000 */
[----:B------:R-:W-:Y:S01]  /*1ff40*/  BAR.SYNC.DEFER_BLOCKING 0x4, 0x200 ;  /* 0x0108000000007b1d */ /* 0x000fe20000010000 */
[----:B-1----:R-:W-:-:S04]  /*1ff50*/  LOP3.LUT R0, R0, 0x1f, RZ, 0xc0, !PT ;  /* 0x0000001f00007812 */ /* 0x002fc800078ec0ff */
[----:B------:R-:W-:-:S13]  /*1ff60*/  ISETP.NE.AND P0, PT, R0, RZ, PT ;  /* 0x000000ff0000720c */ /* 0x000fda0003f05270 */
[----:B0-----:R-:W0:Y:S01]  /*1ff70*/  @!P0 S2R R3, SR_CgaCtaId ;  /* 0x0000000000038919 */ /* 0x001e220000008800 */
[----:B------:R-:W-:-:S04]  /*1ff80*/  @!P0 MOV R0, 0x400 ;  /* 0x0000040000008802 */ /* 0x000fc80000000f00 */
[----:B0-----:R-:W-:-:S05]  /*1ff90*/  @!P0 LEA R0, R3, R0, 0x18 ;  /* 0x0000000003008211 */ /* 0x001fca00078ec0ff */
[----:B------:R0:W-:Y:S01]  /*1ffa0*/  @!P0 STS.128 [R0+0x19cd0], R24 ;  /* 0x019cd01800008388 */ /* 0x0001e20000000c00 */
[----:B------:R-:W-:Y:S06]  /*1ffb0*/  BAR.ARV 0x5, 0x200 ;  /* 0x0148000000007b1d */ /* 0x000fec0000002000 */
.L_x_1400:
[----:B------:R-:W-:Y:S02]  /*1ffc0*/  ULDC UR4, c[0x0][0xc14] ;  /* 0x0003050000047ab9 */ /* 0x000fe40000000800 */
[----:B--2---:R-:W-:-:S13]  /*1ffd0*/  ISETP.GE.AND P0, PT, R27, UR4, PT ;  /* 0x000000041b007c0c */ /* 0x004fda000bf06270 */
[----:B------:R-:W-:Y:S05]  /*1ffe0*/  @!P0 BRA `(.L_x_1412) ;  /* 0xffffffa400808947 */ /* 0x000fea000383ffff */
[----:B------:R-:W-:Y:S05]  /*1fff0*/  BSYNC B7 ;  /* 0x0000000000077941 */ /* 0x000fea0003800000 */
.L_x_1285:
[----:B0-----:R-:W2:Y:S01]  /*20000*/  LDL.LU R0, [R1+0x14] ;  /* 0x0000140001007983 */ /* 0x001ea20000300800 */
[----:B------:R-:W-:Y:S01]  /*20010*/  BSSY B0, `(.L_x_1413) ;  /* 0x000000b000007945 */ /* 0x000fe20003800000 */
[----:B------:R-:W0:Y:S01]  /*20020*/  S2R R5, SR_CgaCtaId ;  /* 0x0000000000057919 */ /* 0x000e220000008800 */
[----:B--2---:R-:W-:-:S05]  /*20030*/  VIADD R0, R0, 0x1 ;  /* 0x0000000100007836 */ /* 0x004fca0000000000 */
[----:B-1----:R-:W-:-:S04]  /*20040*/  LEA.HI R2, R0, R0, RZ, 0x1 ;  /* 0x0000000000027211 */ /* 0x002fc800078f08ff */
[----:B------:R-:W-:Y:S02]  /*20050*/  LOP3.LUT R3, R2, 0xfffffffe, RZ, 0xc0, !PT ;  /* 0xfffffffe02037812 */ /* 0x000fe400078ec0ff */
[----:B------:R-:W-:-:S03]  /*20060*/  MOV R2, 0x400 ;  /* 0x0000040000027802 */ /* 0x000fc60000000f00 */
[----:B------:R-:W-:Y:S01]  /*20070*/  IMAD.IADD R0, R0, 0x1, -R3 ;  /* 0x0000000100007824 */ /* 0x000fe200078e0a03 */
[----:B0-----:R-:W-:-:S04]  /*20080*/  LEA R8, R5, R2, 0x18 ;  /* 0x0000000205087211 */ /* 0x001fc800078ec0ff */
[----:B------:R-:W-:-:S04]  /*20090*/  SHF.L.U32 R0, R0, 0x1f, RZ ;  /* 0x0000001f00007819 */ /* 0x000fc800000006ff */
[----:B------:R-:W0:Y:S02]  /*200a0*/  SYNCS.PHASECHK.TRANS64.TRYWAIT P0, [R8+URZ+0x19c20], R0 ;  /* 0x019c2000080075a7 */ /* 0x000e24000800017f */
[----:B0-----:R-:W-:Y:S05]  /*200b0*/  @!P0 BRA `(.L_x_1414) ;  /* 0x0000001c00388947 */ /* 0x001fea0003800000 */
.L_x_1506:
[----:B------:R-:W-:Y:S05]  /*200c0*/  BSYNC B0 ;  /* 0x0000000000007941 */ /* 0x000fea0003800000 */
.L_x_1413:
[----:B------:R-:W-:-:S03]  /*200d0*/  UMOV UR4, 0xffffffff ;  /* 0xffffffff00047882 */ /* 0x000fc60000000000 */
[----:B------:R-:W-:Y:S05]  /*200e0*/  BRA.DIV UR4, `(.L_x_1415) ;  /* 0x0000001e04407947 */ /* 0x000fea000b800000 */
[----:B0-----:R-:W0:Y:S02]  /*200f0*/  S2R R0, SR_TID.X ;  /* 0x0000000000007919 */ /* 0x001e240000002100 */
[----:B0-----:R-:W-:-:S04]  /*20100*/  SHF.R.U32.HI R0, RZ, 0x5, R0 ;  /* 0x00000005ff007819 */ /* 0x001fc80000011600 */
[----:B------:R-:W-:-:S05]  /*20110*/  LOP3.LUT R0, R0, 0x3, RZ, 0xc0, !PT ;  /* 0x0000000300007812 */ /* 0x000fca00078ec0ff */
[----:B------:R0:W1:Y:S02]  /*20120*/  SHFL.IDX PT, R14, R0, RZ, 0x1f ;  /* 0x00001fff000e7589 */ /* 0x00006400000e0000 */
.L_x_1509:
[----:B-1----:R-:W-:-:S13]  /*20130*/  ISETP.NE.AND P0, PT, R14, RZ, PT ;  /* 0x000000ff0e00720c */ /* 0x002fda0003f05270 */
[----:B------:R-:W-:Y:S05]  /*20140*/  @P0 BRA `(.L_x_1077) ;  /* 0x0000000000a40947 */ /* 0x000fea0003800000 */
[----:B------:R-:W-:-:S03]  /*20150*/  UMOV UR4, 0xffffffff ;  /* 0xffffffff00047882 */ /* 0x000fc60000000000 */
[----:B------:R-:W-:Y:S05]  /*20160*/  BRA.DIV UR4, `(.L_x_1416) ;  /* 0x0000001e04547947 */ /* 0x000fea000b800000 */
[----:B------:R-:W-:-:S13]  /*20170*/  ELECT P6, URZ, PT ;  /* 0x00000000003f782f */ /* 0x000fda00038c0000 */
.L_x_1512:
[----:B------:R-:W-:Y:S05]  /*20180*/  @!P6 BRA `(.L_x_1077) ;  /* 0x000000000094e947 */ /* 0x000fea0003800000 */
[----:B0-----:R-:W2:Y:S02]  /*20190*/  LDL.LU R0, [R1+0x18] ;  /* 0x0000180001007983 */ /* 0x001ea40000300800 */
[----:B--2---:R-:W-:-:S04]  /*201a0*/  LOP3.LUT R0, R0, 0x2, RZ, 0xfc, !PT ;  /* 0x0000000200007812 */ /* 0x004fc800078efcff */
[----:B------:R-:W-:-:S13]  /*201b0*/  ISETP.NE.AND P0, PT, R0, 0x3, PT ;  /* 0x000000030000780c */ /* 0x000fda0003f05270 */
[----:B------:R-:W-:Y:S05]  /*201c0*/  @!P0 BRA `(.L_x_1417) ;  /* 0x0000000000048947 */ /* 0x000fea0003800000 */
[----:B------:R-:W-:Y:S01]  /*201d0*/  BPT.TRAP 0x1 ;  /* 0x000000040000795c */ /* 0x000fe20000300000 */
.L_x_1417:
        /* <DEDUP_REMOVED lines=12> */
.L_x_1513:
[----:B------:R-:W1:Y:S02]  /*202a0*/  SYNCS.PHASECHK.TRANS64.TRYWAIT P1, [R7+URZ], R0 ;  /* 0x00000000070075a7 */ /* 0x000e64000802017f */
[----:B-1----:R-:W-:Y:S05]  /*202b0*/  @!P1 BRA `(.L_x_1419) ;  /* 0x0000001c00349947 */ /* 0x002fea0003800000 */
.L_x_1514:
[----:B------:R-:W-:Y:S05]  /*202c0*/  @!P0 BRA `(.L_x_1420) ;  /* 0x0000000000048947 */ /* 0x000fea0003800000 */
[----:B------:R-:W-:Y:S01]  /*202d0*/  BPT.TRAP 0x1 ;  /* 0x000000040000795c */ /* 0x000fe20000300000 */
.L_x_1420:
[----:B------:R-:W-:-:S04]  /*202e0*/  IMAD R2, R17, 0x8, R8 ;  /* 0x0000000811027824 */ /* 0x000fc800078e0208 */
[----:B------:R-:W2:Y:S02]  /*202f0*/  SYNCS.PHASECHK.TRANS64.TRYWAIT P1, [R2+URZ+0x19c60], R3 ;  /* 0x019c6003020075a7 */ /* 0x000ea4000802017f */
[----:B--2---:R-:W-:Y:S05]  /*20300*/  @!P1 BRA `(.L_x_1421) ;  /* 0x0000001c00349947 */ /* 0x004fea0003800000 */
.L_x_1515:
[----:B------:R-:W-:Y:S05]  /*20310*/  @!P0 BRA `(.L_x_1422) ;  /* 0x0000000000048947 */ /* 0x000fea0003800000 */
[----:B------:R-:W-:Y:S01]  /*20320*/  BPT.TRAP 0x1 ;  /* 0x000000040000795c */ /* 0x000fe20000300000 */
.L_x_1422:
[----:B------:R-:W-:-:S04]  /*20330*/  IMAD R5, R5, 0x8, R8 ;  /* 0x0000000805057824 */ /* 0x000fc800078e0208 */
[----:B------:R-:W3:Y:S02]  /*20340*/  SYNCS.PHASECHK.TRANS64.TRYWAIT P1, [R5+URZ+0x19c60], R0 ;  /* 0x019c6000050075a7 */ /* 0x000ee4000802017f */
[----:B---3--:R-:W-:Y:S05]  /*20350*/  @!P1 BRA `(.L_x_1423) ;  /* 0x0000001c00349947 */ /* 0x008fea0003800000 */
.L_x_1516:
[----:B------:R-:W-:Y:S05]  /*20360*/  @!P0 BRA `(.L_x_1424) ;  /* 0x0000000000048947 */ /* 0x000fea0003800000 */
[----:B------:R-:W-:Y:S01]  /*20370*/  BPT.TRAP 0x1 ;  /* 0x000000040000795c */ /* 0x000fe20000300000 */
.L_x_1424:
[----:B------:R-:W4:Y:S02]  /*20380*/  SYNCS.PHASECHK.TRANS64.TRYWAIT P0, [R2+URZ+0x19c80], R3 ;  /* 0x019c8003020075a7 */ /* 0x000f24000800017f */
[----:B----4-:R-:W-:Y:S05]  /*20390*/  @!P0 BRA `(.L_x_1425) ;  /* 0x0000001c00388947 */ /* 0x010fea0003800000 */
.L_x_1426:
[----:B------:R0:W0:Y:S02]  /*203a0*/  SYNCS.PHASECHK.TRANS64.TRYWAIT P0, [R5+URZ+0x19c80], R0 ;  /* 0x019c8000050075a7 */ /* 0x000024000800017f */
[----:B0-----:R-:W-:Y:S05]  /*203b0*/  @!P0 NANOSLEEP.SYNCS 0x989680 ;  /* 0x009896800000895d */ /* 0x001fea0003900000 */
[----:B------:R-:W0:Y:S02]  /*203c0*/  @!P0 SYNCS.PHASECHK.TRANS64 P0, [R5+URZ+0x19c80], R0 ;  /* 0x019c8000050085a7 */ /* 0x000e24000800007f */
[----:B0-----:R-:W-:Y:S05]  /*203d0*/  @!P0 BRA `(.L_x_1426) ;  /* 0xfffffffc00f08947 */ /* 0x001fea000383ffff */
.L_x_1077:
[----:B------:R-:W-:Y:S05]  /*203e0*/  BSYNC B8 ;  /* 0x0000000000087941 */ /* 0x000fea0003800000 */
.L_x_1074:
[----:B------:R-:W-:Y:S05]  /*203f0*/  EXIT ;  /* 0x000000000000794d */ /* 0x000fea0003800000 */
.L_x_1101:
[----:B0-----:R0:W1:Y:S02]  /*20400*/  SYNCS.PHASECHK.TRANS64.TRYWAIT P5, [R87+URZ+0x19c90], R90 ;  /* 0x019c905a570075a7 */ /* 0x00106400080a017f */
[----:B-1----:R-:W-:Y:S05]  /*20410*/  @!P5 NANOSLEEP.SYNCS 0x989680 ;  /* 0x009896800000d95d */ /* 0x002fea0003900000 */
[----:B------:R-:W1:Y:S02]  /*20420*/  @!P5 SYNCS.PHASECHK.TRANS64 P5, [R87+URZ+0x19c90], R90 ;  /* 0x019c905a5700d5a7 */ /* 0x000e6400080a007f */
[----:B-1----:R-:W-:Y:S05]  /*20430*/  @!P5 BRA `(.L_x_1101) ;  /* 0xfffffffc00f0d947 */ /* 0x002fea000383ffff */
[----:B------:R-:W-:Y:S05]  /*20440*/  BRA `(.L_x_1427) ;  /* 0xfffffe2400847947 */ /* 0x000fea000383ffff */
.L_x_1117:
[----:B0-----:R0:W1:Y:S02]  /*20450*/  SYNCS.PHASECHK.TRANS64.TRYWAIT P5, [R87+URZ+0x19c90], R90 ;  /* 0x019c905a570075a7 */ /* 0x00106400080a017f */
[----:B-1----:R-:W-:Y:S05]  /*20460*/  @!P5 NANOSLEEP.SYNCS 0x989680 ;  /* 0x009896800000d95d */ /* 0x002fea0003900000 */
[----:B------:R-:W1:Y:S02]  /*20470*/  @!P5 SYNCS.PHASECHK.TRANS64 P5, [R87+URZ+0x19c90], R90 ;  /* 0x019c905a5700d5a7 */ /* 0x000e6400080a007f */
[----:B-1----:R-:W-:Y:S05]  /*20480*/  @!P5 BRA `(.L_x_1117) ;  /* 0xfffffffc00f0d947 */ /* 0x002fea000383ffff */
[----:B------:R-:W-:Y:S05]  /*20490*/  BRA `(.L_x_1428) ;  /* 0xfffffe3c00dc7947 */ /* 0x000fea000383ffff */
.L_x_1126:
[----:B0-----:R0:W1:Y:S02]  /*204a0*/  SYNCS.PHASECHK.TRANS64.TRYWAIT P5, [R87+URZ+0x19c90], R90 ;  /* 0x019c905a570075a7 */ /* 0x00106400080a017f */
[----:B-1----:R-:W-:Y:S05]  /*204b0*/  @!P5 NANOSLEEP.SYNCS 0x989680 ;  /* 0x009896800000d95d */ /* 0x002fea0003900000 */
[----:B------:R-:W1:Y:S02]  /*204c0*/  @!P5 SYNCS.PHASECHK.TRANS64 P5, [R87+URZ+0x19c90], R90 ;  /* 0x019c905a5700d5a7 */ /* 0x000e6400080a007f */
[----:B-1----:R-:W-:Y:S05]  /*204d0*/  @!P5 BRA `(.L_x_1126) ;  /* 0xfffffffc00f0d947 */ /* 0x002fea000383ffff */
[----:B------:R-:W-:Y:S05]  /*204e0*/  BRA `(.L_x_1429) ;  /* 0xfffffe5c00ec7947 */ /* 0x000fea000383ffff */
.L_x_1130:
[----:B--2---:R2:W3:Y:S02]  /*204f0*/  SYNCS.PHASECHK.TRANS64.TRYWAIT P5, [R87+URZ+0x19cb0], R90 ;  /* 0x019cb05a570075a7 */ /* 0x0044e400080a017f */
[----:B---3--:R-:W-:Y:S05]  /*20500*/  @!P5 NANOSLEEP.SYNCS 0x989680 ;  /* 0x009896800000d95d */ /* 0x008fea0003900000 */
[----:B------:R-:W3:Y:S02]  /*20510*/  @!P5 SYNCS.PHASECHK.TRANS64 P5, [R87+URZ+0x19cb0], R90 ;  /* 0x019cb05a5700d5a7 */ /* 0x000ee400080a007f */
[----:B---3--:R-:W-:Y:S05]  /*20520*/  @!P5 BRA `(.L_x_1130) ;  /* 0xfffffffc00f0d947 */ /* 0x008fea000383ffff */
[----:B------:R-:W-:Y:S05]  /*20530*/  BRA `(.L_x_1430) ;  /* 0xfffffe60005c7947 */ /* 0x000fea000383ffff */
.L_x_1158:
[----:B------:R-:W-:Y:S01]  /*20540*/  BSSY B1, `(.L_x_1431) ;  /* 0x0000007000017945 */ /* 0x000fe20003800000 */
[----:B------:R-:W-:Y:S02]  /*20550*/  IMAD.MOV.U32 R12, RZ, RZ, RZ ;  /* 0x000000ffff0c7224 */ /* 0x000fe400078e00ff */
[----:B------:R-:W-:Y:S02]  /*20560*/  IMAD.MOV.U32 R11, RZ, RZ, 0x1e1f ;  /* 0x00001e1fff0b7424 */ /* 0x000fe400078e00ff */
[----:B------:R-:W-:-:S07]  /*20570*/  IMAD.MOV.U32 R15, RZ, RZ, -0x1 ;  /* 0xffffffffff0f7424 */ /* 0x000fce00078e00ff */
[----:B-----5:R-:W-:Y:S05]  /*20580*/  WARPSYNC.COLLECTIVE R15, `(.L_x_1432) ;  /* 0x000000000f087348 */ /* 0x020fea0003c00000 */
[----:B------:R0:W1:Y:S02]  /*20590*/  SHFL.IDX P6, R14, R13, R12, R11 ;  /* 0x0000000c0d0e7389 */ /* 0x00006400000c000b */
[----:B01---5:R-:W-:Y:S01]  /*205a0*/  ENDCOLLECTIVE ;  /* 0x000000000000791b */ /* 0x023fe20003800000 */
.L_x_1432:
[----:B------:R-:W-:Y:S05]  /*205b0*/  BSYNC B1 ;  /* 0x0000000000017941 */ /* 0x000fea0003800000 */
.L_x_1431:
[----:B------:R-:W-:Y:S05]  /*205c0*/  BRA `(.L_x_1433) ;  /* 0xfffffe7800787947 */ /* 0x000fea000383ffff */
.L_x_1159:
[----:B------:R-:W-:Y:S01]  /*205d0*/  BSSY B1, `(.L_x_1434) ;  /* 0x0000008000017945 */ /* 0x000fe20003800000 */
[----:B------:R-:W-:Y:S02]  /*205e0*/  IMAD.MOV.U32 R13, RZ, RZ, R4 ;  /* 0x000000ffff0d7224 */ /* 0x000fe400078e0004 */
[----:B------:R-:W-:Y:S02]  /*205f0*/  IMAD.MOV.U32 R12, RZ, RZ, RZ ;  /* 0x000000ffff0c7224 */ /* 0x000fe400078e00ff */
[----:B------:R-:W-:Y:S02]  /*20600*/  IMAD.MOV.U32 R11, RZ, RZ, 0x1e1f ;  /* 0x00001e1fff0b7424 */ /* 0x000fe400078e00ff */
[----:B------:R-:W-:-:S07]  /*20610*/  IMAD.MOV.U32 R15, RZ, RZ, -0x1 ;  /* 0xffffffffff0f7424 */ /* 0x000fce00078e00ff */
[----:B-----5:R-:W-:Y:S05]  /*20620*/  WARPSYNC.COLLECTIVE R15, `(.L_x_1435) ;  /* 0x000000000f087348 */ /* 0x020fea0003c00000 */
[----:B------:R0:W1:Y:S02]  /*20630*/  SHFL.IDX P6, R14, R13, R12, R11 ;  /* 0x0000000c0d0e7389 */ /* 0x00006400000c000b */
[----:B01---5:R-:W-:Y:S01]  /*20640*/  ENDCOLLECTIVE ;  /* 0x000000000000791b */ /* 0x023fe20003800000 */
.L_x_1435:
[----:B------:R-:W-:Y:S05]  /*20650*/  BSYNC B1 ;  /* 0x0000000000017941 */ /* 0x000fea0003800000 */
.L_x_1434:
[----:B------:R-:W-:Y:S05]  /*20660*/  BRA `(.L_x_1436) ;  /* 0xfffffe7800587947 */ /* 0x000fea000383ffff */
.L_x_1160:
        /* <DEDUP_REMOVED lines=8> */
.L_x_1438:
[----:B------:R-:W-:Y:S05]  /*206f0*/  BSYNC B1 ;  /* 0x0000000000017941 */ /* 0x000fea0003800000 */
.L_x_1437:
[----:B------:R-:W-:Y:S05]  /*20700*/  BRA `(.L_x_1439) ;  /* 0xfffffe7800387947 */ /* 0x000fea000383ffff */
.L_x_1161:
        /* <DEDUP_REMOVED lines=8> */
.L_x_1441:
[----:B------:R-:W-:Y:S05]  /*20790*/  BSYNC B1 ;  /* 0x0000000000017941 */ /* 0x000fea0003800000 */
.L_x_1440:
[----:B------:R-:W-:Y:S05]  /*207a0*/  BRA `(.L_x_1442) ;  /* 0xfffffe7800187947 */ /* 0x000fea000383ffff */
.L_x_1163:
[----:B0-----:R0:W1:Y:S02]  /*207b0*/  SYNCS.PHASECHK.TRANS64.TRYWAIT P1, [R17+URZ+0x19c00], R6 ;  /* 0x019c0006110075a7 */ /* 0x001064000802017f */
[----:B-1----:R-:W-:Y:S05]  /*207c0*/  @!P1 NANOSLEEP.SYNCS 0x989680 ;  /* 0x009896800000995d */ /* 0x002fea0003900000 */
[----:B------:R-:W1:Y:S02]  /*207d0*/  @!P1 SYNCS.PHASECHK.TRANS64 P1, [R17+URZ+0x19c00], R6 ;  /* 0x019c0006110095a7 */ /* 0x000e64000802007f */
[----:B-1----:R-:W-:Y:S05]  /*207e0*/  @!P1 BRA `(.L_x_1163) ;  /* 0xfffffffc00f09947 */ /* 0x002fea000383ffff */
[----:B------:R-:W-:Y:S05]  /*207f0*/  BRA `(.L_x_1443) ;  /* 0xfffffe7800107947 */ /* 0x000fea000383ffff */
.L_x_1171:
[----:B------:R-:W-:Y:S01]  /*20800*/  BSSY B1, `(.L_x_1444) ;  /* 0x0000007000017945 */ /* 0x000fe20003800000 */
[----:B------:R-:W-:Y:S02]  /*20810*/  IMAD.MOV.U32 R12, RZ, RZ, RZ ;  /* 0x000000ffff0c7224 */ /* 0x000fe400078e00ff */
[----:B------:R-:W-:Y:S02]  /*20820*/  IMAD.MOV.U32 R11, RZ, RZ, 0x1e1f ;  /* 0x00001e1fff0b7424 */ /* 0x000fe400078e00ff */
[----:B------:R-:W-:-:S07]  /*20830*/  IMAD.MOV.U32 R15, RZ, RZ, -0x1 ;  /* 0xffffffffff0f7424 */ /* 0x000fce00078e00ff */
[----:B-----5:R-:W-:Y:S05]  /*20840*/  WARPSYNC.COLLECTIVE R15, `(.L_x_1445) ;  /* 0x000000000f087348 */ /* 0x020fea0003c00000 */
[----:B------:R0:W1:Y:S02]  /*20850*/  SHFL.IDX P6, R14, R13, R12, R11 ;  /* 0x0000000c0d0e7389 */ /* 0x00006400000c000b */
[----:B01---5:R-:W-:Y:S01]  /*20860*/  ENDCOLLECTIVE ;  /* 0x000000000000791b */ /* 0x023fe20003800000 */
.L_x_1445:
[----:B------:R-:W-:Y:S05]  /*20870*/  BSYNC B1 ;  /* 0x0000000000017941 */ /* 0x000fea0003800000 */
.L_x_1444:
[----:B------:R-:W-:Y:S05]  /*20880*/  BRA `(.L_x_1446) ;  /* 0xfffffe94003c7947 */ /* 0x000fea000383ffff */
.L_x_1172:
        /* <DEDUP_REMOVED lines=8> */
.L_x_1448:
[----:B------:R-:W-:Y:S05]  /*20910*/  BSYNC B1 ;  /* 0x0000000000017941 */ /* 0x000fea0003800000 */
.L_x_1447:
[----:B------:R-:W-:Y:S05]  /*20920*/  BRA `(.L_x_1449) ;  /* 0xfffffe94001c7947 */ /* 0x000fea000383ffff */
.L_x_1173:
        /* <DEDUP_REMOVED lines=8> */
.L_x_1451:
[----:B------:R-:W-:Y:S05]  /*209b0*/  BSYNC B1 ;  /* 0x0000000000017941 */ /* 0x000fea0003800000 */
.L_x_1450:
[----:B------:R-:W-:Y:S05]  /*209c0*/  BRA `(.L_x_1452) ;  /* 0xfffffe9000fc7947 */ /* 0x000fea000383ffff */
.L_x_1174:
        /* <DEDUP_REMOVED lines=8> */
.L_x_1454:
[----:B------:R-:W-:Y:S05]  /*20a50*/  BSYNC B1 ;  /* 0x0000000000017941 */ /* 0x000fea0003800000 */
.L_x_1453:
[----:B------:R-:W-:Y:S05]  /*20a60*/  BRA `(.L_x_1455) ;  /* 0xfffffe9000dc7947 */ /* 0x000fea000383ffff */
.L_x_1176:
[----:B0-----:R0:W1:Y:S02]  /*20a70*/  SYNCS.PHASECHK.TRANS64.TRYWAIT P1, [R17+URZ+0x19c00], R10 ;  /* 0x019c000a110075a7 */ /* 0x001064000802017f */
[----:B-1----:R-:W-:Y:S05]  /*20a80*/  @!P1 NANOSLEEP.SYNCS 0x989680 ;  /* 0x009896800000995d */ /* 0x002fea0003900000 */
[----:B------:R-:W1:Y:S02]  /*20a90*/  @!P1 SYNCS.PHASECHK.TRANS64 P1, [R17+URZ+0x19c00], R10 ;  /* 0x019c000a110095a7 */ /* 0x000e64000802007f */
[----:B-1----:R-:W-:Y:S05]  /*20aa0*/  @!P1 BRA `(.L_x_1176) ;  /* 0xfffffffc00f09947 */ /* 0x002fea000383ffff */
[----:B------:R-:W-:Y:S05]  /*20ab0*/  BRA `(.L_x_1456) ;  /* 0xfffffe9000d47947 */ /* 0x000fea000383ffff */
.L_x_1182:
[----:B-1----:R1:W2:Y:S02]  /*20ac0*/  SYNCS.PHASECHK.TRANS64.TRYWAIT P2, [R3+URZ+0x19c30], R0 ;  /* 0x019c3000030075a7 */ /* 0x0022a4000804017f */
[----:B--2---:R-:W-:Y:S05]  /*20ad0*/  @!P2 NANOSLEEP.SYNCS 0x989680 ;  /* 0x009896800000a95d */ /* 0x004fea0003900000 */
[----:B------:R-:W2:Y:S02]  /*20ae0*/  @!P2 SYNCS.PHASECHK.TRANS64 P2, [R3+URZ+0x19c30], R0 ;  /* 0x019c30000300a5a7 */ /* 0x000ea4000804007f */
[----:B--2---:R-:W-:Y:S05]  /*20af0*/  @!P2 BRA `(.L_x_1182) ;  /* 0xfffffffc00f0a947 */ /* 0x004fea000383ffff */
[----:B------:R-:W-:Y:S05]  /*20b00*/  BRA `(.L_x_1181) ;  /* 0xfffffeb4004c7947 */ /* 0x000fea000383ffff */
.L_x_1202:
[----:B-1----:R1:W2:Y:S02]  /*20b10*/  SYNCS.PHASECHK.TRANS64.TRYWAIT P2, [R7+URZ+0x19c30], R14 ;  /* 0x019c300e070075a7 */ /* 0x0022a4000804017f */
[----:B--2---:R-:W-:Y:S05]  /*20b20*/  @!P2 NANOSLEEP.SYNCS 0x989680 ;  /* 0x009896800000a95d */ /* 0x004fea0003900000 */
[----:B------:R-:W2:Y:S02]  /*20b30*/  @!P2 SYNCS.PHASECHK.TRANS64 P2, [R7+URZ+0x19c30], R14 ;  /* 0x019c300e0700a5a7 */ /* 0x000ea4000804007f */
[----:B--2---:R-:W-:Y:S05]  /*20b40*/  @!P2 BRA `(.L_x_1202) ;  /* 0xfffffffc00f0a947 */ /* 0x004fea000383ffff */
[----:B------:R-:W-:Y:S05]  /*20b50*/  BRA `(.L_x_1201) ;  /* 0xfffffee400d87947 */ /* 0x000fea000383ffff */
.L_x_1207:
[----:B-1----:R1:W2:Y:S02]  /*20b60*/  SYNCS.PHASECHK.TRANS64.TRYWAIT P2, [R22+URZ+0x19c50], R14 ;  /* 0x019c500e160075a7 */ /* 0x0022a4000804017f */
[----:B--2---:R-:W-:Y:S05]  /*20b70*/  @!P2 NANOSLEEP.SYNCS 0x989680 ;  /* 0x009896800000a95d */ /* 0x004fea0003900000 */
[----:B------:R-:W2:Y:S02]  /*20b80*/  @!P2 SYNCS.PHASECHK.TRANS64 P2, [R22+URZ+0x19c50], R14 ;  /* 0x019c500e1600a5a7 */ /* 0x000ea4000804007f */
[----:B--2---:R-:W-:Y:S05]  /*20b90*/  @!P2 BRA `(.L_x_1207) ;  /* 0xfffffffc00f0a947 */ /* 0x004fea000383ffff */
[----:B------:R-:W-:Y:S05]  /*20ba0*/  BRA `(.L_x_1206) ;  /* 0xfffffee800587947 */ /* 0x000fea000383ffff */
.L_x_1228:
[----:B0-----:R0:W3:Y:S02]  /*20bb0*/  SYNCS.PHASECHK.TRANS64.TRYWAIT P2, [R0+URZ+0x19c30], R3 ;  /* 0x019c3003000075a7 */ /* 0x0010e4000804017f */
[----:B---3--:R-:W-:Y:S05]  /*20bc0*/  @!P2 NANOSLEEP.SYNCS 0x989680 ;  /* 0x009896800000a95d */ /* 0x008fea0003900000 */
[----:B------:R-:W3:Y:S02]  /*20bd0*/  @!P2 SYNCS.PHASECHK.TRANS64 P2, [R0+URZ+0x19c30], R3 ;  /* 0x019c30030000a5a7 */ /* 0x000ee4000804007f */
[----:B---3--:R-:W-:Y:S05]  /*20be0*/  @!P2 BRA `(.L_x_1228) ;  /* 0xfffffffc00f0a947 */ /* 0x008fea000383ffff */
[----:B------:R-:W-:Y:S05]  /*20bf0*/  BRA `(.L_x_1227) ;  /* 0xffffff1800187947 */ /* 0x000fea000383ffff */
.L_x_1233:
[----:B-1----:R1:W2:Y:S02]  /*20c00*/  SYNCS.PHASECHK.TRANS64.TRYWAIT P2, [R153+URZ+0x19c50], R0 ;  /* 0x019c5000990075a7 */ /* 0x0022a4000804017f */
[----:B--2---:R-:W-:Y:S05]  /*20c10*/  @!P2 NANOSLEEP.SYNCS 0x989680 ;  /* 0x009896800000a95d */ /* 0x004fea0003900000 */
[----:B------:R-:W2:Y:S02]  /*20c20*/  @!P2 SYNCS.PHASECHK.TRANS64 P2, [R153+URZ+0x19c50], R0 ;  /* 0x019c50009900a5a7 */ /* 0x000ea4000804007f */
[----:B--2---:R-:W-:Y:S05]  /*20c30*/  @!P2 BRA `(.L_x_1233) ;  /* 0xfffffffc00f0a947 */ /* 0x004fea000383ffff */
[----:B------:R-:W-:Y:S05]  /*20c40*/  BRA `(.L_x_1232) ;  /* 0xffffff1800987947 */ /* 0x000fea000383ffff */
.L_x_1242:
[----:B0-----:R0:W3:Y:S02]  /*20c50*/  SYNCS.PHASECHK.TRANS64.TRYWAIT P2, [R0+URZ+0x19c30], R3 ;  /* 0x019c3003000075a7 */ /* 0x0010e4000804017f */
[----:B---3--:R-:W-:Y:S05]  /*20c60*/  @!P2 NANOSLEEP.SYNCS 0x989680 ;  /* 0x009896800000a95d */ /* 0x008fea0003900000 */
[----:B------:R-:W3:Y:S02]  /*20c70*/  @!P2 SYNCS.PHASECHK.TRANS64 P2, [R0+URZ+0x19c30], R3 ;  /* 0x019c30030000a5a7 */ /* 0x000ee4000804007f */
[----:B---3--:R-:W-:Y:S05]  /*20c80*/  @!P2 BRA `(.L_x_1242) ;  /* 0xfffffffc00f0a947 */ /* 0x008fea000383ffff */
[----:B------:R-:W-:Y:S05]  /*20c90*/  BRA `(.L_x_1241) ;  /* 0xffffff3400707947 */ /* 0x000fea000383ffff */
.L_x_1247:
[----:B-1----:R1:W2:Y:S02]  /*20ca0*/  SYNCS.PHASECHK.TRANS64.TRYWAIT P2, [R155+URZ+0x19c50], R3 ;  /* 0x019c50039b0075a7 */ /* 0x0022a4000804017f */
[----:B--2---:R-:W-:Y:S05]  /*20cb0*/  @!P2 NANOSLEEP.SYNCS 0x989680 ;  /* 0x009896800000a95d */ /* 0x004fea0003900000 */
[----:B------:R-:W2:Y:S02]  /*20cc0*/  @!P2 SYNCS.PHASECHK.TRANS64 P2, [R155+URZ+0x19c50], R3 ;  /* 0x019c50039b00a5a7 */ /* 0x000ea4000804007f */
[----:B--2---:R-:W-:Y:S05]  /*20cd0*/  @!P2 BRA `(.L_x_1247) ;  /* 0xfffffffc00f0a947 */ /* 0x004fea000383ffff */
[----:B------:R-:W-:Y:S05]  /*20ce0*/  BRA `(.L_x_1246) ;  /* 0xffffff3400f07947 */ /* 0x000fea000383ffff */
.L_x_1262:
[----:B----4-:R4:W0:Y:S02]  /*20cf0*/  SYNCS.PHASECHK.TRANS64.TRYWAIT P1, [R15+URZ+0x19c50], R4 ;  /* 0x019c50040f0075a7 */ /* 0x010824000802017f */
[----:B0-----:R-:W-:Y:S05]  /*20d00*/  @!P1 NANOSLEEP.SYNCS 0x989680 ;  /* 0x009896800000995d */ /* 0x001fea0003900000 */
[----:B------:R-:W0:Y:S02]  /*20d10*/  @!P1 SYNCS.PHASECHK.TRANS64 P1, [R15+URZ+0x19c50], R4 ;  /* 0x019c50040f0095a7 */ /* 0x000e24000802007f */
[----:B0-----:R-:W-:Y:S05]  /*20d20*/  @!P1 BRA `(.L_x_1262) ;  /* 0xfffffffc00f09947 */ /* 0x001fea000383ffff */
[----:B------:R-:W-:Y:S05]  /*20d30*/  BRA `(.L_x_1261) ;  /* 0xffffff6000d87947 */ /* 0x000fea000383ffff */
.L_x_1299:
[----:B------:R-:W0:Y:S01]  /*20d40*/  S2R R11, SR_TID.X ;  /* 0x00000000000b7919 */ /* 0x000e220000002100 */
[----:B------:R-:W-:Y:S01]  /*20d50*/  BSSY B1, `(.L_x_1457) ;  /* 0x000000a000017945 */ /* 0x000fe20003800000 */
[----:B------:R-:W-:Y:S02]  /*20d60*/  IMAD.MOV.U32 R12, RZ, RZ, RZ ;  /* 0x000000ffff0c7224 */ /* 0x000fe400078e00ff */
[----:B------:R-:W-:Y:S01]  /*20d70*/  IMAD.MOV.U32 R15, RZ, RZ, -0x1 ;  /* 0xffffffffff0f7424 */ /* 0x000fe200078e00ff */
[----:B0-----:R-:W-:-:S04]  /*20d80*/  SHF.R.U32.HI R11, RZ, 0x5, R11 ;  /* 0x00000005ff0b7819 */ /* 0x001fc8000001160b */
[----:B------:R-:W-:-:S05]  /*20d90*/  LOP3.LUT R11, R11, 0x3, RZ, 0xc0, !PT ;  /* 0x000000030b0b7812 */ /* 0x000fca00078ec0ff */
[----:B------:R-:W-:Y:S02]  /*20da0*/  IMAD.MOV.U32 R13, RZ, RZ, R11 ;  /* 0x000000ffff0d7224 */ /* 0x000fe400078e000b */
[----:B------:R-:W-:-:S07]  /*20db0*/  IMAD.MOV.U32 R11, RZ, RZ, 0x1f ;  /* 0x0000001fff0b7424 */ /* 0x000fce00078e00ff */
[----:B------:R-:W-:Y:S05]  /*20dc0*/  WARPSYNC.COLLECTIVE R15, `(.L_x_1458) ;  /* 0x000000000f087348 */ /* 0x000fea0003c00000 */
[----:B------:R0:W1:Y:S02]  /*20dd0*/  SHFL.IDX P6, R14, R13, R12, R11 ;  /* 0x0000000c0d0e7389 */ /* 0x00006400000c000b */
[----:B01----:R-:W-:Y:S01]  /*20de0*/  ENDCOLLECTIVE ;  /* 0x000000000000791b */ /* 0x003fe20003800000 */
.L_x_1458:
[----:B------:R-:W-:Y:S05]  /*20df0*/  BSYNC B1 ;  /* 0x0000000000017941 */ /* 0x000fea0003800000 */
.L_x_1457:
[----:B------:R-:W-:Y:S05]  /*20e00*/  BRA `(.L_x_1459) ;  /* 0xffffffa0007c7947 */ /* 0x000fea000383ffff */
.L_x_1301:
[----:B------:R-:W-:Y:S01]  /*20e10*/  BSSY B1, `(.L_x_1460) ;  /* 0x0000006000017945 */ /* 0x000fe20003800000 */
[----:B------:R-:W-:-:S07]  /*20e20*/  IMAD.MOV.U32 R15, RZ, RZ, -0x1 ;  /* 0xffffffffff0f7424 */ /* 0x000fce00078e00ff */
[----:B0-----:R-:W-:Y:S05]  /*20e30*/  WARPSYNC.COLLECTIVE R15, `(.L_x_1461) ;  /* 0x000000000f0c7348 */ /* 0x001fea0003c00000 */
[----:B------:R-:W-:Y:S02]  /*20e40*/  ELECT P6, UR62, PT ;  /* 0x00000000003e782f */ /* 0x000fe400038c0000 */
[----:B------:R-:W-:Y:S01]  /*20e50*/  MOV R14, UR62 ;  /* 0x0000003e000e7c02 */ /* 0x000fe20008000f00 */
[----:B0-----:R-:W-:Y:S10]  /*20e60*/  ENDCOLLECTIVE ;  /* 0x000000000000791b */ /* 0x001ff40003800000 */
.L_x_1461:
[----:B------:R-:W-:Y:S05]  /*20e70*/  BSYNC B1 ;  /* 0x0000000000017941 */ /* 0x000fea0003800000 */
.L_x_1460:
[----:B------:R-:W-:Y:S05]  /*20e80*/  BRA `(.L_x_1300) ;  /* 0xffffffa000747947 */ /* 0x000fea000383ffff */
.L_x_1303:
[----:B0-----:R0:W1:Y:S02]  /*20e90*/  SYNCS.PHASECHK.TRANS64.TRYWAIT P0, [R13+URZ+0x19c20], R8 ;  /* 0x019c20080d0075a7 */ /* 0x001064000800017f */
[----:B-1----:R-:W-:Y:S05]  /*20ea0*/  @!P0 NANOSLEEP.SYNCS 0x989680 ;  /* 0x009896800000895d */ /* 0x002fea0003900000 */
[----:B------:R-:W1:Y:S02]  /*20eb0*/  @!P0 SYNCS.PHASECHK.TRANS64 P0, [R13+URZ+0x19c20], R8 ;  /* 0x019c20080d0085a7 */ /* 0x000e64000800007f */
[----:B-1----:R-:W-:Y:S05]  /*20ec0*/  @!P0 BRA `(.L_x_1303) ;  /* 0xfffffffc00f08947 */ /* 0x002fea000383ffff */
[----:B------:R-:W-:Y:S05]  /*20ed0*/  BRA `(.L_x_1462) ;  /* 0xffffffa000907947 */ /* 0x000fea000383ffff */
.L_x_1307:
[----:B-1----:R1:W2:Y:S02]  /*20ee0*/  SYNCS.PHASECHK.TRANS64.TRYWAIT P0, [R12+URZ+0x19ca0], R11 ;  /* 0x019ca00b0c0075a7 */ /* 0x0022a4000800017f */
[----:B--2---:R-:W-:Y:S05]  /*20ef0*/  @!P0 NANOSLEEP.SYNCS 0x989680 ;  /* 0x009896800000895d */ /* 0x004fea0003900000 */
[----:B------:R-:W2:Y:S02]  /*20f00*/  @!P0 SYNCS.PHASECHK.TRANS64 P0, [R12+URZ+0x19ca0], R11 ;  /* 0x019ca00b0c0085a7 */ /* 0x000ea4000800007f */
[----:B--2---:R-:W-:Y:S05]  /*20f10*/  @!P0 BRA `(.L_x_1307) ;  /* 0xfffffffc00f08947 */ /* 0x004fea000383ffff */
[----:B------:R-:W-:Y:S05]  /*20f20*/  BRA `(.L_x_1463) ;  /* 0xffffffa000a87947 */ /* 0x000fea000383ffff */
.L_x_1314:
[----:B0-----:R0:W2:Y:S02]  /*20f30*/  SYNCS.PHASECHK.TRANS64.TRYWAIT P0, [R12+URZ+0x19cc0], R11 ;  /* 0x019cc00b0c0075a7 */ /* 0x0010a4000800017f */
[----:B--2---:R-:W-:Y:S05]  /*20f40*/  @!P0 NANOSLEEP.SYNCS 0x989680 ;  /* 0x009896800000895d */ /* 0x004fea0003900000 */
[----:B------:R-:W2:Y:S02]  /*20f50*/  @!P0 SYNCS.PHASECHK.TRANS64 P0, [R12+URZ+0x19cc0], R11 ;  /* 0x019cc00b0c0085a7 */ /* 0x000ea4000800007f */
[----:B--2---:R-:W-:Y:S05]  /*20f60*/  @!P0 BRA `(.L_x_1314) ;  /* 0xfffffffc00f08947 */ /* 0x004fea000383ffff */
[----:B------:R-:W-:Y:S05]  /*20f70*/  BRA `(.L_x_1464) ;  /* 0xffffffa400a47947 */ /* 0x000fea000383ffff */
.L_x_1323:
[----:B-1----:R1:W2:Y:S02]  /*20f80*/  SYNCS.PHASECHK.TRANS64.TRYWAIT P1, [R11+URZ+0x19ca0], R10 ;  /* 0x019ca00a0b0075a7 */ /* 0x0022a4000802017f */
[----:B--2---:R-:W-:Y:S05]  /*20f90*/  @!P1 NANOSLEEP.SYNCS 0x989680 ;  /* 0x009896800000995d */ /* 0x004fea0003900000 */
[----:B------:R-:W2:Y:S02]  /*20fa0*/  @!P1 SYNCS.PHASECHK.TRANS64 P1, [R11+URZ+0x19ca0], R10 ;  /* 0x019ca00a0b0095a7 */ /* 0x000ea4000802007f */
[----:B--2---:R-:W-:Y:S05]  /*20fb0*/  @!P1 BRA `(.L_x_1323) ;  /* 0xfffffffc00f09947 */ /* 0x004fea000383ffff */
[----:B------:R-:W-:Y:S05]  /*20fc0*/  BRA `(.L_x_1465) ;  /* 0xffffffa800dc7947 */ /* 0x000fea000383ffff */
.L_x_1330:
[----:B0-----:R0:W2:Y:S02]  /*20fd0*/  SYNCS.PHASECHK.TRANS64.TRYWAIT P1, [R11+URZ+0x19cc0], R10 ;  /* 0x019cc00a0b0075a7 */ /* 0x0010a4000802017f */
[----:B--2---:R-:W-:Y:S05]  /*20fe0*/  @!P1 NANOSLEEP.SYNCS 0x989680 ;  /* 0x009896800000995d */ /* 0x004fea0003900000 */
[----:B------:R-:W2:Y:S02]  /*20ff0*/  @!P1 SYNCS.PHASECHK.TRANS64 P1, [R11+URZ+0x19cc0], R10 ;  /* 0x019cc00a0b0095a7 */ /* 0x000ea4000802007f */
[----:B--2---:R-:W-:Y:S05]  /*21000*/  @!P1 BRA `(.L_x_1330) ;  /* 0xfffffffc00f09947 */ /* 0x004fea000383ffff */
[----:B------:R-:W-:Y:S05]  /*21010*/  BRA `(.L_x_1466) ;  /* 0xffffffac00d47947 */ /* 0x000fea000383ffff */
.L_x_1355:
        /* <DEDUP_REMOVED lines=11> */
.L_x_1468:
[----:B------:R-:W-:Y:S05]  /*210d0*/  BSYNC B0 ;  /* 0x0000000000007941 */ /* 0x000fea0003800000 */
.L_x_1467:
[----:B------:R-:W-:Y:S05]  /*210e0*/  BRA `(.L_x_1469) ;  /* 0xffffffc000787947 */ /* 0x000fea000383ffff */
.L_x_1357:
[----:B------:R-:W-:Y:S01]  /*210f0*/  BSSY B0, `(.L_x_1470) ;  /* 0x0000006000007945 */ /* 0x000fe20003800000 */
[----:B------:R-:W-:-:S07]  /*21100*/  IMAD.MOV.U32 R15, RZ, RZ, -0x1 ;  /* 0xffffffffff0f7424 */ /* 0x000fce00078e00ff */
[----:B0-----:R-:W-:Y:S05]  /*21110*/  WARPSYNC.COLLECTIVE R15, `(.L_x_1471) ;  /* 0x000000000f0c7348 */ /* 0x001fea0003c00000 */
[----:B------:R-:W-:Y:S02]  /*21120*/  ELECT P6, UR62, PT ;  /* 0x00000000003e782f */ /* 0x000fe400038c0000 */
[----:B------:R-:W-:Y:S01]  /*21130*/  MOV R14, UR62 ;  /* 0x0000003e000e7c02 */ /* 0x000fe20008000f00 */
[----:B0-----:R-:W-:Y:S10]  /*21140*/  ENDCOLLECTIVE ;  /* 0x000000000000791b */ /* 0x001ff40003800000 */
.L_x_1471:
[----:B------:R-:W-:Y:S05]  /*21150*/  BSYNC B0 ;  /* 0x0000000000007941 */ /* 0x000fea0003800000 */
.L_x_1470:
[----:B------:R-:W-:Y:S05]  /*21160*/  BRA `(.L_x_1472) ;  /* 0xffffffc000707947 */ /* 0x000fea000383ffff */
.L_x_1360:
[----:B0-----:R0:W1:Y:S02]  /*21170*/  SYNCS.PHASECHK.TRANS64.TRYWAIT P2, [R5+URZ+0x19c80], R4 ;  /* 0x019c8004050075a7 */ /* 0x001064000804017f */
[----:B-1----:R-:W-:Y:S05]  /*21180*/  @!P2 NANOSLEEP.SYNCS 0x989680 ;  /* 0x009896800000a95d */ /* 0x002fea0003900000 */
[----:B------:R-:W1:Y:S02]  /*21190*/  @!P2 SYNCS.PHASECHK.TRANS64 P2, [R5+URZ+0x19c80], R4 ;  /* 0x019c80040500a5a7 */ /* 0x000e64000804007f */
[----:B-1----:R-:W-:Y:S05]  /*211a0*/  @!P2 BRA `(.L_x_1360) ;  /* 0xfffffffc00f0a947 */ /* 0x002fea000383ffff */
[----:B------:R-:W-:Y:S05]  /*211b0*/  BRA `(.L_x_1473) ;  /* 0xffffffc000e07947 */ /* 0x000fea000383ffff */
.L_x_1362:
[----:B-1----:R1:W2:Y:S02]  /*211c0*/  SYNCS.PHASECHK.TRANS64.TRYWAIT P2, [R5+URZ+0x19c40], R4 ;  /* 0x019c4004050075a7 */ /* 0x0022a4000804017f */
[----:B--2---:R-:W-:Y:S05]  /*211d0*/  @!P2 NANOSLEEP.SYNCS 0x989680 ;  /* 0x009896800000a95d */ /* 0x004fea0003900000 */
[----:B------:R-:W2:Y:S02]  /*211e0*/  @!P2 SYNCS.PHASECHK.TRANS64 P2, [R5+URZ+0x19c40], R4 ;  /* 0x019c40040500a5a7 */ /* 0x000ea4000804007f */
[----:B--2---:R-:W-:Y:S05]  /*211f0*/  @!P2 BRA `(.L_x_1362) ;  /* 0xfffffffc00f0a947 */ /* 0x004fea000383ffff */
[----:B------:R-:W-:Y:S05]  /*21200*/  BRA `(.L_x_1474) ;  /* 0xffffffc400647947 */ /* 0x000fea000383ffff */
.L_x_1365:
        /* <DEDUP_REMOVED lines=8> */
.L_x_1371:
[----:B0-----:R0:W1:Y:S02]  /*21290*/  SYNCS.PHASECHK.TRANS64.TRYWAIT P0, [R5+URZ+0x19c80], R4 ;  /* 0x019c8004050075a7 */ /* 0x001064000800017f */
[----:B-1----:R-:W-:Y:S05]  /*212a0*/  @!P0 NANOSLEEP.SYNCS 0x989680 ;  /* 0x009896800000895d */ /* 0x002fea0003900000 */
[----:B------:R-:W1:Y:S02]  /*212b0*/  @!P0 SYNCS.PHASECHK.TRANS64 P0, [R5+URZ+0x19c80], R4 ;  /* 0x019c8004050085a7 */ /* 0x000e64000800007f */
[----:B-1----:R-:W-:Y:S05]  /*212c0*/  @!P0 BRA `(.L_x_1371) ;  /* 0xfffffffc00f08947 */ /* 0x002fea000383ffff */
[----:B------:R-:W-:Y:S05]  /*212d0*/  BRA `(.L_x_1476) ;  /* 0xffffffcc003c7947 */ /* 0x000fea000383ffff */
.L_x_1378:
[----:B-1----:R1:W2:Y:S02]  /*212e0*/  SYNCS.PHASECHK.TRANS64.TRYWAIT P0, [R5+URZ+0x19c40], R4 ;  /* 0x019c4004050075a7 */ /* 0x0022a4000800017f */
[----:B--2---:R-:W-:Y:S05]  /*212f0*/  @!P0 NANOSLEEP.SYNCS 0x989680 ;  /* 0x009896800000895d */ /* 0x004fea0003900000 */
[----:B------:R-:W2:Y:S02]  /*21300*/  @!P0 SYNCS.PHASECHK.TRANS64 P0, [R5+URZ+0x19c40], R4 ;  /* 0x019c4004050085a7 */ /* 0x000ea4000800007f */
[----:B--2---:R-:W-:Y:S05]  /*21310*/  @!P0 BRA `(.L_x_1378) ;  /* 0xfffffffc00f08947 */ /* 0x004fea000383ffff */
[----:B------:R-:W-:Y:S05]  /*21320*/  BRA `(.L_x_1477) ;  /* 0xffffffd000407947 */ /* 0x000fea000383ffff */
.L_x_1386:
[----:B0-----:R0:W1:Y:S02]  /*21330*/  SYNCS.PHASECHK.TRANS64.TRYWAIT P2, [R13+URZ+0x19c70], R4 ;  /* 0x019c70040d0075a7 */ /* 0x001064000804017f */
[----:B-1----:R-:W-:Y:S05]  /*21340*/  @!P2 NANOSLEEP.SYNCS 0x989680 ;  /* 0x009896800000a95d */ /* 0x002fea0003900000 */
[----:B------:R-:W1:Y:S02]  /*21350*/  @!P2 SYNCS.PHASECHK.TRANS64 P2, [R13+URZ+0x19c70], R4 ;  /* 0x019c70040d00a5a7 */ /* 0x000e64000804007f */
[----:B-1----:R-:W-:Y:S05]  /*21360*/  @!P2 BRA `(.L_x_1386) ;  /* 0xfffffffc00f0a947 */ /* 0x002fea000383ffff */
[----:B------:R-:W-:Y:S05]  /*21370*/  BRA `(.L_x_1478) ;  /* 0xffffffd400607947 */ /* 0x000fea000383ffff */
.L_x_1388:
[----:B0-----:R0:W1:Y:S02]  /*21380*/  SYNCS.PHASECHK.TRANS64.TRYWAIT P2, [R13+URZ+0x19c60], R4 ;  /* 0x019c60040d0075a7 */ /* 0x001064000804017f */
[----:B-1----:R-:W-:Y:S05]  /*21390*/  @!P2 NANOSLEEP.SYNCS 0x989680 ;  /* 0x009896800000a95d */ /* 0x002fea0003900000 */
[----:B------:R-:W1:Y:S02]  /*213a0*/  @!P2 SYNCS.PHASECHK.TRANS64 P2, [R13+URZ+0x19c60], R4 ;  /* 0x019c60040d00a5a7 */ /* 0x000e64000804007f */
[----:B-1----:R-:W-:Y:S05]  /*213b0*/  @!P2 BRA `(.L_x_1388) ;  /* 0xfffffffc00f0a947 */ /* 0x002fea000383ffff */
[----:B------:R-:W-:Y:S05]  /*213c0*/  BRA `(.L_x_1479) ;  /* 0xffffffd400687947 */ /* 0x000fea000383ffff */
.L_x_1395:
[----:B0-----:R0:W1:Y:S02]  /*213d0*/  SYNCS.PHASECHK.TRANS64.TRYWAIT P0, [R3+URZ+0x19c70], R0 ;  /* 0x019c7000030075a7 */ /* 0x001064000800017f */
[----:B-1----:R-:W-:Y:S05]  /*213e0*/  @!P0 NANOSLEEP.SYNCS 0x989680 ;  /* 0x009896800000895d */ /* 0x002fea0003900000 */
[----:B------:R-:W1:Y:S02]  /*213f0*/  @!P0 SYNCS.PHASECHK.TRANS64 P0, [R3+URZ+0x19c70], R0 ;  /* 0x019c7000030085a7 */ /* 0x000e64000800007f */
[----:B-1----:R-:W-:Y:S05]  /*21400*/  @!P0 BRA `(.L_x_1395) ;  /* 0xfffffffc00f08947 */ /* 0x002fea000383ffff */
[----:B------:R-:W-:Y:S05]  /*21410*/  BRA `(.L_x_1480) ;  /* 0xffffffd800d07947 */ /* 0x000fea000383ffff */
.L_x_1397:
[----:B0-----:R0:W1:Y:S02]  /*21420*/  SYNCS.PHASECHK.TRANS64.TRYWAIT P0, [R3+URZ+0x19c60], R0 ;  /* 0x019c6000030075a7 */ /* 0x001064000800017f */
[----:B-1----:R-:W-:Y:S05]  /*21430*/  @!P0 NANOSLEEP.SYNCS 0x989680 ;  /* 0x009896800000895d */ /* 0x002fea0003900000 */
[----:B------:R-:W1:Y:S02]  /*21440*/  @!P0 SYNCS.PHASECHK.TRANS64 P0, [R3+URZ+0x19c60], R0 ;  /* 0x019c6000030085a7 */ /* 0x000e64000800007f */
[----:B-1----:R-:W-:Y:S05]  /*21450*/  @!P0 BRA `(.L_x_1397) ;  /* 0xfffffffc00f08947 */ /* 0x002fea000383ffff */
[----:B------:R-:W-:Y:S05]  /*21460*/  BRA `(.L_x_1481) ;  /* 0xffffffd800d47947 */ /* 0x000fea000383ffff */
.L_x_1401:
[----:B------:R-:W-:Y:S01]  /*21470*/  BSSY B0, `(.L_x_1482) ;  /* 0x0000008000007945 */ /* 0x000fe20003800000 */
[----:B------:R-:W-:Y:S02]  /*21480*/  IMAD.MOV.U32 R13, RZ, RZ, R24 ;  /* 0x000000ffff0d7224 */ /* 0x000fe400078e0018 */
[----:B------:R-:W-:Y:S02]  /*21490*/  IMAD.MOV.U32 R12, RZ, RZ, RZ ;  /* 0x000000ffff0c7224 */ /* 0x000fe400078e00ff */
[----:B------:R-:W-:Y:S02]  /*214a0*/  IMAD.MOV.U32 R11, RZ, RZ, 0x1f ;  /* 0x0000001fff0b7424 */ /* 0x000fe400078e00ff */
[----:B------:R-:W-:-:S07]  /*214b0*/  IMAD.MOV.U32 R15, RZ, RZ, -0x1 ;  /* 0xffffffffff0f7424 */ /* 0x000fce00078e00ff */
[----:B-1----:R-:W-:Y:S05]  /*214c0*/  WARPSYNC.COLLECTIVE R15, `(.L_x_1483) ;  /* 0x000000000f087348 */ /* 0x002fea0003c00000 */
[----:B------:R0:W2:Y:S02]  /*214d0*/  SHFL.IDX P6, R14, R13, R12, R11 ;  /* 0x0000000c0d0e7389 */ /* 0x0000a400000c000b */
[----:B012---:R-:W-:Y:S01]  /*214e0*/  ENDCOLLECTIVE ;  /* 0x000000000000791b */ /* 0x007fe20003800000 */
.L_x_1483:
[----:B------:R-:W-:Y:S05]  /*214f0*/  BSYNC B0 ;  /* 0x0000000000007941 */ /* 0x000fea0003800000 */
.L_x_1482:
        /* <DEDUP_REMOVED lines=9> */
.L_x_1484:
[----:B------:R-:W-:Y:S02]  /*21590*/  ULDC UR4, c[0x0][0xc14] ;  /* 0x0003050000047ab9 */ /* 0x000fe40000000800 */
[----:B------:R-:W-:-:S13]  /*215a0*/  ISETP.GE.OR P1, PT, R7, UR4, !P0 ;  /* 0x0000000407007c0c */ /* 0x000fda000c726670 */
[----:B------:R-:W0:Y:S01]  /*215b0*/  @!P1 LDC.64 R2, c[0x0][0xc58] ;  /* 0x00031600ff029b82 */ /* 0x000e220000000a00 */
[----:B------:R-:W-:Y:S02]  /*215c0*/  IMAD.MOV.U32 R25, RZ, RZ, RZ ;  /* 0x000000ffff197224 */ /* 0x000fe400078e00ff */
[----:B------:R-:W-:Y:S02]  /*215d0*/  IMAD.MOV.U32 R11, RZ, RZ, RZ ;  /* 0x000000ffff0b7224 */ /* 0x000fe400078e00ff */
[----:B------:R-:W-:Y:S02]  /*215e0*/  IMAD.MOV.U32 R5, RZ, RZ, R14 ;  /* 0x000000ffff057224 */ /* 0x000fe400078e000e */
[----:B0-----:R-:W-:-:S06]  /*215f0*/  @!P1 IMAD.WIDE R2, R7, 0x4, R2 ;  /* 0x0000000407029825 */ /* 0x001fcc00078e0202 */
[----:B------:R-:W2:Y:S01]  /*21600*/  @!P1 LDG.E R2, desc[UR40][R2.64] ;  /* 0x0000002802029981 */ /* 0x000ea2000c1e1900 */
        /* <DEDUP_REMOVED lines=10> */
.L_x_1485:
[----:B------:R-:W-:Y:S01]  /*216b0*/  IMAD.MOV.U32 R12, RZ, RZ, 0x2 ;  /* 0x00000002ff0c7424 */ /* 0x000fe200078e00ff */
[----:B------:R-:W-:-:S05]  /*216c0*/  SEL R4, R14, RZ, P1 ;  /* 0x000000ff0e047207 */ /* 0x000fca0000800000 */
[----:B------:R-:W-:-:S04]  /*216d0*/  IMAD.IADD R4, R25, 0x1, R4 ;  /* 0x0000000119047824 */ /* 0x000fc800078e0204 */
[----:B------:R-:W-:-:S07]  /*216e0*/  IMAD.MOV.U32 R13, RZ, RZ, R4 ;  /* 0x000000ffff0d7224 */ /* 0x000fce00078e0004 */
[----:B------:R-:W-:Y:S05]  /*216f0*/  WARPSYNC.COLLECTIVE R15, `(.L_x_1486) ;  /* 0x000000000f087348 */ /* 0x000fea0003c00000 */
[----:B------:R0:W1:Y:S02]  /*21700*/  SHFL.UP P6, R14, R13, R12, R11 ;  /* 0x0400000c0d0e7389 */ /* 0x00006400000c000b */
[----:B01----:R-:W-:Y:S01]  /*21710*/  ENDCOLLECTIVE ;  /* 0x000000000000791b */ /* 0x003fe20003800000 */
.L_x_1486:
[----:B------:R-:W-:Y:S01]  /*21720*/  IMAD.MOV.U32 R12, RZ, RZ, 0x4 ;  /* 0x00000004ff0c7424 */ /* 0x000fe200078e00ff */
[----:B------:R-:W-:-:S05]  /*21730*/  SEL R3, R14, RZ, P2 ;  /* 0x000000ff0e037207 */ /* 0x000fca0001000000 */
[----:B------:R-:W-:-:S04]  /*21740*/  IMAD.IADD R6, R4, 0x1, R3 ;  /* 0x0000000104067824 */ /* 0x000fc800078e0203 */
[----:B------:R-:W-:-:S07]  /*21750*/  IMAD.MOV.U32 R13, RZ, RZ, R6 ;  /* 0x000000ffff0d7224 */ /* 0x000fce00078e0006 */
[----:B------:R-:W-:Y:S05]  /*21760*/  WARPSYNC.COLLECTIVE R15, `(.L_x_1487) ;  /* 0x000000000f087348 */ /* 0x000fea0003c00000 */
[----:B------:R0:W1:Y:S02]  /*21770*/  SHFL.UP P6, R14, R13, R12, R11 ;  /* 0x0400000c0d0e7389 */ /* 0x00006400000c000b */
[----:B01----:R-:W-:Y:S01]  /*21780*/  ENDCOLLECTIVE ;  /* 0x000000000000791b */ /* 0x003fe20003800000 */
.L_x_1487:
[----:B------:R-:W-:Y:S01]  /*21790*/  IMAD.MOV.U32 R12, RZ, RZ, 0x8 ;  /* 0x00000008ff0c7424 */ /* 0x000fe200078e00ff */
[----:B------:R-:W-:-:S05]  /*217a0*/  SEL R3, R14, RZ, P3 ;  /* 0x000000ff0e037207 */ /* 0x000fca0001800000 */
[----:B------:R-:W-:-:S04]  /*217b0*/  IMAD.IADD R2, R6, 0x1, R3 ;  /* 0x0000000106027824 */ /* 0x000fc800078e0203 */
[----:B------:R-:W-:-:S07]  /*217c0*/  IMAD.MOV.U32 R13, RZ, RZ, R2 ;  /* 0x000000ffff0d7224 */ /* 0x000fce00078e0002 */
[----:B------:R-:W-:Y:S05]  /*217d0*/  WARPSYNC.COLLECTIVE R15, `(.L_x_1488) ;  /* 0x000000000f087348 */ /* 0x000fea0003c00000 */
[----:B------:R0:W1:Y:S02]  /*217e0*/  SHFL.UP P6, R14, R13, R12, R11 ;  /* 0x0400000c0d0e7389 */ /* 0x00006400000c000b */
[----:B01----:R-:W-:Y:S01]  /*217f0*/  ENDCOLLECTIVE ;  /* 0x000000000000791b */ /* 0x003fe20003800000 */
.L_x_1488:
[----:B------:R-:W-:Y:S01]  /*21800*/  IMAD.MOV.U32 R12, RZ, RZ, 0x10 ;  /* 0x00000010ff0c7424 */ /* 0x000fe200078e00ff */
[----:B------:R-:W-:-:S05]  /*21810*/  SEL R3, R14, RZ, P4 ;  /* 0x000000ff0e037207 */ /* 0x000fca0002000000 */
[----:B------:R-:W-:-:S04]  /*21820*/  IMAD.IADD R3, R2, 0x1, R3 ;  /* 0x0000000102037824 */ /* 0x000fc800078e0203 */
[----:B------:R-:W-:-:S07]  /*21830*/  IMAD.MOV.U32 R13, RZ, RZ, R3 ;  /* 0x000000ffff0d7224 */ /* 0x000fce00078e0003 */
[----:B------:R-:W-:Y:S05]  /*21840*/  WARPSYNC.COLLECTIVE R15, `(.L_x_1489) ;  /* 0x000000000f087348 */ /* 0x000fea0003c00000 */
[----:B------:R0:W1:Y:S02]  /*21850*/  SHFL.UP P6, R14, R13, R12, R11 ;  /* 0x0400000c0d0e7389 */ /* 0x00006400000c000b */
[----:B01----:R-:W-:Y:S01]  /*21860*/  ENDCOLLECTIVE ;  /* 0x000000000000791b */ /* 0x003fe20003800000 */
.L_x_1489:
        /* <DEDUP_REMOVED lines=8> */
.L_x_1490:
[----:B------:R-:W-:Y:S05]  /*218f0*/  BRA `(.L_x_1491) ;  /* 0xffffffdc00747947 */ /* 0x000fea000383ffff */
.L_x_1406:
        /* <DEDUP_REMOVED lines=8> */
.L_x_1493:
[----:B------:R-:W-:Y:S05]  /*21980*/  BSYNC B0 ;  /* 0x0000000000007941 */ /* 0x000fea0003800000 */
.L_x_1492:
        /* <DEDUP_REMOVED lines=8> */
.L_x_1494:
[----:B------:R-:W-:Y:S01]  /*21a10*/  IMAD.MOV.U32 R12, RZ, RZ, 0x4 ;  /* 0x00000004ff0c7424 */ /* 0x000fe200078e00ff */
[----:B------:R-:W-:-:S05]  /*21a20*/  SEL R2, R14, RZ, P2 ;  /* 0x000000ff0e027207 */ /* 0x000fca0001000000 */
[----:B------:R-:W-:-:S04]  /*21a30*/  IMAD.IADD R2, R13, 0x1, R2 ;  /* 0x000000010d027824 */ /* 0x000fc800078e0202 */
[----:B------:R-:W-:-:S07]  /*21a40*/  IMAD.MOV.U32 R13, RZ, RZ, R2 ;  /* 0x000000ffff0d7224 */ /* 0x000fce00078e0002 */
[----:B------:R-:W-:Y:S05]  /*21a50*/  WARPSYNC.COLLECTIVE R15, `(.L_x_1495) ;  /* 0x000000000f087348 */ /* 0x000fea0003c00000 */
[----:B------:R0:W1:Y:S02]  /*21a60*/  SHFL.UP P6, R14, R13, R12, R11 ;  /* 0x0400000c0d0e7389 */ /* 0x00006400000c000b */
[----:B01----:R-:W-:Y:S01]  /*21a70*/  ENDCOLLECTIVE ;  /* 0x000000000000791b */ /* 0x003fe20003800000 */
.L_x_1495:
[----:B------:R-:W-:Y:S01]  /*21a80*/  IMAD.MOV.U32 R12, RZ, RZ, 0x8 ;  /* 0x00000008ff0c7424 */ /* 0x000fe200078e00ff */
[----:B------:R-:W-:-:S05]  /*21a90*/  SEL R3, R14, RZ, P3 ;  /* 0x000000ff0e037207 */ /* 0x000fca0001800000 */
[----:B------:R-:W-:-:S04]  /*21aa0*/  IMAD.IADD R3, R2, 0x1, R3 ;  /* 0x0000000102037824 */ /* 0x000fc800078e0203 */
[----:B------:R-:W-:-:S07]  /*21ab0*/  IMAD.MOV.U32 R13, RZ, RZ, R3 ;  /* 0x000000ffff0d7224 */ /* 0x000fce00078e0003 */
[----:B------:R-:W-:Y:S05]  /*21ac0*/  WARPSYNC.COLLECTIVE R15, `(.L_x_1496) ;  /* 0x000000000f087348 */ /* 0x000fea0003c00000 */
[----:B------:R0:W1:Y:S02]  /*21ad0*/  SHFL.UP P6, R14, R13, R12, R11 ;  /* 0x0400000c0d0e7389 */ /* 0x00006400000c000b */
[----:B01----:R-:W-:Y:S01]  /*21ae0*/  ENDCOLLECTIVE ;  /* 0x000000000000791b */ /* 0x003fe20003800000 */
.L_x_1496:
[----:B------:R-:W-:Y:S01]  /*21af0*/  IMAD.MOV.U32 R12, RZ, RZ, 0x10 ;  /* 0x00000010ff0c7424 */ /* 0x000fe200078e00ff */
[----:B------:R-:W-:-:S05]  /*21b00*/  SEL R4, R14, RZ, P4 ;  /* 0x000000ff0e047207 */ /* 0x000fca0002000000 */
[----:B------:R-:W-:-:S04]  /*21b10*/  IMAD.IADD R4, R3, 0x1, R4 ;  /* 0x0000000103047824 */ /* 0x000fc800078e0204 */
[----:B------:R-:W-:-:S07]  /*21b20*/  IMAD.MOV.U32 R13, RZ, RZ, R4 ;  /* 0x000000ffff0d7224 */ /* 0x000fce00078e0004 */
[----:B------:R-:W-:Y:S05]  /*21b30*/  WARPSYNC.COLLECTIVE R15, `(.L_x_1497) ;  /* 0x000000000f087348 */ /* 0x000fea0003c00000 */
[----:B------:R0:W1:Y:S02]  /*21b40*/  SHFL.UP P6, R14, R13, R12, R11 ;  /* 0x0400000c0d0e7389 */ /* 0x00006400000c000b */
[----:B01----:R-:W-:Y:S01]  /*21b50*/  ENDCOLLECTIVE ;  /* 0x000000000000791b */ /* 0x003fe20003800000 */
.L_x_1497:
        /* <DEDUP_REMOVED lines=8> */
.L_x_1498:
[----:B------:R-:W-:Y:S05]  /*21be0*/  BRA `(.L_x_1499) ;  /* 0xffffffdc00547947 */ /* 0x000fea000383ffff */
.L_x_1408:
[----:B------:R-:W-:Y:S01]  /*21bf0*/  BSSY B0, `(.L_x_1500) ;  /* 0x0000006000007945 */ /* 0x000fe20003800000 */
[----:B------:R-:W-:Y:S01]  /*21c00*/  PLOP3.LUT P6, PT, P6, PT, PT, 0x8, 0x0 ;  /* 0x000000000000781c */ /* 0x000fe200037ce170 */
[----:B------:R-:W-:-:S12]  /*21c10*/  IMAD.MOV.U32 R15, RZ, RZ, -0x1 ;  /* 0xffffffffff0f7424 */ /* 0x000fd800078e00ff */
[----:B0-----:R-:W-:Y:S05]  /*21c20*/  WARPSYNC.COLLECTIVE R15, `(.L_x_1501) ;  /* 0x000000000f087348 */ /* 0x001fea0003c00000 */
[----:B------:R-:W-:Y:S01]  /*21c30*/  VOTE.ANY R14, PT, P6 ;  /* 0x00000000000e7806 */ /* 0x000fe200030e0100 */
[----:B0-----:R-:W-:Y:S06]  /*21c40*/  ENDCOLLECTIVE ;  /* 0x000000000000791b */ /* 0x001fec0003800000 */
.L_x_1501:
[----:B------:R-:W-:Y:S05]  /*21c50*/  BSYNC B0 ;  /* 0x0000000000007941 */ /* 0x000fea0003800000 */
.L_x_1500:
        /* <DEDUP_REMOVED lines=9> */
.L_x_1502:
[----:B------:R-:W-:Y:S01]  /*21cf0*/  IMAD.MOV.U32 R25, RZ, RZ, R14 ;  /* 0x000000ffff197224 */ /* 0x000fe200078e000e */
[----:B------:R-:W-:Y:S06]  /*21d00*/  BRA `(.L_x_1503) ;  /* 0xffffffdc00447947 */ /* 0x000fec000383ffff */
.L_x_1410:
[----:B------:R-:W-:Y:S01]  /*21d10*/  BSSY B0, `(.L_x_1504) ;  /* 0x0000007000007945 */ /* 0x000fe20003800000 */
[----:B------:R-:W-:Y:S02]  /*21d20*/  IMAD.MOV.U32 R13, RZ, RZ, R3 ;  /* 0x000000ffff0d7224 */ /* 0x000fe400078e0003 */
[----:B------:R-:W-:Y:S02]  /*21d30*/  IMAD.MOV.U32 R11, RZ, RZ, 0x1f ;  /* 0x0000001fff0b7424 */ /* 0x000fe400078e00ff */
[----:B------:R-:W-:-:S07]  /*21d40*/  IMAD.MOV.U32 R15, RZ, RZ, -0x1 ;  /* 0xffffffffff0f7424 */ /* 0x000fce00078e00ff */
[----:B012---:R-:W-:Y:S05]  /*21d50*/  WARPSYNC.COLLECTIVE R15, `(.L_x_1505) ;  /* 0x000000000f087348 */ /* 0x007fea0003c00000 */
[----:B------:R3:W4:Y:S02]  /*21d60*/  SHFL.IDX P6, R14, R13, R12, R11 ;  /* 0x0000000c0d0e7389 */ /* 0x00072400000c000b */
[----:B01234-:R-:W-:Y:S01]  /*21d70*/  ENDCOLLECTIVE ;  /* 0x000000000000791b */ /* 0x01ffe20003800000 */
.L_x_1505:
[----:B------:R-:W-:Y:S05]  /*21d80*/  BSYNC B0 ;  /* 0x0000000000007941 */ /* 0x000fea0003800000 */
.L_x_1504:
[----:B------:R-:W-:Y:S05]  /*21d90*/  BRA `(.L_x_1409) ;  /* 0xffffffdc003c7947 */ /* 0x000fea000383ffff */
.L_x_1414:
[----:B0-----:R0:W1:Y:S02]  /*21da0*/  SYNCS.PHASECHK.TRANS64.TRYWAIT P0, [R8+URZ+0x19c20], R0 ;  /* 0x019c2000080075a7 */ /* 0x001064000800017f */
[----:B-1----:R-:W-:Y:S05]  /*21db0*/  @!P0 NANOSLEEP.SYNCS 0x989680 ;  /* 0x009896800000895d */ /* 0x002fea0003900000 */
[----:B------:R-:W1:Y:S02]  /*21dc0*/  @!P0 SYNCS.PHASECHK.TRANS64 P0, [R8+URZ+0x19c20], R0 ;  /* 0x019c2000080085a7 */ /* 0x000e64000800007f */
[----:B-1----:R-:W-:Y:S05]  /*21dd0*/  @!P0 BRA `(.L_x_1414) ;  /* 0xfffffffc00f08947 */ /* 0x002fea000383ffff */
[----:B------:R-:W-:Y:S05]  /*21de0*/  BRA `(.L_x_1506) ;  /* 0xffffffe000b47947 */ /* 0x000fea000383ffff */
.L_x_1415:
        /* <DEDUP_REMOVED lines=11> */
.L_x_1508:
[----:B------:R-:W-:Y:S05]  /*21ea0*/  BSYNC B0 ;  /* 0x0000000000007941 */ /* 0x000fea0003800000 */
.L_x_1507:
[----:B------:R-:W-:Y:S05]  /*21eb0*/  BRA `(.L_x_1509) ;  /* 0xffffffe0009c7947 */ /* 0x000fea000383ffff */
.L_x_1416:
[----:B------:R-:W-:Y:S01]  /*21ec0*/  BSSY B0, `(.L_x_1510) ;  /* 0x0000006000007945 */ /* 0x000fe20003800000 */
[----:B------:R-:W-:-:S07]  /*21ed0*/  IMAD.MOV.U32 R15, RZ, RZ, -0x1 ;  /* 0xffffffffff0f7424 */ /* 0x000fce00078e00ff */
[----:B0-----:R-:W-:Y:S05]  /*21ee0*/  WARPSYNC.COLLECTIVE R15, `(.L_x_1511) ;  /* 0x000000000f0c7348 */ /* 0x001fea0003c00000 */
[----:B------:R-:W-:Y:S02]  /*21ef0*/  ELECT P6, UR62, PT ;  /* 0x00000000003e782f */ /* 0x000fe400038c0000 */
[----:B------:R-:W-:Y:S01]  /*21f00*/  MOV R14, UR62 ;  /* 0x0000003e000e7c02 */ /* 0x000fe20008000f00 */
[----:B0-----:R-:W-:Y:S10]  /*21f10*/  ENDCOLLECTIVE ;  /* 0x000000000000791b */ /* 0x001ff40003800000 */
.L_x_1511:
[----:B------:R-:W-:Y:S05]  /*21f20*/  BSYNC B0 ;  /* 0x0000000000007941 */ /* 0x000fea0003800000 */
.L_x_1510:
[----:B------:R-:W-:Y:S05]  /*21f30*/  BRA `(.L_x_1512) ;  /* 0xffffffe000907947 */ /* 0x000fea000383ffff */
.L_x_1418:
[----:B0-----:R0:W1:Y:S02]  /*21f40*/  SYNCS.PHASECHK.TRANS64.TRYWAIT P1, [R6+URZ], R3 ;  /* 0x00000003060075a7 */ /* 0x001064000802017f */
[----:B-1----:R-:W-:Y:S05]  /*21f50*/  @!P1 NANOSLEEP.SYNCS 0x989680 ;  /* 0x009896800000995d */ /* 0x002fea0003900000 */
[----:B------:R-:W1:Y:S02]  /*21f60*/  @!P1 SYNCS.PHASECHK.TRANS64 P1, [R6+URZ], R3 ;  /* 0x00000003060095a7 */ /* 0x000e64000802007f */
[----:B-1----:R-:W-:Y:S05]  /*21f70*/  @!P1 BRA `(.L_x_1418) ;  /* 0xfffffffc00f09947 */ /* 0x002fea000383ffff */
[----:B------:R-:W-:Y:S05]  /*21f80*/  BRA `(.L_x_1513) ;  /* 0xffffffe000c47947 */ /* 0x000fea000383ffff */
.L_x_1419:
[----:B-1----:R1:W2:Y:S02]  /*21f90*/  SYNCS.PHASECHK.TRANS64.TRYWAIT P1, [R7+URZ], R0 ;  /* 0x00000000070075a7 */ /* 0x0022a4000802017f */
[----:B--2---:R-:W-:Y:S05]  /*21fa0*/  @!P1 NANOSLEEP.SYNCS 0x989680 ;  /* 0x009896800000995d */ /* 0x004fea0003900000 */
[----:B------:R-:W2:Y:S02]  /*21fb0*/  @!P1 SYNCS.PHASECHK.TRANS64 P1, [R7+URZ], R0 ;  /* 0x00000000070095a7 */ /* 0x000ea4000802007f */
[----:B--2---:R-:W-:Y:S05]  /*21fc0*/  @!P1 BRA `(.L_x_1419) ;  /* 0xfffffffc00f09947 */ /* 0x004fea000383ffff */
[----:B------:R-:W-:Y:S05]  /*21fd0*/  BRA `(.L_x_1514) ;  /* 0xffffffe000b87947 */ /* 0x000fea000383ffff */
.L_x_1421:
[----:B--2---:R2:W3:Y:S02]  /*21fe0*/  SYNCS.PHASECHK.TRANS64.TRYWAIT P1, [R2+URZ+0x19c60], R3 ;  /* 0x019c6003020075a7 */ /* 0x0044e4000802017f */
[----:B---3--:R-:W-:Y:S05]  /*21ff0*/  @!P1 NANOSLEEP.SYNCS 0x989680 ;  /* 0x009896800000995d */ /* 0x008fea0003900000 */
[----:B------:R-:W3:Y:S02]  /*22000*/  @!P1 SYNCS.PHASECHK.TRANS64 P1, [R2+URZ+0x19c60], R3 ;  /* 0x019c6003020095a7 */ /* 0x000ee4000802007f */
[----:B---3--:R-:W-:Y:S05]  /*22010*/  @!P1 BRA `(.L_x_1421) ;  /* 0xfffffffc00f09947 */ /* 0x008fea000383ffff */
[----:B------:R-:W-:Y:S05]  /*22020*/  BRA `(.L_x_1515) ;  /* 0xffffffe000b87947 */ /* 0x000fea000383ffff */
.L_x_1423:
[----:B---3--:R3:W4:Y:S02]  /*22030*/  SYNCS.PHASECHK.TRANS64.TRYWAIT P1, [R5+URZ+0x19c60], R0 ;  /* 0x019c6000050075a7 */ /* 0x008724000802017f */
[----:B----4-:R-:W-:Y:S05]  /*22040*/  @!P1 NANOSLEEP.SYNCS 0x989680 ;  /* 0x009896800000995d */ /* 0x010fea0003900000 */
[----:B------:R-:W4:Y:S02]  /*22050*/  @!P1 SYNCS.PHASECHK.TRANS64 P1, [R5+URZ+0x19c60], R0 ;  /* 0x019c6000050095a7 */ /* 0x000f24000802007f */
[----:B----4-:R-:W-:Y:S05]  /*22060*/  @!P1 BRA `(.L_x_1423) ;  /* 0xfffffffc00f09947 */ /* 0x010fea000383ffff */
[----:B------:R-:W-:Y:S05]  /*22070*/  BRA `(.L_x_1516) ;  /* 0xffffffe000b87947 */ /* 0x000fea000383ffff */
.L_x_1425:
[----:B----4-:R4:W0:Y:S02]  /*22080*/  SYNCS.PHASECHK.TRANS64.TRYWAIT P0, [R2+URZ+0x19c80], R3 ;  /* 0x019c8003020075a7 */ /* 0x010824000800017f */
[----:B0-----:R-:W-:Y:S05]  /*22090*/  @!P0 NANOSLEEP.SYNCS 0x989680 ;  /* 0x009896800000895d */ /* 0x001fea0003900000 */
[----:B------:R-:W0:Y:S02]  /*220a0*/  @!P0 SYNCS.PHASECHK.TRANS64 P0, [R2+URZ+0x19c80], R3 ;  /* 0x019c8003020085a7 */ /* 0x000e24000800007f */
[----:B0-----:R-:W-:Y:S05]  /*220b0*/  @!P0 BRA `(.L_x_1425) ;  /* 0xfffffffc00f08947 */ /* 0x001fea000383ffff */
[----:B------:R-:W-:Y:S05]  /*220c0*/  BRA `(.L_x_1426) ;  /* 0xffffffe000b47947 */ /* 0x000fea000383ffff */
.L_x_1517:
        /* <DEDUP_REMOVED lines=11> */
.L_x_2225:


//--------------------- .text._ZN7cutlass13device_kernelIN5flash11enable_sm90INS1_16FlashAttnFwdSm90INS1_25CollectiveMainloopFwdSm90ILi2EN4cute5tupleIJNS5_1CILi1EEES8_S8_EEENS6_IJNS7_ILi192EEENS7_ILi128EEENS7_ILi96EEEEEELi96ENS_12float_e4m3_tEfNS_4arch4Sm90ELb1ELb0ELb0ELb0ELb0ELb0ELb0ELb1ELb1ELb0ELb0ELb0EEENS1_21CollectiveEpilogueFwdINS6_IJSA_SC_SB_EEES9_NS_10bfloat16_tESG_Li384ELb0ELb0ELb0ELb1EEENS1_30DynamicPersistentTileSchedulerILi384ELi128ELb0ELb0ELb1EEEEEEEEEvNT_6ParamsE --------------------------
	.section	.text._ZN7cutlass13device_kernelIN5flash11enable_sm90INS1_16FlashAttnFwdSm90INS1_25CollectiveMainloopFwdSm90ILi2EN4cute5tupleIJNS5_1CILi1EEES8_S8_EEENS6_IJNS7_ILi192EEENS7_ILi128EEENS7_ILi96EEEEEELi96ENS_12float_e4m3_tEfNS_4arch4Sm90ELb1ELb0ELb0ELb0ELb0ELb0ELb0ELb1ELb1ELb0ELb0ELb0EEENS1_21CollectiveEpilogueFwdINS6_IJSA_SC_SB_EEES9_NS_10bfloat16_tESG_Li384ELb0ELb0ELb0ELb1EEENS1_30DynamicPersistentTileSchedulerILi384ELi128ELb0ELb0ELb1EEEEEEEEEvNT_6ParamsE,"ax",@progbits
	.align	128
.text._ZN7cutlass13device_kernelIN5flash11enable_sm90INS1_16FlashAttnFwdSm90INS1_25CollectiveMainloopFwdSm90ILi2EN4cute5tupleIJNS5_1CILi1EEES8_S8_EEENS6_IJNS7_ILi192EEENS7_ILi128EEENS7_ILi96EEEEEELi96ENS_12float_e4m3_tEfNS_4arch4Sm90ELb1ELb0ELb0ELb0ELb0ELb0ELb0ELb1ELb1ELb0ELb0ELb0EEENS1_21CollectiveEpilogueFwdINS6_IJSA_SC_SB_EEES9_NS_10bfloat16_tESG_Li384ELb0ELb0ELb0ELb1EEENS1_30DynamicPersistentTileSchedulerILi384ELi128ELb0ELb0ELb1EEEEEEEEEvNT_6ParamsE:
        .type           _ZN7cutlass13device_kernelIN5flash11enable_sm90INS1_16FlashAttnFwdSm90INS1_25CollectiveMainloopFwdSm90ILi2EN4cute5tupleIJNS5_1CILi1EEES8_S8_EEENS6_IJNS7_ILi192EEENS7_ILi128EEENS7_ILi96EEEEEELi96ENS_12float_e4m3_tEfNS_4arch4Sm90ELb1ELb0ELb0ELb0ELb0ELb0ELb0ELb1ELb1ELb0ELb0ELb0EEENS1_21CollectiveEpilogueFwdINS6_IJSA_SC_SB_EEES9_NS_10bfloat16_tESG_Li384ELb0ELb0ELb0ELb1EEENS1_30DynamicPersistentTileSchedulerILi384ELi128ELb0ELb0ELb1EEEEEEEEEvNT_6ParamsE,@function
        .size           _ZN7cutlass13device_kernelIN5flash11enable_sm90INS1_16FlashAttnFwdSm90INS1_25CollectiveMainloopFwdSm90ILi2EN4cute5tupleIJNS5_1CILi1EEES8_S8_EEENS6_IJNS7_ILi192EEENS7_ILi128EEENS7_ILi96EEEEEELi96ENS_12float_e4m3_tEfNS_4arch4Sm90ELb1ELb0ELb0ELb0ELb0ELb0ELb0ELb1ELb1ELb0ELb0ELb0EEENS1_21CollectiveEpilogueFwdINS6_IJSA_SC_SB_EEES9_NS_10bfloat16_tESG_Li384ELb0ELb0ELb0ELb1EEENS1_30DynamicPersistentTileSchedulerILi384ELi128ELb0ELb0ELb1EEEEEEEEEvNT_6ParamsE,(.L_x_2226 - _ZN7cutlass13device_kernelIN5flash11enable_sm90INS1_16FlashAttnFwdSm90INS1_25CollectiveMainloopFwdSm90ILi2EN4cute5tupleIJNS5_1CILi1EEES8_S8_EEENS6_IJNS7_ILi192EEENS7_ILi128EEENS7_ILi96EEEEEELi96ENS_12float_e4m3_tEfNS_4arch4Sm90ELb1ELb0ELb0ELb0ELb0ELb0ELb0ELb1ELb1ELb0ELb0ELb0EEENS1_21CollectiveEpilogueFwdINS6_IJSA_SC_SB_EEES9_NS_10bfloat16_tESG_Li384ELb0ELb0ELb0ELb1EEENS1_30DynamicPersistentTileSchedulerILi384ELi128ELb0ELb0ELb1EEEEEEEEEvNT_6ParamsE)
        .other          _ZN7cutlass13device_kernelIN5flash11enable_sm90INS1_16FlashAttnFwdSm90INS1_25CollectiveMainloopFwdSm90ILi2EN4cute5tupleIJNS5_1CILi1EEES8_S8_EEENS6_IJNS7_ILi192EEENS7_ILi128EEENS7_ILi96EEEEEELi96ENS_12float_e4m3_tEfNS_4arch4Sm90ELb1ELb0ELb0ELb0ELb0ELb0ELb0ELb1ELb1ELb0ELb0ELb0EEENS1_21CollectiveEpilogueFwdINS6_IJSA_SC_SB_EEES9_NS_10bfloat16_tESG_Li384ELb0ELb0ELb0ELb1EEENS1_30DynamicPersistentTileSchedulerILi384ELi128ELb0ELb0ELb1EEEEEEEEEvNT_6ParamsE,@"STO_CUDA_ENTRY STV_DEFAULT"
_ZN7cutlass13device_kernelIN5flash11enable_sm90INS1_16FlashAttnFwdSm90INS1_25CollectiveMainloopFwdSm90ILi2EN4cute5tupleIJNS5_1CILi1EEES8_S8_EEENS6_IJNS7_ILi192EEENS7_ILi128EEENS7_ILi96EEEEEELi96ENS_12float_e4m3_tEfNS_4arch4Sm90ELb1ELb0ELb0ELb0ELb0ELb0ELb0ELb1ELb1ELb0ELb0ELb0EEENS1_21CollectiveEpilogueFwdINS6_IJSA_SC_SB_EEES9_NS_10bfloat16_tESG_Li384ELb0ELb0ELb0ELb1EEENS1_30DynamicPersistentTileSchedulerILi384ELi128ELb0ELb0ELb1EEEEEEEEEvNT_6ParamsE:
[----:B------:R-:W1:Y:S02]  /*0000*/  LDC R1, c[0x0][0x28] ;  /* 0x00000a00ff017b82 */ /* 0x000e640000000800 */
[----:B-1----:R-:W-:Y:S01]  /*0010*/  VIADD R1, R1, 0xfffffff8 ;  /* 0xfffffff801017836 */ /* 0x002fe20000000000 */
[----:B------:R-:W1:Y:S01]  /*0020*/  S2R R3, SR_TID.X ;  /* 0x0000000000037919 */ /* 0x000e620000002100 */
[----:B------:R-:W-:Y:S01]  /*0030*/  ELECT P0, URZ, PT ;  /* 0x00000000003f782f */ /* 0x000fe20003800000 */
[----:B------:R-:W-:Y:S01]  /*0040*/  BSSY B0, `(.L_x_1518) ;  /* 0x0000013000007945 */ /* 0x000fe20003800000 */
[----:B-1----:R-:W-:-:S05]  /*0050*/  SHF.R.U32.HI R0, RZ, 0x5, R3 ;  /* 0x00000005ff007819 */ /* 0x002fca0000011603 */
[----:B------:R-:W1:Y:S02]  /*0060*/  SHFL.IDX PT, R2, R0, RZ, 0x1f ;  /* 0x00001fff00027589 */ /* 0x000e6400000e0000 */
[----:B-1----:R-:W-:-:S13]  /*0070*/  ISETP.EQ.AND P0, PT, R2, RZ, P0 ;  /* 0x000000ff0200720c */ /* 0x002fda0000702270 */
        /* <DEDUP_REMOVED lines=15> */
.L_x_1519:
[----:B------:R-:W-:Y:S05]  /*0170*/  BSYNC B0 ;  /* 0x0000000000007941 */ /* 0x000fea0003800000 */
.L_x_1518:
[----:B------:R-:W-:Y:S01]  /*0180*/  VOTEU.ANY UP0, P0 ;  /* 0x00000000003f7886 */ /* 0x000fe20000000100 */
[----:B------:R-:W1:Y:S01]  /*0190*/  SHFL.IDX PT, R2, R0, RZ, 0x1f ;  /* 0x00001fff00027589 */ /* 0x000e6200000e0000 */
[----:B------:R-:W-:Y:S01]  /*01a0*/  UMOV UR4, 0x1 ;  /* 0x0000000100047882 */ /* 0x000fe20000000000 */
[----:B------:R-:W-:Y:S02]  /*01b0*/  VOTEU.ANY UP1, P0 ;  /* 0x00000000003f7886 */ /* 0x000fe40000020100 */
[----:B------:R-:W2:Y:S01]  /*01c0*/  @UP0 S2UR UR7, SR_CgaCtaId ;  /* 0x00000000000709c3 */ /* 0x000ea20000008800 */
[----:B------:R-:W-:Y:S01]  /*01d0*/  @UP0 UMOV UR6, 0x400 ;  /* 0x0000040000060882 */ /* 0x000fe20000000000 */
[----:B------:R-:W-:-:S04]  /*01e0*/  @UP0 UIADD3 UR4, -UR4, 0x100000, URZ ;  /* 0x0010000004040890 */ /* 0x000fc8000fffe13f */
[----:B------:R-:W-:Y:S02]  /*01f0*/  @UP0 USHF.L.U32 UR5, UR4, 0xb, URZ ;  /* 0x0000000b04050899 */ /* 0x000fe4000800063f */
[----:B------:R-:W-:Y:S01]  /*0200*/  @UP0 USHF.L.U32 UR4, UR4, 0x1, URZ ;  /* 0x0000000104040899 */ /* 0x000fe2000800063f */
[----:B-1----:R-:W-:Y:S02]  /*0210*/  ISETP.NE.AND P1, PT, R2, RZ, PT ;  /* 0x000000ff0200720c */ /* 0x002fe40003f25270 */
[----:B------:R-:W-:Y:S01]  /*0220*/  SHF.R.U32.HI R2, RZ, 0x7, R3 ;  /* 0x00000007ff027819 */ /* 0x000fe20000011603 */
[----:B--2---:R-:W-:Y:S01]  /*0230*/  @UP0 ULEA UR6, UR7, UR6, 0x18 ;  /* 0x0000000607060291 */ /* 0x004fe2000f8ec03f */
[----:B------:R-:W-:-:S04]  /*0240*/  VOTEU.ANY UP0, P0 ;  /* 0x00000000003f7886 */ /* 0x000fc80000000100 */
[----:B------:R-:W1:Y:S04]  /*0250*/  SHFL.IDX PT, R2, R2, RZ, 0x1f ;  /* 0x00001fff02027589 */ /* 0x000e6800000e0000 */
[----:B------:R-:W2:Y:S03]  /*0260*/  FENCE.VIEW.ASYNC.S ;  /* 0x00000000000073c6 */ /* 0x000ea60000000000 */
[----:B--2---:R2:W3:Y:S01]  /*0270*/  @UP0 SYNCS.EXCH.64 URZ, [UR6+0x19c00], UR4 ;  /* 0x019c0004063f05b2 */ /* 0x0044e20008000100 */
[----:B------:R2:W4:Y:S01]  /*0280*/  @UP1 SYNCS.EXCH.64 URZ, [UR6+0x19c20], UR4 ;  /* 0x019c2004063f15b2 */ /* 0x0005220008000100 */
[----:B------:R-:W-:Y:S05]  /*0290*/  @P1 BRA `(.L_x_1520) ;  /* 0x0000000000481947 */ /* 0x000fea0003800000 */
[----:B--2---:R-:W2:Y:S01]  /*02a0*/  S2UR UR5, SR_CgaCtaId ;  /* 0x00000000000579c3 */ /* 0x004ea20000008800 */
[----:B------:R-:W-:Y:S01]  /*02b0*/  UMOV UR4, 0x400 ;  /* 0x0000040000047882 */ /* 0x000fe20000000000 */
[----:B------:R-:W-:Y:S01]  /*02c0*/  UMOV UR6, 0x1 ;  /* 0x0000000100067882 */ /* 0x000fe20000000000 */
[----:B------:R-:W-:Y:S01]  /*02d0*/  UMOV UR9, 0x3 ;  /* 0x0000000300097882 */ /* 0x000fe20000000000 */
[----:B------:R-:W-:-:S04]  /*02e0*/  UIADD3 UR6, -UR6, 0x100000, URZ ;  /* 0x0010000006067890 */ /* 0x000fc8000fffe13f */
[----:B------:R-:W-:Y:S02]  /*02f0*/  USHF.L.U32 UR7, UR6, 0xb, URZ ;  /* 0x0000000b06077899 */ /* 0x000fe4000800063f */
[----:B------:R-:W-:Y:S01]  /*0300*/  USHF.L.U32 UR6, UR6, 0x1, URZ ;  /* 0x0000000106067899 */ /* 0x000fe2000800063f */
[----:B------:R-:W-:Y:S01]  /*0310*/  ELECT P0, URZ, PT ;  /* 0x00000000003f782f */ /* 0x000fe20003800000 */
[----:B--2---:R-:W-:Y:S02]  /*0320*/  ULEA UR8, UR5, UR4, 0x18 ;  /* 0x0000000405087291 */ /* 0x004fe4000f8ec03f */
[----:B------:R-:W-:-:S04]  /*0330*/  UIADD3 UR4, -UR9, 0x100000, URZ ;  /* 0x0010000009047890 */ /* 0x000fc8000fffe13f */
[----:B------:R-:W-:Y:S02]  /*0340*/  USHF.L.U32 UR5, UR4, 0xb, URZ ;  /* 0x0000000b04057899 */ /* 0x000fe4000800063f */
[----:B------:R-:W-:Y:S01]  /*0350*/  USHF.L.U32 UR4, UR4, 0x1, URZ ;  /* 0x0000000104047899 */ /* 0x000fe2000800063f */
[----:B------:R-:W2:Y:S03]  /*0360*/  FENCE.VIEW.ASYNC.S ;  /* 0x00000000000073c6 */ /* 0x000ea60000000000 */
[----:B--2---:R2:W1:Y:S08]  /*0370*/  SYNCS.EXCH.64 URZ, [UR8+0x19c30], UR6 ;  /* 0x019c3006083f75b2 */ /* 0x0044700008000100 */
[----:B------:R2:W1:Y:S01]  /*0380*/  SYNCS.EXCH.64 URZ, [UR8+0x19c40], UR4 ;  /* 0x019c4004083f75b2 */ /* 0x0004620008000100 */
[----:B------:R2:W1:Y:S01]  /*0390*/  SYNCS.EXCH.64 URZ, [UR8+0x19c38], UR6 ;  /* 0x019c3806083f75b2 */ /* 0x0004620008000100 */
[----:B------:R2:W1:Y:S01]  /*03a0*/  SYNCS.EXCH.64 URZ, [UR8+0x19c48], UR4 ;  /* 0x019c4804083f75b2 */ /* 0x0004620008000100 */
[----:B------:R-:W-:Y:S01]  /*03b0*/  NOP ;  /* 0x0000000000007918 */ /* 0x000fe20000000000 */
.L_x_1520:
[----:B------:R-:W5:Y:S01]  /*03c0*/  SHFL.IDX PT, R3, R0, RZ, 0x1f ;  /* 0x00001fff00037589 */ /* 0x000f6200000e0000 */
[----:B------:R-:W-:Y:S01]  /*03d0*/  NOP ;  /* 0x0000000000007918 */ /* 0x000fe20000000000 */
[----:B-----5:R-:W-:-:S13]  /*03e0*/  ISETP.NE.AND P0, PT, R3, RZ, PT ;  /* 0x000000ff0300720c */ /* 0x020fda0003f05270 */
[----:B------:R-:W-:Y:S05]  /*03f0*/  @P0 BRA `(.L_x_1521) ;  /* 0x0000000000480947 */ /* 0x000fea0003800000 */
[----:B--2---:R-:W2:Y:S01]  /*0400*/  S2UR UR5, SR_CgaCtaId ;  /* 0x00000000000579c3 */ /* 0x004ea20000008800 */
[----:B------:R-:W-:Y:S01]  /*0410*/  UMOV UR4, 0x400 ;  /* 0x0000040000047882 */ /* 0x000fe20000000000 */
[----:B------:R-:W-:Y:S01]  /*0420*/  UMOV UR6, 0x80 ;  /* 0x0000008000067882 */ /* 0x000fe20000000000 */
[----:B------:R-:W-:Y:S01]  /*0430*/  UMOV UR7, 0x180 ;  /* 0x0000018000077882 */ /* 0x000fe20000000000 */
[----:B------:R-:W-:Y:S01]  /*0440*/  ELECT P0, URZ, PT ;  /* 0x00000000003f782f */ /* 0x000fe20003800000 */
[----:B--2---:R-:W-:Y:S02]  /*0450*/  ULEA UR8, UR5, UR4, 0x18 ;  /* 0x0000000405087291 */ /* 0x004fe4000f8ec03f */
[----:B------:R-:W-:-:S04]  /*0460*/  UIADD3 UR4, -UR6, 0x100000, URZ ;  /* 0x0010000006047890 */ /* 0x000fc8000fffe13f */
[----:B------:R-:W-:Y:S02]  /*0470*/  USHF.L.U32 UR5, UR4, 0xb, URZ ;  /* 0x0000000b04057899 */ /* 0x000fe4000800063f */
[----:B------:R-:W-:Y:S02]  /*0480*/  USHF.L.U32 UR4, UR4, 0x1, URZ ;  /* 0x0000000104047899 */ /* 0x000fe4000800063f */
        /* <DEDUP_REMOVED lines=9> */
.L_x_1521:
[----:B------:R-:W5:Y:S01]  /*0520*/  SHFL.IDX PT, R3, R0, RZ, 0x1f ;  /* 0x00001fff00037589 */ /* 0x000f6200000e0000 */
[----:B------:R-:W-:Y:S01]  /*0530*/  NOP ;  /* 0x0000000000007918 */ /* 0x000fe20000000000 */
[----:B-----5:R-:W-:-:S13]  /*0540*/  ISETP.NE.AND P0, PT, R3, RZ, PT ;  /* 0x000000ff0300720c */ /* 0x020fda0003f05270 */
[----:B------:R-:W-:Y:S05]  /*0550*/  @P0 BRA `(.L_x_1522) ;  /* 0x0000000000380947 */ /* 0x000fea0003800000 */
[----:B--2---:R-:W2:Y:S01]  /*0560*/  S2UR UR5, SR_CgaCtaId ;  /* 0x00000000000579c3 */ /* 0x004ea20000008800 */
[----:B------:R-:W-:Y:S01]  /*0570*/  UMOV UR4, 0x400 ;  /* 0x0000040000047882 */ /* 0x000fe20000000000 */
[----:B------:R-:W-:Y:S01]  /*0580*/  UMOV UR7, 0x1 ;  /* 0x0000000100077882 */ /* 0x000fe20000000000 */
[----:B------:R-:W-:Y:S01]  /*0590*/  ELECT P0, URZ, PT ;  /* 0x00000000003f782f */ /* 0x000fe20003800000 */
[----:B--2---:R-:W-:Y:S02]  /*05a0*/  ULEA UR6, UR5, UR4, 0x18 ;  /* 0x0000000405067291 */ /* 0x004fe4000f8ec03f */
[----:B------:R-:W-:-:S04]  /*05b0*/  UIADD3 UR4, -UR7, 0x100000, URZ ;  /* 0x0010000007047890 */ /* 0x000fc8000fffe13f */
[----:B------:R-:W-:Y:S02]  /*05c0*/  USHF.L.U32 UR5, UR4, 0xb, URZ ;  /* 0x0000000b04057899 */ /* 0x000fe4000800063f */
[----:B------:R-:W-:Y:S01]  /*05d0*/  USHF.L.U32 UR4, UR4, 0x1, URZ ;  /* 0x0000000104047899 */ /* 0x000fe2000800063f */
[----:B------:R-:W2:Y:S11]  /*05e0*/  FENCE.VIEW.ASYNC.S ;  /* 0x00000000000073c6 */ /* 0x000eb60000000000 */
[----:B--2---:R2:W1:Y:S01]  /*05f0*/  SYNCS.EXCH.64 URZ, [UR6+0x19c70], UR4 ;  /* 0x019c7004063f75b2 */ /* 0x0044620008000100 */
[----:B------:R2:W1:Y:S01]  /*0600*/  SYNCS.EXCH.64 URZ, [UR6+0x19c80], UR4 ;  /* 0x019c8004063f75b2 */ /* 0x0004620008000100 */
[----:B------:R2:W1:Y:S01]  /*0610*/  SYNCS.EXCH.64 URZ, [UR6+0x19c78], UR4 ;  /* 0x019c7804063f75b2 */ /* 0x0004620008000100 */
[----:B------:R2:W1:Y:S01]  /*0620*/  SYNCS.EXCH.64 URZ, [UR6+0x19c88], UR4 ;  /* 0x019c8804063f75b2 */ /* 0x0004620008000100 */
[----:B------:R-:W-:Y:S01]  /*0630*/  NOP ;  /* 0x0000000000007918 */ /* 0x000fe20000000000 */
.L_x_1522:
        /* <DEDUP_REMOVED lines=22> */
.L_x_1523:
        /* <DEDUP_REMOVED lines=22> */
.L_x_1524:
[----:B-1----:R-:W-:Y:S01]  /*0900*/  ISETP.NE.AND P0, PT, R2, RZ, PT ;  /* 0x000000ff0200720c */ /* 0x002fe20003f05270 */
[----:B------:R-:W-:Y:S01]  /*0910*/  IMAD.MOV.U32 R27, RZ, RZ, 0x1 ;  /* 0x00000001ff1b7424 */ /* 0x000fe200078e00ff */
[----:B------:R-:W-:Y:S01]  /*0920*/  NOP ;  /* 0x0000000000007918 */ /* 0x000fe20000000000 */
[----:B------:R-:W-:-:S03]  /*0930*/  ULDC.64 UR46, c[0x0][0x208] ;  /* 0x00008200002e7ab9 */ /* 0x000fc60000000a00 */
[----:B------:R-:W-:Y:S01]  /*0940*/  SEL R27, R27, 0x2, !P0 ;  /* 0x000000021b1b7807 */ /* 0x000fe20004000000 */
[----:B---34-:R-:W-:Y:S06]  /*0950*/  BAR.SYNC.DEFER_BLOCKING 0x0 ;  /* 0x0000000000007b1d */ /* 0x018fec0000010000 */
[----:B------:R-:W-:Y:S05]  /*0960*/  @!P0 BRA `(.L_x_1525) ;  /* 0x0000009000388947 */ /* 0x000fea0003800000 */
.L_x_1526:
[----:B------:R-:W-:-:S08]  /*0970*/  NOP ;  /* 0x0000000000007918 */ /* 0x000fd00000000000 */
[----:B------:R-:W1:Y:S02]  /*0980*/  USETMAXREG.TRY_ALLOC.CTAPOOL UP0, 0xa0 ;  /* 0x000000a0000079c8 */ /* 0x000e640008000600 */
[----:B-1----:R-:W-:-:S13]  /*0990*/  PLOP3.LUT P0, PT, PT, PT, UP0, 0x80, 0x0 ;  /* 0x000000000000781c */ /* 0x002fda0003f0f008 */
[----:B------:R-:W-:Y:S05]  /*09a0*/  @!P0 BRA `(.L_x_1526) ;  /* 0xfffffffc00f08947 */ /* 0x000fea000383ffff */
[----:B--2---:R-:W1:Y:S08]  /*09b0*/  S2UR UR7, SR_CTAID.X ;  /* 0x00000000000779c3 */ /* 0x004e700000002500 */
        /* <DEDUP_REMOVED lines=8> */
[----:B------:R-:W-:Y:S01]  /*0a40*/  LOP3.LUT R17, R27, 0x1, RZ, 0xfc, !PT ;  /* 0x000000011b117812 */ /* 0x000fe200078efcff */
[----:B------:R-:W-:Y:S01]  /*0a50*/  IMAD.MOV.U32 R157, RZ, RZ, RZ ;  /* 0x000000ffff9d7224 */ /* 0x000fe200078e00ff */
[----:B------:R-:W-:Y:S01]  /*0a60*/  ULDC.64 UR36, c[0x0][0x198] ;  /* 0x0000660000247ab9 */ /* 0x000fe20000000a00 */
[----:B------:R-:W-:Y:S01]  /*0a70*/  IMAD.MOV.U32 R16, RZ, RZ, RZ ;  /* 0x000000ffff107224 */ /* 0x000fe200078e00ff */
        /* <DEDUP_REMOVED lines=12> */
[----:B------:R-:W-:Y:S02]  /*0b40*/  LOP3.LUT R5, R2, 0xffffff80, RZ, 0xc0, !PT ;  /* 0xffffff8002057812 */ /* 0x000fe400078ec0ff */
[----:B------:R-:W-:Y:S02]  /*0b50*/  SHF.R.S32.HI R4, RZ, 0x4, R3 ;  /* 0x00000004ff047819 */ /* 0x000fe40000011403 */
[----:B------:R-:W-:Y:S01]  /*0b60*/  SHF.R.S32.HI R12, RZ, 0x7, R2 ;  /* 0x00000007ff0c7819 */ /* 0x000fe20000011402 */
[----:B------:R-:W-:Y:S01]  /*0b70*/  IMAD.IADD R10, R11, 0x1, -R5 ;  /* 0x000000010b0a7824 */ /* 0x000fe200078e0a05 */
[----:B------:R-:W-:-:S02]  /*0b80*/  LEA.HI R5, R3, R4, RZ, 0x1 ;  /* 0x0000000403057211 */ /* 0x000fc400078f08ff */
[----:B------:R-:W-:Y:S01]  /*0b90*/  LOP3.LUT R3, R3, 0x7fffff0, RZ, 0xc0, !PT ;  /* 0x07fffff003037812 */ /* 0x000fe200078ec0ff */
[----:B------:R-:W-:Y:S01]  /*0ba0*/  IMAD.HI R2, R12, 0x55555556, RZ ;  /* 0x555555560c027827 */ /* 0x000fe200078e02ff */
[----:B------:R-:W-:Y:S02]  /*0bb0*/  SHF.R.S32.HI R6, RZ, 0x1f, R10 ;  /* 0x0000001fff067819 */ /* 0x000fe4000001140a */
[----:B------:R-:W-:Y:S01]  /*0bc0*/  LOP3.LUT R5, R5, 0x1ffffffe, RZ, 0xc0, !PT ;  /* 0x1ffffffe05057812 */ /* 0x000fe200078ec0ff */
[----:B------:R-:W-:Y:S01]  /*0bd0*/  IMAD.IADD R3, R11, 0x1, -R3 ;  /* 0x000000010b037824 */ /* 0x000fe200078e0a03 */
[----:B------:R-:W-:Y:S02]  /*0be0*/  LEA.HI R7, R6, R10, RZ, 0x2 ;  /* 0x0000000a06077211 */ /* 0x000fe400078f10ff */
[----:B------:R-:W-:Y:S01]  /*0bf0*/  LEA.HI R2, R2, R2, RZ, 0x1 ;  /* 0x0000000202027211 */ /* 0x000fe200078f08ff */
[----:B------:R-:W-:Y:S01]  /*0c00*/  IMAD.IADD R5, R4, 0x1, -R5 ;  /* 0x0000000104057824 */ /* 0x000fe200078e0a05 */
[----:B------:R-:W-:-:S02]  /*0c10*/  LEA.HI R4, R0, R11, RZ, 0x5 ;  /* 0x0000000b00047211 */ /* 0x000fc400078f28ff */
[--C-:B------:R-:W-:Y:S01]  /*0c20*/  SHF.R.S32.HI R8, RZ, 0x2, R7.reuse ;  /* 0x00000002ff087819 */ /* 0x100fe20000011407 */
[----:B------:R-:W-:Y:S01]  /*0c30*/  IMAD R23, R2, -0x3, R12 ;  /* 0xfffffffd02177824 */ /* 0x000fe200078e020c */
[----:B------:R-:W-:Y:S02]  /*0c40*/  SHF.R.S32.HI R9, RZ, 0x1f, R7 ;  /* 0x0000001fff097819 */ /* 0x000fe40000011407 */
[----:B------:R-:W-:Y:S02]  /*0c50*/  SHF.R.S32.HI R13, RZ, 0x5, R4 ;  /* 0x00000005ff0d7819 */ /* 0x000fe40000011404 */
[----:B------:R-:W-:Y:S02]  /*0c60*/  LEA.HI R9, R9, R8, RZ, 0x3 ;  /* 0x0000000809097211 */ /* 0x000fe400078f18ff */
[----:B------:R-:W-:Y:S01]  /*0c70*/  LEA.HI R6, R6, R10, RZ, 0x5 ;  /* 0x0000000a06067211 */ /* 0x000fe200078f28ff */
[----:B------:R-:W-:Y:S01]  /*0c80*/  IMAD R4, R13, 0x10, R3 ;  /* 0x000000100d047824 */ /* 0x000fe200078e0203 */
[----:B------:R-:W-:-:S02]  /*0c90*/  LOP3.LUT R9, R9, 0xfffffff8, RZ, 0xc0, !PT ;  /* 0xfffffff809097812 */ /* 0x000fc400078ec0ff */
[----:B------:R-:W-:Y:S01]  /*0ca0*/  LEA.HI R0, R0, R11, RZ, 0x2 ;  /* 0x0000000b00007211 */ /* 0x000fe200078f10ff */
[----:B------:R-:W-:Y:S01]  /*0cb0*/  IMAD R3, R4, 0x4, R5 ;  /* 0x0000000404037824 */ /* 0x000fe200078e0205 */
[----:B------:R-:W-:Y:S01]  /*0cc0*/  SHF.R.S32.HI R6, RZ, 0x5, R6 ;  /* 0x00000005ff067819 */ /* 0x000fe20000011406 */
[----:B------:R-:W-:Y:S01]  /*0cd0*/  IMAD.IADD R9, R8, 0x1, -R9 ;  /* 0x0000000108097824 */ /* 0x000fe200078e0a09 */
[----:B------:R-:W-:Y:S01]  /*0ce0*/  LOP3.LUT R2, R0, 0x1ffffffc, RZ, 0xc0, !PT ;  /* 0x1ffffffc00027812 */ /* 0x000fe200078ec0ff */
[----:B------:R-:W-:Y:S01]  /*0cf0*/  IMAD.SHL.U32 R3, R3, 0x8, RZ ;  /* 0x0000000803037824 */ /* 0x000fe200078e00ff */
[----:B------:R-:W-:Y:S01]  /*0d00*/  LOP3.LUT R22, R7, 0x7ffffffc, RZ, 0xc0, !PT ;  /* 0x7ffffffc07167812 */ /* 0x000fe200078ec0ff */
[----:B------:R-:W-:Y:S01]  /*0d10*/  IMAD R6, R6, 0x10, R9 ;  /* 0x0000001006067824 */ /* 0x000fe200078e0209 */
[----:B------:R-:W-:Y:S01]  /*0d20*/  SHF.R.S32.HI R154, RZ, 0x2, R0 ;  /* 0x00000002ff9a7819 */ /* 0x000fe20000011400 */
[----:B------:R-:W-:Y:S02]  /*0d30*/  IMAD.IADD R2, R11, 0x1, -R2 ;  /* 0x000000010b027824 */ /* 0x000fe400078e0a02 */
[----:B------:R-:W-:-:S04]  /*0d40*/  IMAD.WIDE R18, R3, 0x2, R18 ;  /* 0x0000000203127825 */ /* 0x000fc800078e0212 */
[----:B------:R-:W-:Y:S02]  /*0d50*/  IMAD R23, R23, 0x40, R6 ;  /* 0x0000004017177824 */ /* 0x000fe400078e0206 */
[----:B------:R-:W-:Y:S02]  /*0d60*/  IMAD.SHL.U32 R152, R2, 0x8, RZ ;  /* 0x0000000802987824 */ /* 0x000fe400078e00ff */
[----:B------:R-:W-:-:S07]  /*0d70*/  IMAD.IADD R22, R10, 0x1, -R22 ;  /* 0x000000010a167824 */ /* 0x000fce00078e0a16 */
.L_x_1572:
[----:B------:R-:W-:Y:S01]  /*0d80*/  ULDC UR5, c[0x0][0xdd0] ;  /* 0x0003740000057ab9 */ /* 0x000fe20000000800 */
[----:B-1----:R-:W1:Y:S01]  /*0d90*/  LDC R0, c[0x0][0xde8] ;  /* 0x00037a00ff007b82 */ /* 0x002e620000000800 */
[----:B------:R-:W-:Y:S01]  /*0da0*/  UISETP.NE.AND UP0, UPT, UR5, 0x1, UPT ;  /* 0x000000010500788c */ /* 0x000fe2000bf05270 */
[----:B------:R-:W-:-:S10]  /*0db0*/  UMOV UR8, UR4 ;  /* 0x0000000400087c82 */ /* 0x000fd40008000000 */
[----:B------:R-:W-:Y:S01]  /*0dc0*/  @UP0 ULDC UR6, c[0x0][0xdd4] ;  /* 0x0003750000060ab9 */ /* 0x000fe20000000800 */
[----:B------:R-:W-:Y:S01]  /*0dd0*/  @UP0 ULDC UR9, c[0x0][0xdd8] ;  /* 0x0003760000090ab9 */ /* 0x000fe20000000800 */
[----:B------:R-:W-:-:S04]  /*0de0*/  UIMAD.WIDE.U32 UR6, UR4, UR6, URZ ;  /* 0x00000006040672a5 */ /* 0x000fc8000f8e003f */
[----:B------:R-:W-:-:S04]  /*0df0*/  @UP0 USHF.R.U32.HI UR8, URZ, UR9, UR7 ;  /* 0x000000093f080299 */ /* 0x000fc80008011607 */
[----:B------:R-:W-:Y:S02]  /*0e00*/  UIADD3 UR6, -UR8, URZ, URZ ;  /* 0x0000003f08067290 */ /* 0x000fe4000fffe13f */
[----:B-1----:R-:W-:Y:S02]  /*0e10*/  ISETP.LE.AND P0, PT, R0, UR8, PT ;  /* 0x0000000800007c0c */ /* 0x002fe4000bf03270 */
[----:B------:R-:W-:-:S11]  /*0e20*/  UIMAD UR7, UR5, UR6, UR4 ;  /* 0x00000006050772a4 */ /* 0x000fd6000f8e0204 */
[----:B--23--:R-:W-:Y:S05]  /*0e30*/  @!P0 BRA `(.L_x_1527) ;  /* 0x0000000000208947 */ /* 0x00cfea0003800000 */
        /* <DEDUP_REMOVED lines=8> */
.L_x_1527:
[----:B------:R-:W-:Y:S01]  /*0ec0*/  ULDC UR6, c[0x0][0xdc4] ;  /* 0x0003710000067ab9 */ /* 0x000fe20000000800 */
[----:B------:R-:W-:Y:S01]  /*0ed0*/  UMOV UR40, UR7 ;  /* 0x0000000700287c82 */ /* 0x000fe20008000000 */
[----:B------:R-:W-:-:S11]  /*0ee0*/  UISETP.NE.AND UP0, UPT, UR6, 0x1, UPT ;  /* 0x000000010600788c */ /* 0x000fd6000bf05270 */
[----:B------:R-:W-:Y:S02]  /*0ef0*/  @UP0 ULDC.64 UR10, c[0x0][0xdc8] ;  /* 0x00037200000a0ab9 */ /* 0x000fe40000000a00 */
[----:B------:R-:W-:-:S04]  /*0f00*/  UIMAD.WIDE.U32 UR4, UR7, UR10, URZ ;  /* 0x0000000a070472a5 */ /* 0x000fc8000f8e003f */
[----:B------:R-:W-:-:S04]  /*0f10*/  @UP0 USHF.R.U32.HI UR40, URZ, UR11, UR5 ;  /* 0x0000000b3f280299 */ /* 0x000fc80008011605 */
[----:B------:R-:W-:-:S12]  /*0f20*/  UIMAD UR4, UR40, UR6, URZ ;  /* 0x00000006280472a4 */ /* 0x000fd8000f8e023f */
.L_x_1528:
[----:B------:R-:W1:Y:S01]  /*0f30*/  LDC.64 R14, c[0x0][0x990] ;  /* 0x00026400ff0e7b82 */ /* 0x000e620000000a00 */
[----:B------:R-:W-:Y:S01]  /*0f40*/  ULDC UR43, c[0x0][0xdb8] ;  /* 0x00036e00002b7ab9 */ /* 0x000fe20000000800 */
[----:B------:R-:W-:Y:S02]  /*0f50*/  UIADD3 UR4, UR7, -UR4, URZ ;  /* 0x8000000407047290 */ /* 0x000fe4000fffe03f */
[----:B------:R-:W-:Y:S01]  /*0f60*/  UISETP.NE.AND UP0, UPT, UR43, 0x1, UPT ;  /* 0x000000012b00788c */ /* 0x000fe2000bf05270 */
[----:B------:R-:W-:-:S03]  /*0f70*/  ULDC UR5, c[0x0][0xdc4] ;  /* 0x0003710000057ab9 */ /* 0x000fc60000000800 */
[----:B------:R-:W2:Y:S01]  /*0f80*/  LDC R0, c[0x0][0x428] ;  /* 0x00010a00ff007b82 */ /* 0x000ea20000000800 */
[----:B------:R-:W-:-:S06]  /*0f90*/  UIMAD UR8, UR8, UR5, UR4 ;  /* 0x00000005080872a4 */ /* 0x000fcc000f8e0204 */
[----:B------:R-:W-:Y:S01]  /*0fa0*/  @UP0 ULDC UR4, c[0x0][0xdbc] ;  /* 0x00036f0000040ab9 */ /* 0x000fe20000000800 */
[----:B------:R-:W3:Y:S01]  /*0fb0*/  LDC.64 R24, c[0x0][0x998] ;  /* 0x00026600ff187b82 */ /* 0x000ee20000000a00 */
[----:B------:R-:W-:Y:S01]  /*0fc0*/  UIMAD.WIDE.U32 UR4, UR8, UR4, URZ ;  /* 0x00000004080472a5 */ /* 0x000fe2000f8e003f */
[----:B------:R-:W-:Y:S01]  /*0fd0*/  @UP0 ULDC UR6, c[0x0][0xdc0] ;  /* 0x0003700000060ab9 */ /* 0x000fe20000000800 */
[----:B------:R-:W-:Y:S02]  /*0fe0*/  UMOV UR44, UR8 ;  /* 0x00000008002c7c82 */ /* 0x000fe40008000000 */
[----:B------:R-:W-:Y:S01]  /*0ff0*/  @UP0 USHF.R.U32.HI UR44, URZ, UR6, UR5 ;  /* 0x000000063f2c0299 */ /* 0x000fe20008011605 */
[----:B-1----:R-:W-:-:S03]  /*1000*/  ISETP.NE.U32.AND P0, PT, R14, RZ, PT ;  /* 0x000000ff0e00720c */ /* 0x002fc60003f05070 */
[----:B------:R-:W-:Y:S01]  /*1010*/  UIADD3 UR4, -UR44, URZ, URZ ;  /* 0x0000003f2c047290 */ /* 0x000fe2000fffe13f */
[----:B------:R-:W1:Y:S01]  /*1020*/  LDC R89, c[0x0][0x404] ;  /* 0x00010100ff597b82 */ /* 0x000e620000000800 */
[----:B------:R-:W-:Y:S01]  /*1030*/  IMAD.U32 R7, RZ, RZ, UR44 ;  /* 0x0000002cff077e24 */ /* 0x000fe2000f8e00ff */
[----:B------:R-:W-:Y:S01]  /*1040*/  ISETP.NE.AND.EX P0, PT, R15, RZ, PT, P0 ;  /* 0x000000ff0f00720c */ /* 0x000fe20003f05300 */
[----:B------:R-:W-:Y:S01]  /*1050*/  UIMAD UR43, UR43, UR4, UR8 ;  /* 0x000000042b2b72a4 */ /* 0x000fe2000f8e0208 */
[----:B--2---:R-:W-:Y:S02]  /*1060*/  ISETP.NE.AND P2, PT, R0, 0x1, PT ;  /* 0x000000010000780c */ /* 0x004fe40003f45270 */
[----:B------:R-:W-:-:S03]  /*1070*/  ULDC.64 UR4, c[0x0][0x3f8] ;  /* 0x0000fe0000047ab9 */ /* 0x000fc60000000a00 */
[----:B------:R-:W-:Y:S01]  /*1080*/  IMAD.U32 R9, RZ, RZ, UR43 ;  /* 0x0000002bff097e24 */ /* 0x000fe2000f8e00ff */
[----:B---3--:R-:W-:-:S05]  /*1090*/  ISETP.NE.U32.AND P1, PT, R24, RZ, PT ;  /* 0x000000ff1800720c */ /* 0x008fca0003f25070 */
[----:B------:R-:W2:Y:S01]  /*10a0*/  @P0 LDC.64 R10, c[0x0][0x9a8] ;  /* 0x00026a00ff0a0b82 */ /* 0x000ea20000000a00 */
[----:B------:R-:W-:Y:S02]  /*10b0*/  @P0 SHF.R.S32.HI R3, RZ, 0x1f, R7 ;  /* 0x0000001fff030819 */ /* 0x000fe40000011407 */
[----:B------:R-:W-:-:S05]  /*10c0*/  ISETP.NE.AND.EX P1, PT, R25, RZ, PT, P1 ;  /* 0x000000ff1900720c */ /* 0x000fca0003f25310 */
[----:B------:R-:W3:Y:S08]  /*10d0*/  @P2 LDC R0, c[0x0][0x42c] ;  /* 0x00010b00ff002b82 */ /* 0x000ef00000000800 */
[----:B------:R-:W4:Y:S01]  /*10e0*/  @P2 LDC R5, c[0x0][0x430] ;  /* 0x00010c00ff052b82 */ /* 0x000f220000000800 */
[----:B------:R-:W-:-:S07]  /*10f0*/  @P1 SHF.R.S32.HI R7, RZ, 0x1f, R7 ;  /* 0x0000001fff071819 */ /* 0x000fce0000011407 */
[----:B------:R-:W5:Y:S01]  /*1100*/  @P1 LDC.64 R12, c[0x0][0x9b8] ;  /* 0x00026e00ff0c1b82 */ /* 0x000f620000000a00 */
[----:B--2---:R-:W-:-:S04]  /*1110*/  @P0 IMAD R2, R3, R10, RZ ;  /* 0x0000000a03020224 */ /* 0x004fc800078e02ff */
[----:B------:R-:W-:Y:S02]  /*1120*/  @P0 IMAD R11, R11, UR44, R2 ;  /* 0x0000002c0b0b0c24 */ /* 0x000fe4000f8e0202 */
[----:B------:R-:W-:Y:S01]  /*1130*/  @P0 IMAD.WIDE.U32 R2, R10, UR44, RZ ;  /* 0x0000002c0a020c25 */ /* 0x000fe2000f8e00ff */
[----:B------:R-:W2:Y:S03]  /*1140*/  @P0 LDC.64 R20, c[0x0][0x9b0] ;  /* 0x00026c00ff140b82 */ /* 0x000ea60000000a00 */
[----:B---3--:R-:W-:-:S04]  /*1150*/  @P2 IMAD.HI.U32 R0, R0, UR43, RZ ;  /* 0x0000002b00002c27 */ /* 0x008fc8000f8e00ff */
[----:B------:R-:W-:Y:S01]  /*1160*/  @P0 IMAD.IADD R3, R3, 0x1, R11 ;  /* 0x0000000103030824 */ /* 0x000fe200078e020b */
[----:B------:R-:W3:Y:S01]  /*1170*/  @P1 LDC.64 R26, c[0x0][0x9c0] ;  /* 0x00027000ff1a1b82 */ /* 0x000ee20000000a00 */
[----:B----4-:R-:W-:-:S04]  /*1180*/  @P2 SHF.R.U32.HI R9, RZ, R5, R0 ;  /* 0x00000005ff092219 */ /* 0x010fc80000011600 */
[--C-:B------:R-:W-:Y:S01]  /*1190*/  @P1 SHF.R.S32.HI R11, RZ, 0x1f, R9.reuse ;  /* 0x0000001fff0b1819 */ /* 0x100fe20000011409 */
[----:B-----5:R-:W-:Y:S01]  /*11a0*/  @P1 IMAD R4, R7, R12, RZ ;  /* 0x0000000c07041224 */ /* 0x020fe200078e02ff */
[----:B------:R-:W-:Y:S01]  /*11b0*/  @P0 SHF.R.S32.HI R7, RZ, 0x1f, R9 ;  /* 0x0000001fff070819 */ /* 0x000fe20000011409 */
[----:B------:R-:W4:Y:S02]  /*11c0*/  @P2 LDC R10, c[0x0][0x42c] ;  /* 0x00010b00ff0a2b82 */ /* 0x000f240000000800 */
[----:B------:R-:W-:Y:S02]  /*11d0*/  @P1 IMAD R13, R13, UR44, R4 ;  /* 0x0000002c0d0d1c24 */ /* 0x000fe4000f8e0204 */
[----:B------:R-:W-:-:S04]  /*11e0*/  @P1 IMAD.WIDE.U32 R4, R12, UR44, RZ ;  /* 0x0000002c0c041c25 */ /* 0x000fc8000f8e00ff */
[----:B------:R-:W-:Y:S02]  /*11f0*/  @P1 IMAD.IADD R5, R5, 0x1, R13 ;  /* 0x0000000105051824 */ /* 0x000fe400078e020d */
[-C--:B--2---:R-:W-:Y:S02]  /*1200*/  @P0 IMAD R0, R7, R20.reuse, RZ ;  /* 0x0000001407000224 */ /* 0x084fe400078e02ff */
[----:B------:R-:W-:-:S04]  /*1210*/  @P0 IMAD.WIDE.U32 R2, R9, R20, R2 ;  /* 0x0000001409020225 */ /* 0x000fc800078e0002 */
[-C--:B---3--:R-:W-:Y:S02]  /*1220*/  @P1 IMAD R8, R11, R26.reuse, RZ ;  /* 0x0000001a0b081224 */ /* 0x088fe400078e02ff */
[C---:B------:R-:W-:Y:S02]  /*1230*/  @P0 IMAD R11, R9.reuse, R21, R0 ;  /* 0x00000015090b0224 */ /* 0x040fe400078e0200 */
[----:B------:R-:W-:Y:S01]  /*1240*/  @P1 IMAD.WIDE.U32 R6, R9, R26, R4 ;  /* 0x0000001a09061225 */ /* 0x000fe200078e0004 */
[----:B------:R-:W-:-:S03]  /*1250*/  @P0 LEA R4, P3, R2, R14, 0x2 ;  /* 0x0000000e02040211 */ /* 0x000fc600078610ff */
[----:B------:R-:W-:Y:S01]  /*1260*/  @P1 IMAD R9, R9, R27, R8 ;  /* 0x0000001b09091224 */ /* 0x000fe200078e0208 */
[----:B------:R-:W-:Y:S01]  /*1270*/  @P1 LEA R8, P4, R6, R24, 0x2 ;  /* 0x0000001806081211 */ /* 0x000fe200078810ff */
[----:B------:R-:W-:Y:S02]  /*1280*/  @P0 IMAD.IADD R3, R3, 0x1, R11 ;  /* 0x0000000103030824 */ /* 0x000fe400078e020b */
[----:B------:R-:W-:-:S03]  /*1290*/  @P1 IMAD.IADD R0, R7, 0x1, R9 ;  /* 0x0000000107001824 */ /* 0x000fc600078e0209 */
[----:B------:R-:W-:Y:S01]  /*12a0*/  @P0 LEA.HI.X R5, R2, R15, R3, 0x2, P3 ;  /* 0x0000000f02050211 */ /* 0x000fe200018f1403 */
[----:B------:R-:W-:Y:S01]  /*12b0*/  IMAD.MOV.U32 R3, RZ, RZ, 0x3f800000 ;  /* 0x3f800000ff037424 */ /* 0x000fe200078e00ff */
[----:B------:R-:W-:Y:S01]  /*12c0*/  @P1 LEA.HI.X R9, R6, R25, R0, 0x2, P4 ;  /* 0x0000001906091211 */ /* 0x000fe200020f1400 */
[----:B------:R-:W-:Y:S01]  /*12d0*/  IMAD.MOV.U32 R0, RZ, RZ, 0x3f800000 ;  /* 0x3f800000ff007424 */ /* 0x000fe200078e00ff */
[----:B------:R-:W2:Y:S03]  /*12e0*/  LDC R2, c[0x0][0x288] ;  /* 0x0000a200ff027b82 */ /* 0x000ea60000000800 */
[----:B------:R-:W3:Y:S04]  /*12f0*/  @P0 LDG.E R3, desc[UR46][R4.64] ;  /* 0x0000002e04030981 */ /* 0x000ee8000c1e1900 */
[----:B------:R5:W3:Y:S01]  /*1300*/  @P1 LDG.E R0, desc[UR46][R8.64] ;  /* 0x0000002e08001981 */ /* 0x000ae2000c1e1900 */
[----:B------:R-:W2:Y:S01]  /*1310*/  LDC R6, c[0x0][0x2e0] ;  /* 0x0000b800ff067b82 */ /* 0x000ea20000000800 */
[----:B------:R-:W-:Y:S01]  /*1320*/  ISETP.NE.U32.AND P0, PT, RZ, UR4, PT ;  /* 0x00000004ff007c0c */ /* 0x000fe2000bf05070 */
[----:B------:R-:W-:Y:S01]  /*1330*/  ULOP3.LUT UR4, URZ, UR40, URZ, 0x33, !UPT ;  /* 0x000000283f047292 */ /* 0x000fe2000f8e333f */
[----:B----4-:R-:W-:Y:S01]  /*1340*/  @P2 IMAD.HI.U32 R10, R10, UR43, RZ ;  /* 0x0000002b0a0a2c27 */ /* 0x010fe2000f8e00ff */
[----:B------:R-:W-:-:S02]  /*1350*/  CS2R R12, SRZ ;  /* 0x00000000000c7805 */ /* 0x000fc4000001ff00 */
[----:B------:R-:W-:Y:S01]  /*1360*/  ISETP.NE.AND.EX P0, PT, RZ, UR5, PT, P0 ;  /* 0x00000005ff007c0c */ /* 0x000fe2000bf05300 */
[----:B------:R-:W-:Y:S01]  /*1370*/  ULDC UR5, c[0x0][0xdac] ;  /* 0x00036b0000057ab9 */ /* 0x000fe20000000800 */
[----:B------:R-:W-:Y:S01]  /*1380*/  IMAD.U32 R156, RZ, RZ, UR43 ;  /* 0x0000002bff9c7e24 */ /* 0x000fe2000f8e00ff */
[----:B------:R-:W-:Y:S01]  /*1390*/  UIADD3 UR4, UR4, UR5, URZ ;  /* 0x0000000504047290 */ /* 0x000fe2000fffe03f */
[----:B-1----:R-:W-:Y:S01]  /*13a0*/  SEL R89, R89, 0x1, P0 ;  /* 0x0000000159597807 */ /* 0x002fe20000000000 */
[----:B-----5:R-:W1:Y:S01]  /*13b0*/  @P2 LDC R9, c[0x0][0x430] ;  /* 0x00010c00ff092b82 */ /* 0x020e620000000800 */
[----:B------:R-:W-:Y:S01]  /*13c0*/  PLOP3.LUT P0, PT, PT, PT, PT, 0x80, 0x0 ;  /* 0x000000000000781c */ /* 0x000fe20003f0f070 */
[----:B------:R-:W-:Y:S01]  /*13d0*/  UIMAD UR42, UR4, 0xc0, URZ ;  /* 0x000000c0042a78a4 */ /* 0x000fe2000f8e023f */
[----:B------:R-:W-:Y:S01]  /*13e0*/  IMAD.MOV.U32 R135, RZ, RZ, RZ ;  /* 0x000000ffff877224 */ /* 0x000fe200078e00ff */
[----:B------:R-:W-:Y:S01]  /*13f0*/  CS2R R14, SRZ ;  /* 0x00000000000e7805 */ /* 0x000fe2000001ff00 */
[----:B------:R-:W-:Y:S01]  /*1400*/  ULDC UR4, c[0x0][0x988] ;  /* 0x0002620000047ab9 */ /* 0x000fe20000000800 */
[----:B--2---:R-:W-:-:S02]  /*1410*/  IADD3 R2, -R2, 0x13f, RZ ;  /* 0x0000013f02027810 */ /* 0x004fc40007ffe1ff */
[----:B------:R-:W-:Y:S02]  /*1420*/  CS2R R20, SRZ ;  /* 0x0000000000147805 */ /* 0x000fe4000001ff00 */
[----:B------:R-:W-:Y:S02]  /*1430*/  CS2R R24, SRZ ;  /* 0x0000000000187805 */ /* 0x000fe4000001ff00 */
[----:B------:R-:W-:Y:S02]  /*1440*/  CS2R R26, SRZ ;  /* 0x00000000001a7805 */ /* 0x000fe4000001ff00 */
[----:B------:R-:W-:Y:S02]  /*1450*/  CS2R R28, SRZ ;  /* 0x00000000001c7805 */ /* 0x000fe4000001ff00 */
[----:B------:R-:W-:Y:S02]  /*1460*/  CS2R R30, SRZ ;  /* 0x00000000001e7805 */ /* 0x000fe4000001ff00 */
[----:B------:R-:W-:-:S02]  /*1470*/  CS2R R32, SRZ ;  /* 0x0000000000207805 */ /* 0x000fc4000001ff00 */
[----:B------:R-:W-:Y:S01]  /*1480*/  CS2R R34, SRZ ;  /* 0x0000000000227805 */ /* 0x000fe2000001ff00 */
[CC--:B------:R-:W-:Y:S01]  /*1490*/  IMAD R4, R89.reuse, R6.reuse, R2 ;  /* 0x0000000659047224 */ /* 0x0c0fe200078e0202 */
[----:B------:R-:W-:Y:S01]  /*14a0*/  CS2R R36, SRZ ;  /* 0x0000000000247805 */ /* 0x000fe2000001ff00 */
[----:B------:R-:W-:Y:S01]  /*14b0*/  IMAD R2, R89, R6, 0x7f ;  /* 0x0000007f59027424 */ /* 0x000fe200078e0206 */
[----:B------:R-:W-:Y:S01]  /*14c0*/  CS2R R38, SRZ ;  /* 0x0000000000267805 */ /* 0x000fe2000001ff00 */
[----:B------:R-:W-:Y:S01]  /*14d0*/  VIADD R4, R4, UR42 ;  /* 0x0000002a04047c36 */ /* 0x000fe20008000000 */
[----:B------:R-:W-:Y:S02]  /*14e0*/  CS2R R40, SRZ ;  /* 0x0000000000287805 */ /* 0x000fe4000001ff00 */
[----:B------:R-:W-:Y:S02]  /*14f0*/  CS2R R42, SRZ ;  /* 0x00000000002a7805 */ /* 0x000fe4000001ff00 */
[----:B------:R-:W-:-:S02]  /*1500*/  SHF.R.S32.HI R5, RZ, 0x1f, R2 ;  /* 0x0000001fff057819 */ /* 0x000fc40000011402 */
[----:B------:R-:W-:Y:S02]  /*1510*/  CS2R R44, SRZ ;  /* 0x00000000002c7805 */ /* 0x000fe4000001ff00 */
[----:B------:R-:W-:Y:S02]  /*1520*/  SHF.R.S32.HI R7, RZ, 0x1f, R4 ;  /* 0x0000001fff077819 */ /* 0x000fe40000011404 */
[----:B------:R-:W-:Y:S02]  /*1530*/  CS2R R46, SRZ ;  /* 0x00000000002e7805 */ /* 0x000fe4000001ff00 */
[----:B------:R-:W-:Y:S02]  /*1540*/  LEA.HI R5, R5, R2, RZ, 0x7 ;  /* 0x0000000205057211 */ /* 0x000fe400078f38ff */
[----:B------:R-:W-:Y:S02]  /*1550*/  CS2R R48, SRZ ;  /* 0x0000000000307805 */ /* 0x000fe4000001ff00 */
[----:B------:R-:W-:-:S02]  /*1560*/  LEA.HI R7, R7, R4, RZ, 0x7 ;  /* 0x0000000407077211 */ /* 0x000fc400078f38ff */
[----:B------:R-:W-:Y:S02]  /*1570*/  CS2R R50, SRZ ;  /* 0x0000000000327805 */ /* 0x000fe4000001ff00 */
[----:B------:R-:W-:Y:S02]  /*1580*/  SHF.R.S32.HI R5, RZ, 0x7, R5 ;  /* 0x00000007ff057819 */ /* 0x000fe40000011405 */
[----:B------:R-:W-:Y:S02]  /*1590*/  CS2R R52, SRZ ;  /* 0x0000000000347805 */ /* 0x000fe4000001ff00 */
[----:B------:R-:W-:Y:S02]  /*15a0*/  SHF.R.S32.HI R88, RZ, 0x7, R7 ;  /* 0x00000007ff587819 */ /* 0x000fe40000011407 */
[----:B------:R-:W-:Y:S02]  /*15b0*/  CS2R R6, SRZ ;  /* 0x0000000000067805 */ /* 0x000fe4000001ff00 */
[----:B-1----:R-:W-:-:S02]  /*15c0*/  @P2 SHF.R.U32.HI R156, RZ, R9, R10 ;  /* 0x00000009ff9c2219 */ /* 0x002fc4000001160a */
[----:B------:R-:W-:Y:S02]  /*15d0*/  CS2R R8, SRZ ;  /* 0x0000000000087805 */ /* 0x000fe4000001ff00 */
[----:B------:R-:W-:Y:S02]  /*15e0*/  VIMNMX R88, R5, R88, PT ;  /* 0x0000005805587248 */ /* 0x000fe40003fe0100 */
[----:B------:R-:W-:Y:S02]  /*15f0*/  CS2R R4, SRZ ;  /* 0x0000000000047805 */ /* 0x000fe4000001ff00 */
[----:B------:R-:W-:Y:S02]  /*1600*/  CS2R R10, SRZ ;  /* 0x00000000000a7805 */ /* 0x000fe4000001ff00 */
[----:B------:R-:W-:Y:S02]  /*1610*/  CS2R R54, SRZ ;  /* 0x0000000000367805 */ /* 0x000fe4000001ff00 */
[----:B------:R-:W-:-:S02]  /*1620*/  ISETP.GE.AND P1, PT, R88, 0x1, PT ;  /* 0x000000015800780c */ /* 0x000fc40003f26270 */
[----:B------:R-:W-:Y:S01]  /*1630*/  CS2R R56, SRZ ;  /* 0x0000000000387805 */ /* 0x000fe2000001ff00 */
[----:B------:R-:W-:Y:S02]  /*1640*/  IMAD.MOV.U32 R58, RZ, RZ, RZ ;  /* 0x000000ffff3a7224 */ /* 0x000fe400078e00ff */
[----:B---3--:R-:W-:-:S04]  /*1650*/  FMUL.FTZ R0, R3, R0 ;  /* 0x0000000003007220 */ /* 0x008fc80000410000 */
[----:B------:R-:W-:-:S04]  /*1660*/  FMUL.FTZ R2, R0, UR4 ;  /* 0x0000000400027c20 */ /* 0x000fc80008410000 */
[----:B------:R-:W-:Y:S05]  /*1670*/  @!P1 BRA `(.L_x_1529) ;  /* 0x0000006c00c49947 */ /* 0x000fea0003800000 */
[----:B------:R-:W1:Y:S02]  /*1680*/  S2R R59, SR_TID.X ;  /* 0x00000000003b7919 */ /* 0x000e640000002100 */
[----:B-1----:R-:W-:-:S05]  /*1690*/  VIADD R60, R59, 0xffffff80 ;  /* 0xffffff803b3c7836 */ /* 0x002fca0000000000 */
[----:B------:R-:W-:-:S04]  /*16a0*/  SHF.R.S32.HI R59, RZ, 0x1f, R60 ;  /* 0x0000001fff3b7819 */ /* 0x000fc8000001143c */
[----:B------:R-:W-:-:S04]  /*16b0*/  LEA.HI R59, R59, R60, RZ, 0x7 ;  /* 0x0000003c3b3b7211 */ /* 0x000fc800078f38ff */
[----:B------:R-:W-:-:S05]  /*16c0*/  SHF.R.S32.HI R59, RZ, 0x7, R59 ;  /* 0x00000007ff3b7819 */ /* 0x000fca000001143b */
        /* <DEDUP_REMOVED lines=28> */
.L_x_1530:
[----:B------:R-:W-:Y:S02]  /*1890*/  LEA.HI R0, R157, R157, RZ, 0x1 ;  /* 0x0000009d9d007211 */ /* 0x000fe400078f08ff */
[----:B------:R-:W-:Y:S02]  /*18a0*/  ISETP.NE.AND P1, PT, R17, 0x3, PT ;  /* 0x000000031100780c */ /* 0x000fe40003f25270 */
[----:B------:R-:W-:-:S05]  /*18b0*/  LOP3.LUT R0, R0, 0xfffffffe, RZ, 0xc0, !PT ;  /* 0xfffffffe00007812 */ /* 0x000fca00078ec0ff */
[----:B------:R-:W-:-:S05]  /*18c0*/  IMAD.IADD R0, R157, 0x1, -R0 ;  /* 0x000000019d007824 */ /* 0x000fca00078e0a00 */
[----:B------:R-:W-:-:S04]  /*18d0*/  SHF.L.U32 R0, R0, 0x1f, RZ ;  /* 0x0000001f00007819 */ /* 0x000fc800000006ff */
[----:B------:R-:W1:Y:S02]  /*18e0*/  SYNCS.PHASECHK.TRANS64.TRYWAIT P0, [UR39+0x19c00], R0 ;  /* 0x019c0000ff0075a7 */ /* 0x000e640008000167 */
[----:B-1----:R-:W-:Y:S05]  /*18f0*/  @!P0 BRA `(.L_x_1531) ;  /* 0x000000b4003c8947 */ /* 0x002fea0003800000 */
.L_x_1646:
[----:B------:R-:W-:Y:S05]  /*1900*/  @!P1 BRA `(.L_x_1532) ;  /* 0x0000000000049947 */ /* 0x000fea0003800000 */
[----:B------:R-:W-:Y:S01]  /*1910*/  BPT.TRAP 0x1 ;  /* 0x000000040000795c */ /* 0x000fe20000300000 */
.L_x_1532:
[----:B------:R-:W-:Y:S01]  /*1920*/  IMAD.U32 R4, RZ, RZ, UR38 ;  /* 0x00000026ff047e24 */ /* 0x000fe2000f8e00ff */
[----:B-1----:R-:W-:-:S04]  /*1930*/  SHF.L.U32 R3, R16, 0x1f, RZ ;  /* 0x0000001f10037819 */ /* 0x002fc800000006ff */
[----:B------:R-:W-:-:S04]  /*1940*/  LEA R4, R4, UR39, 0x3 ;  /* 0x0000002704047c11 */ /* 0x000fc8000f8e18ff */
[----:B------:R1:W2:Y:S01]  /*1950*/  SYNCS.PHASECHK.TRANS64.TRYWAIT P2, [R4+URZ+0x19c30], R3 ;  /* 0x019c3003040075a7 */ /* 0x0002a2000804017f */
[----:B------:R-:W-:Y:S05]  /*1960*/  @!P1 BRA `(.L_x_1533) ;  /* 0x0000000000049947 */ /* 0x000fea0003800000 */
[----:B------:R-:W-:Y:S01]  /*1970*/  BPT.TRAP 0x1 ;  /* 0x000000040000795c */ /* 0x000fe20000300000 */
.L_x_1533:
[----:B------:R-:W3:Y:S01]  /*1980*/  S2R R0, SR_TID.X ;  /* 0x0000000000007919 */ /* 0x000ee20000002100 */
[----:B------:R-:W-:Y:S01]  /*1990*/  IMAD.MOV.U32 R135, RZ, RZ, RZ ;  /* 0x000000ffff877224 */ /* 0x000fe200078e00ff */
[----:B---3--:R-:W-:Y:S01]  /*19a0*/  LOP3.LUT P0, RZ, R0, 0x7f, RZ, 0xc0, !PT ;  /* 0x0000007f00ff7812 */ /* 0x008fe2000780c0ff */
[----:B--2---:R-:W-:-:S12]  /*19b0*/  @P2 BRA `(.L_x_1534) ;  /* 0x0000000000082947 */ /* 0x004fd80003800000 */
[----:B------:R-:W2:Y:S02]  /*19c0*/  SYNCS.PHASECHK.TRANS64.TRYWAIT P2, [R4+URZ+0x19c30], R3 ;  /* 0x019c3003040075a7 */ /* 0x000ea4000804017f */
[----:B--2---:R-:W-:Y:S05]  /*19d0*/  @!P2 BRA `(.L_x_1535) ;  /* 0x000000b4001ca947 */ /* 0x004fea0003800000 */
.L_x_1534:
[----:B------:R-:W-:Y:S05]  /*19e0*/  WARPSYNC.ALL ;  /* 0x0000000000007948 */ /* 0x000fea0003800000 */
[----:B------:R-:W-:Y:S01]  /*19f0*/  UIADD3 UR4, UR39, 0x13800, URZ ;  /* 0x0001380027047890 */ /* 0x000fe2000fffe03f */
[----:B------:R-:W-:Y:S01]  /*1a00*/  WARPGROUP.ARRIVE ;  /* 0x00000000000079c5 */ /* 0x000fe20000000000 */
[----:B------:R-:W-:Y:S01]  /*1a10*/  ULOP3.LUT UR12, UR41, 0x10000, URZ, 0xfc, !UPT ;  /* 0x00010000290c7892 */ /* 0x000fe2000f8efc3f */
[----:B------:R-:W3:Y:S01]  /*1a20*/  LDC R8, c[0x0][0x2e0] ;  /* 0x0000b800ff087b82 */ /* 0x000ee20000000800 */
[----:B------:R-:W-:Y:S01]  /*1a30*/  USHF.R.U32.HI UR4, URZ, 0x4, UR4 ;  /* 0x000000043f047899 */ /* 0x000fe20008011604 */
[----:B-12---:R-:W-:Y:S01]  /*1a40*/  IMAD.MOV.U32 R3, RZ, RZ, -0x80 ;  /* 0xffffff80ff037424 */ /* 0x006fe200078e00ff */
[----:B------:R-:W-:Y:S01]  /*1a50*/  UMOV UR13, 0xc0000010 ;  /* 0xc0000010000d7882 */ /* 0x000fe20000000000 */
[----:B------:R-:W-:Y:S01]  /*1a60*/  UMOV UR15, 0xc0000010 ;  /* 0xc0000010000f7882 */ /* 0x000fe20000000000 */
[----:B------:R-:W-:Y:S01]  /*1a70*/  ULOP3.LUT UR4, UR4, 0x3fff, URZ, 0xc0, !UPT ;  /* 0x00003fff04047892 */ /* 0x000fe2000f8ec03f */
[----:B------:R-:W-:Y:S01]  /*1a80*/  IMAD R0, R88, R3, 0x80 ;  /* 0x0000008058007424 */ /* 0x000fe200078e0203 */
[----:B------:R-:W-:Y:S01]  /*1a90*/  UMOV UR5, 0xc0000010 ;  /* 0xc000001000057882 */ /* 0x000fe20000000000 */
[----:B------:R-:W-:Y:S01]  /*1aa0*/  UMOV UR7, 0xc0000010 ;  /* 0xc000001000077882 */ /* 0x000fe20000000000 */
[----:B------:R-:W-:Y:S01]  /*1ab0*/  ULOP3.LUT UR16, UR4, 0x10000, URZ, 0xfc, !UPT ;  /* 0x0001000004107892 */ /* 0x000fe2000f8efc3f */
[----:B------:R-:W1:Y:S01]  /*1ac0*/  LDC R6, c[0x0][0x288] ;  /* 0x0000a200ff067b82 */ /* 0x000e620000000800 */
[----:B------:R-:W-:Y:S01]  /*1ad0*/  UIADD3 UR4, UR12, 0x180, URZ ;  /* 0x000001800c047890 */ /* 0x000fe2000fffe03f */
[----:B------:R-:W-:Y:S01]  /*1ae0*/  VIADD R11, R23, UR42 ;  /* 0x0000002a170b7c36 */ /* 0x000fe20008000000 */
[----:B------:R-:W-:Y:S01]  /*1af0*/  UIMAD UR14, UR38, 0x300, UR16 ;  /* 0x00000300260e78a4 */ /* 0x000fe2000f8e0210 */
[----:B------:R-:W-:Y:S01]  /*1b00*/  @!P0 VIADD R4, R4, 0x19c40 ;  /* 0x00019c4004048836 */ /* 0x000fe20000000000 */
[----:B------:R-:W-:Y:S01]  /*1b10*/  UIADD3 UR8, UR12, 0x300, URZ ;  /* 0x000003000c087890 */ /* 0x000fe2000fffe03f */
[--C-:B------:R-:W-:Y:S01]  /*1b20*/  IMAD.MOV.U32 R134, RZ, RZ, R135.reuse ;  /* 0x000000ffff867224 */ /* 0x100fe200078e0087 */
[----:B------:R-:W-:Y:S01]  /*1b30*/  UIADD3 UR6, UR14, 0x100, URZ ;  /* 0x000001000e067890 */ /* 0x000fe2000fffe03f */
[----:B------:R-:W-:Y:S01]  /*1b40*/  IMAD.MOV.U32 R133, RZ, RZ, R135 ;  /* 0x000000ffff857224 */ /* 0x000fe200078e0087 */
[----:B------:R-:W-:Y:S01]  /*1b50*/  UIADD3 UR10, UR14, 0x200, URZ ;  /* 0x000002000e0a7890 */ /* 0x000fe2000fffe03f */
[----:B------:R-:W-:Y:S01]  /*1b60*/  @!P0 PRMT R4, RZ, 0x654, R4 ;  /* 0x00000654ff048816 */ /* 0x000fe20000000004 */
[----:B------:R-:W-:Y:S01]  /*1b70*/  UMOV UR9, 0xc0000010 ;  /* 0xc000001000097882 */ /* 0x000fe20000000000 */
[----:B------:R-:W-:Y:S01]  /*1b80*/  QGMMA.64x128x32.F32.E4M3.E4M3 R24, gdesc[UR12], RZ, !UPT, gsb0 ;  /* 0x01e000000c1879f3 */ /* 0x000fe2000c0008ff */
[----:B------:R-:W-:Y:S01]  /*1b90*/  UMOV UR11, 0xc0000010 ;  /* 0xc0000010000b7882 */ /* 0x000fe20000000000 */
[----:B---3--:R-:W-:-:S02]  /*1ba0*/  IMAD R3, R89, R8, R0 ;  /* 0x0000000859037224 */ /* 0x008fc400078e0200 */
[----:B------:R-:W-:Y:S02]  /*1bb0*/  IMAD.MOV.U32 R132, RZ, RZ, R135 ;  /* 0x000000ffff847224 */ /* 0x000fe400078e0087 */
[----:B------:R-:W-:Y:S02]  /*1bc0*/  IMAD R90, R22, -0x2, R3 ;  /* 0xfffffffe165a7824 */ /* 0x000fe400078e0203 */
[--C-:B------:R-:W-:Y:S02]  /*1bd0*/  IMAD.MOV.U32 R131, RZ, RZ, R135.reuse ;  /* 0x000000ffff837224 */ /* 0x100fe400078e0087 */
[--C-:B------:R-:W-:Y:S01]  /*1be0*/  IMAD.MOV.U32 R130, RZ, RZ, R135.reuse ;  /* 0x000000ffff827224 */ /* 0x100fe200078e0087 */
[--C-:B-1----:R-:W-:Y:S01]  /*1bf0*/  IADD3 R5, R3, 0x1, -R6.reuse ;  /* 0x0000000103057810 */ /* 0x102fe20007ffe806 */
[----:B------:R-:W-:Y:S02]  /*1c00*/  IMAD R89, R89, R8, -R6 ;  /* 0x0000000859597224 */ /* 0x000fe400078e0a06 */
[----:B------:R-:W-:-:S02]  /*1c10*/  IMAD.MOV.U32 R129, RZ, RZ, R135 ;  /* 0x000000ffff817224 */ /* 0x000fc400078e0087 */
[----:B------:R-:W-:Y:S02]  /*1c20*/  IMAD R10, R22, -0x2, R5 ;  /* 0xfffffffe160a7824 */ /* 0x000fe400078e0205 */
[----:B------:R-:W-:Y:S02]  /*1c30*/  VIADD R89, R89, UR42 ;  /* 0x0000002a59597c36 */ /* 0x000fe40008000000 */
[----:B------:R-:W-:Y:S01]  /*1c40*/  IMAD.MOV.U32 R128, RZ, RZ, R135 ;  /* 0x000000ffff807224 */ /* 0x000fe200078e0087 */
[----:B------:R-:W-:Y:S01]  /*1c50*/  IADD3 R3, R10, 0x8, R11 ;  /* 0x000000080a037810 */ /* 0x000fe20007ffe00b */
[--C-:B------:R-:W-:Y:S02]  /*1c60*/  IMAD.MOV.U32 R127, RZ, RZ, R135.reuse ;  /* 0x000000ffff7f7224 */ /* 0x100fe400078e0087 */
[--C-:B------:R-:W-:Y:S01]  /*1c70*/  IMAD.MOV.U32 R126, RZ, RZ, R135.reuse ;  /* 0x000000ffff7e7224 */ /* 0x100fe200078e0087 */
[----:B------:R-:W-:Y:S01]  /*1c80*/  VIMNMX R0, R90, R3, PT ;  /* 0x000000035a007248 */ /* 0x000fe20003fe0100 */
[----:B------:R-:W-:-:S02]  /*1c90*/  IMAD.MOV.U32 R125, RZ, RZ, R135 ;  /* 0x000000ffff7d7224 */ /* 0x000fc400078e0087 */
[--C-:B------:R-:W-:Y:S01]  /*1ca0*/  IMAD.MOV.U32 R124, RZ, RZ, R135.reuse ;  /* 0x000000ffff7c7224 */ /* 0x100fe200078e0087 */
[C---:B------:R-:W-:Y:S01]  /*1cb0*/  ISETP.GT.AND P2, PT, R0.reuse, RZ, PT ;  /* 0x000000ff0000720c */ /* 0x040fe20003f44270 */
[--C-:B------:R-:W-:Y:S01]  /*1cc0*/  IMAD.MOV.U32 R123, RZ, RZ, R135.reuse ;  /* 0x000000ffff7b7224 */ /* 0x100fe200078e0087 */
[C---:B------:R-:W-:Y:S01]  /*1cd0*/  ISETP.GT.AND P3, PT, R0.reuse, 0x1, PT ;  /* 0x000000010000780c */ /* 0x040fe20003f64270 */
[--C-:B------:R-:W-:Y:S01]  /*1ce0*/  IMAD.MOV.U32 R122, RZ, RZ, R135.reuse ;  /* 0x000000ffff7a7224 */ /* 0x100fe200078e0087 */
[----:B------:R-:W-:Y:S01]  /*1cf0*/  ISETP.GT.AND P4, PT, R0, 0x8, PT ;  /* 0x000000080000780c */ /* 0x000fe20003f84270 */
        /* <DEDUP_REMOVED lines=25> */
[----:B------:R-:W-:Y:S01]  /*1e90*/  FSEL R92, R26, -INF , P2 ;  /* 0xff8000001a5c7808 */ /* 0x000fe20001000000 */
[----:B------:R1:W-:Y:S01]  /*1ea0*/  @!P0 SYNCS.ARRIVE.TRANS64.RED.A1T0 RZ, [R4+URZ], RZ ;  /* 0x000000ff04ff89a7 */ /* 0x0003e2000810043f */
[----:B------:R-:W-:Y:S02]  /*1eb0*/  FSEL R94, R27, -INF , P3 ;  /* 0xff8000001b5e7808 */ /* 0x000fe40001800000 */
[----:B------:R-:W-:Y:S02]  /*1ec0*/  ISETP.GT.AND P2, PT, R0, 0x9, PT ;  /* 0x000000090000780c */ /* 0x000fe40003f44270 */
[----:B------:R-:W-:-:S02]  /*1ed0*/  FSEL R27, R30, -INF , P4 ;  /* 0xff8000001e1b7808 */ /* 0x000fc40002000000 */
[----:B------:R-:W-:Y:S02]  /*1ee0*/  FMNMX.FTZ R14, R92, R94, !PT ;  /* 0x0000005e5c0e7209 */ /* 0x000fe40007810000 */
[C---:B------:R-:W-:Y:S02]  /*1ef0*/  ISETP.GT.AND P3, PT, R0.reuse, 0x10, PT ;  /* 0x000000100000780c */ /* 0x040fe40003f64270 */
[----:B------:R-:W-:Y:S02]  /*1f00*/  FSEL R12, R31, -INF , P2 ;  /* 0xff8000001f0c7808 */ /* 0x000fe40001000000 */
[----:B------:R-:W-:Y:S02]  /*1f10*/  FMNMX.FTZ R3, R27, R14, !PT ;  /* 0x0000000e1b037209 */ /* 0x000fe40007810000 */
        /* <DEDUP_REMOVED lines=27> */
[----:B------:R-:W-:Y:S02]  /*20d0*/  ISETP.GT.AND P3, PT, R0, 0x38, PT ;  /* 0x000000380000780c */ /* 0x000fe40003f64270 */
        /* <DEDUP_REMOVED lines=53> */
[----:B------:R-:W-:Y:S02]  /*2430*/  FSEL R87, R87, -INF , P2 ;  /* 0xff80000057577808 */ /* 0x000fe40001000000 */
[----:B------:R-:W-:Y:S02]  /*2440*/  FMNMX.FTZ R0, R5, R0, !PT ;  /* 0x0000000005007209 */ /* 0x000fe40007810000 */
[----:B------:R-:W-:Y:S01]  /*2450*/  VIADDMNMX R75, R11, R10, R90, PT ;  /* 0x0000000a0b4b7246 */ /* 0x000fe2000380015a */
[----:B------:R-:W-:Y:S01]  /*2460*/  IMAD.MOV.U32 R90, RZ, RZ, R135 ;  /* 0x000000ffff5a7224 */ /* 0x000fe200078e0087 */
[----:B------:R-:W-:Y:S02]  /*2470*/  FMNMX.FTZ R31, R87, R0, !PT ;  /* 0x00000000571f7209 */ /* 0x000fe40007810000 */
[----:B------:R-:W-:-:S02]  /*2480*/  ISETP.GT.AND P3, PT, R75, 0x1, PT ;  /* 0x000000014b00780c */ /* 0x000fc40003f64270 */
[----:B------:R-:W-:Y:S01]  /*2490*/  ISETP.GT.AND P4, PT, R75, 0x8, PT ;  /* 0x000000084b00780c */ /* 0x000fe20003f84270 */
[----:B------:R-:W2:Y:S02]  /*24a0*/  SHFL.BFLY PT, R0, R31, 0x2, 0x1f ;  /* 0x0c401f001f007f89 */ /* 0x000ea400000e0000 */
[----:B--2---:R-:W-:Y:S02]  /*24b0*/  FMNMX.FTZ R35, R31, R0, !PT ;  /* 0x000000001f237209 */ /* 0x004fe40007810000 */
[----:B------:R-:W-:Y:S02]  /*24c0*/  FSEL R31, R25, -INF , P3 ;  /* 0xff800000191f7808 */ /* 0x000fe40001800000 */
[----:B------:R-:W-:Y:S01]  /*24d0*/  FSEL R25, R28, -INF , P4 ;  /* 0xff8000001c197808 */ /* 0x000fe20002000000 */
[----:B------:R-:W2:Y:S01]  /*24e0*/  SHFL.BFLY PT, R0, R35, 0x1, 0x1f ;  /* 0x0c201f0023007f89 */ /* 0x000ea200000e0000 */
[----:B------:R-:W-:Y:S02]  /*24f0*/  ISETP.GT.AND P3, PT, R75, 0x10, PT ;  /* 0x000000104b00780c */ /* 0x000fe40003f64270 */
[----:B--2---:R-:W-:-:S02]  /*2500*/  FMNMX.FTZ R0, R35, R0, !PT ;  /* 0x0000000023007209 */ /* 0x004fc40007810000 */
[----:B------:R-:W-:Y:S02]  /*2510*/  FSEL R35, R32, -INF , P3 ;  /* 0xff80000020237808 */ /* 0x000fe40001800000 */
[----:B------:R-:W-:Y:S01]  /*2520*/  FSETP.NEU.FTZ.AND P2, PT, R0, -INF , PT ;  /* 0xff8000000000780b */ /* 0x000fe20003f5d000 */
[----:B------:R-:W-:-:S01]  /*2530*/  FFMA.FTZ R7, R2, R0, -8 ;  /* 0xc100000002077423 */ /* 0x000fc20000010000 */
[----:B------:R-:W-:-:S04]  /*2540*/  ISETP.GT.AND P3, PT, R75, 0x18, PT ;  /* 0x000000184b00780c */ /* 0x000fc80003f64270 */
[----:B------:R-:W-:Y:S02]  /*2550*/  FSEL R7, R7, RZ, P2 ;  /* 0x000000ff07077208 */ /* 0x000fe40001000000 */
[----:B------:R-:W-:Y:S02]  /*2560*/  ISETP.GT.AND P2, PT, R75, RZ, PT ;  /* 0x000000ff4b00720c */ /* 0x000fe40003f44270 */
[----:B------:R-:W-:Y:S01]  /*2570*/  FSEL R39, R36, -INF , P3 ;  /* 0xff80000024277808 */ /* 0x000fe20001800000 */
[----:B------:R-:W-:-:S01]  /*2580*/  FFMA.FTZ R11, R2, R27, -R7 ;  /* 0x0000001b020b7223 */ /* 0x000fc20000010807 */
[----:B------:R-:W-:Y:S01]  /*2590*/  FSEL R27, R24, -INF , P2 ;  /* 0xff800000181b7808 */ /* 0x000fe20001000000 */
[----:B------:R-:W-:-:S01]  /*25a0*/  FFMA.FTZ R43, R2, R43, -R7 ;  /* 0x0000002b022b7223 */ /* 0x000fc20000010807 */
[----:B------:R-:W-:Y:S01]  /*25b0*/  ISETP.GT.AND P2, PT, R75, 0x9, PT ;  /* 0x000000094b00780c */ /* 0x000fe20003f44270 */
[----:B------:R-:W-:-:S01]  /*25c0*/  FFMA.FTZ R3, R2, R3, -R7 ;  /* 0x0000000302037223 */ /* 0x000fc20000010807 */
[----:B------:R-:W-:Y:S01]  /*25d0*/  FMNMX.FTZ R24, R27, R31, !PT ;  /* 0x0000001f1b187209 */ /* 0x000fe20007810000 */
[----:B------:R-:W-:-:S01]  /*25e0*/  FFMA.FTZ R50, R2, R50, -R7 ;  /* 0x0000003202327223 */ /* 0x000fc20000010807 */
[----:B------:R-:W-:Y:S01]  /*25f0*/  FSEL R29, R29, -INF , P2 ;  /* 0xff8000001d1d7808 */ /* 0x000fe20001000000 */
[----:B------:R-:W-:-:S01]  /*2600*/  FFMA.FTZ R9, R2, R92, -R7 ;  /* 0x0000005c02097223 */ /* 0x000fc20000010807 */
[----:B------:R-:W-:Y:S01]  /*2610*/  FMNMX.FTZ R24, R25, R24, !PT ;  /* 0x0000001819187209 */ /* 0x000fe20007810000 */
        /* <DEDUP_REMOVED lines=13> */
[----:B------:R-:W-:Y:S01]  /*26f0*/  ISETP.GT.AND P3, PT, R75, 0x20, PT ;  /* 0x000000204b00780c */ /* 0x000fe20003f64270 */
[----:B------:R-:W-:-:S01]  /*2700*/  FFMA.FTZ R12, R2, R12, -R7 ;  /* 0x0000000c020c7223 */ /* 0x000fc20000010807 */
[----:B------:R-:W-:Y:S01]  /*2710*/  FSEL R37, R37, -INF , P2 ;  /* 0xff80000025257808 */ /* 0x000fe20001000000 */
        /* <DEDUP_REMOVED lines=36> */
[----:B------:R-:W-:Y:S01]  /*2960*/  MUFU.EX2 R9, R9 ;  /* 0x0000000900097308 */ /* 0x000fe20000000800 */
[----:B------:R-:W-:Y:S01]  /*2970*/  FMNMX.FTZ R24, R71, R24, !PT ;  /* 0x0000001847187209 */ /* 0x000fe20007810000 */
[----:B------:R-:W-:Y:S01]  /*2980*/  IMAD.MOV.U32 R92, RZ, RZ, R135 ;  /* 0x000000ffff5c7224 */ /* 0x000fe200078e0087 */
[----:B------:R-:W-:-:S02]  /*2990*/  ISETP.GT.AND P2, PT, R75, 0x39, PT ;  /* 0x000000394b00780c */ /* 0x000fc40003f44270 */
[----:B------:R-:W-:Y:S02]  /*29a0*/  FSEL R79, R52, -INF , P3 ;  /* 0xff800000344f7808 */ /* 0x000fe40001800000 */
[----:B------:R-:W-:Y:S01]  /*29b0*/  FMNMX.FTZ R28, R49, R24, !PT ;  /* 0x00000018311c7209 */ /* 0x000fe20007810000 */
[----:B------:R2:W3:Y:S01]  /*29c0*/  MUFU.EX2 R10, R94 ;  /* 0x0000005e000a7308 */ /* 0x0004e20000000800 */
[----:B------:R-:W-:Y:S02]  /*29d0*/  ISETP.GT.AND P3, PT, R75, 0x40, PT ;  /* 0x000000404b00780c */ /* 0x000fe40003f64270 */
[----:B------:R-:W-:Y:S02]  /*29e0*/  FSEL R53, R53, -INF , P2 ;  /* 0xff80000035357808 */ /* 0x000fe40001000000 */
[----:B------:R-:W-:Y:S02]  /*29f0*/  FMNMX.FTZ R28, R79, R28, !PT ;  /* 0x0000001c4f1c7209 */ /* 0x000fe40007810000 */
[----:B------:R-:W-:Y:S01]  /*2a00*/  ISETP.GT.AND P2, PT, R75, 0x41, PT ;  /* 0x000000414b00780c */ /* 0x000fe20003f44270 */
[----:B------:R4:W-:Y:S01]  /*2a10*/  MUFU.EX2 R24, R43 ;  /* 0x0000002b00187308 */ /* 0x0009e20000000800 */
[----:B------:R-:W-:Y:S01]  /*2a20*/  FSEL R83, R56, -INF , P3 ;  /* 0xff80000038537808 */ /* 0x000fe20001800000 */
[----:B--2---:R-:W-:Y:S01]  /*2a30*/  IMAD.MOV.U32 R94, RZ, RZ, R135 ;  /* 0x000000ffff5e7224 */ /* 0x004fe200078e0087 */
[----:B------:R-:W-:-:S02]  /*2a40*/  FMNMX.FTZ R32, R53, R28, !PT ;  /* 0x0000001c35207209 */ /* 0x000fc40007810000 */
[----:B------:R-:W-:Y:S02]  /*2a50*/  ISETP.GT.AND P3, PT, R75, 0x48, PT ;  /* 0x000000484b00780c */ /* 0x000fe40003f64270 */
[----:B------:R-:W-:Y:S01]  /*2a60*/  FSEL R57, R57, -INF , P2 ;  /* 0xff80000039397808 */ /* 0x000fe20001000000 */
[----:B------:R-:W-:Y:S01]  /*2a70*/  MUFU.EX2 R28, R3 ;  /* 0x00000003001c7308 */ /* 0x000fe20000000800 */
[----:B------:R-:W-:Y:S01]  /*2a80*/  FMNMX.FTZ R32, R83, R32, !PT ;  /* 0x0000002053207209 */ /* 0x000fe20007810000 */
[----:B----4-:R-:W-:Y:S01]  /*2a90*/  FFMA.FTZ R43, R2, R47, -R7 ;  /* 0x0000002f022b7223 */ /* 0x010fe20000010807 */
[----:B------:R-:W-:Y:S01]  /*2aa0*/  ISETP.GT.AND P2, PT, R75, 0x49, PT ;  /* 0x000000494b00780c */ /* 0x000fe20003f44270 */
[----:B---3--:R-:W-:Y:S01]  /*2ab0*/  FADD.FTZ R8, R9, R10 ;  /* 0x0000000a09087221 */ /* 0x008fe20000010000 */
[----:B------:R-:W-:Y:S02]  /*2ac0*/  FSEL R91, R60, -INF , P3 ;  /* 0xff8000003c5b7808 */ /* 0x000fe40001800000 */
[----:B------:R-:W-:Y:S01]  /*2ad0*/  FMNMX.FTZ R32, R57, R32, !PT ;  /* 0x0000002039207209 */ /* 0x000fe20007810000 */
[----:B------:R-:W-:Y:S01]  /*2ae0*/  MUFU.EX2 R11, R11 ;  /* 0x0000000b000b7308 */ /* 0x000fe20000000800 */
[----:B------:R-:W-:-:S02]  /*2af0*/  ISETP.GT.AND P3, PT, R75, 0x50, PT ;  /* 0x000000504b00780c */ /* 0x000fc40003f64270 */
[----:B------:R-:W-:Y:S02]  /*2b00*/  FSEL R61, R61, -INF , P2 ;  /* 0xff8000003d3d7808 */ /* 0x000fe40001000000 */
[----:B------:R-:W-:Y:S02]  /*2b10*/  FMNMX.FTZ R32, R91, R32, !PT ;  /* 0x000000205b207209 */ /* 0x000fe40007810000 */
[----:B------:R-:W-:Y:S01]  /*2b20*/  ISETP.GT.AND P2, PT, R75, 0x51, PT ;  /* 0x000000514b00780c */ /* 0x000fe20003f44270 */
[----:B------:R-:W2:Y:S01]  /*2b30*/  MUFU.EX2 R12, R12 ;  /* 0x0000000c000c7308 */ /* 0x000ea20000000800 */
[----:B------:R-:W-:Y:S02]  /*2b40*/  FSEL R47, R64, -INF , P3 ;  /* 0xff800000402f7808 */ /* 0x000fe40001800000 */
[----:B------:R-:W-:Y:S02]  /*2b50*/  FMNMX.FTZ R36, R61, R32, !PT ;  /* 0x000000203d247209 */ /* 0x000fe40007810000 */
[----:B------:R-:W-:-:S02]  /*2b60*/  ISETP.GT.AND P3, PT, R75, 0x58, PT ;  /* 0x000000584b00780c */ /* 0x000fc40003f64270 */
[----:B------:R-:W-:Y:S01]  /*2b70*/  FSEL R65, R65, -INF , P2 ;  /* 0xff80000041417808 */ /* 0x000fe20001000000 */
[----:B------:R-:W-:Y:S01]  /*2b80*/  MUFU.EX2 R32, R50 ;  /* 0x0000003200207308 */ /* 0x000fe20000000800 */
[----:B------:R-:W-:Y:S02]  /*2b90*/  FMNMX.FTZ R36, R47, R36, !PT ;  /* 0x000000242f247209 */ /* 0x000fe40007810000 */
[----:B------:R-:W-:Y:S02]  /*2ba0*/  ISETP.GT.AND P2, PT, R75, 0x59, PT ;  /* 0x000000594b00780c */ /* 0x000fe40003f44270 */
[----:B------:R-:W-:Y:S02]  /*2bb0*/  FSEL R93, R68, -INF , P3 ;  /* 0xff800000445d7808 */ /* 0x000fe40001800000 */
[----:B------:R-:W-:Y:S01]  /*2bc0*/  FMNMX.FTZ R36, R65, R36, !PT ;  /* 0x0000002441247209 */ /* 0x000fe20007810000 */
[----:B------:R-:W-:Y:S01]  /*2bd0*/  MUFU.EX2 R13, R13 ;  /* 0x0000000d000d7308 */ /* 0x000fe20000000800 */
[----:B------:R-:W-:-:S02]  /*2be0*/  ISETP.GT.AND P3, PT, R75, 0x60, PT ;  /* 0x000000604b00780c */ /* 0x000fc40003f64270 */
[----:B------:R-:W-:Y:S02]  /*2bf0*/  FSEL R69, R69, -INF , P2 ;  /* 0xff80000045457808 */ /* 0x000fe40001000000 */
[----:B------:R-:W-:Y:S02]  /*2c00*/  FMNMX.FTZ R36, R93, R36, !PT ;  /* 0x000000245d247209 */ /* 0x000fe40007810000 */
[----:B------:R-:W-:Y:S01]  /*2c10*/  ISETP.GT.AND P2, PT, R75, 0x61, PT ;  /* 0x000000614b00780c */ /* 0x000fe20003f44270 */
[----:B------:R-:W-:Y:S01]  /*2c20*/  MUFU.EX2 R14, R14 ;  /* 0x0000000e000e7308 */ /* 0x000fe20000000800 */
        /* <DEDUP_REMOVED lines=14> */
[----:B------:R-:W3:Y:S01]  /*2d10*/  MUFU.EX2 R20, R20 ;  /* 0x0000001400147308 */ /* 0x000ee20000000800 */
        /* <DEDUP_REMOVED lines=10> */
[----:B------:R-:W-:-:S02]  /*2dc0*/  FSEL R85, R85, -INF , P2 ;  /* 0xff80000055557808 */ /* 0x000fc40001000000 */
[----:B------:R-:W-:Y:S02]  /*2dd0*/  FMNMX.FTZ R44, R75, R44, !PT ;  /* 0x0000002c4b2c7209 */ /* 0x000fe40007810000 */
[----:B--2---:R-:W-:Y:S02]  /*2de0*/  F2FP.SATFINITE.E4M3.F32.PACK_AB_MERGE_C R149, R12, R11, RZ ;  /* 0x0000000b0c95723e */ /* 0x004fe400048070ff */
[----:B------:R-:W-:Y:S01]  /*2df0*/  FMNMX.FTZ R3, R85, R44, !PT ;  /* 0x0000002c55037209 */ /* 0x000fe20007810000 */
[----:B------:R-:W2:Y:S01]  /*2e00*/  MUFU.EX2 R43, R43 ;  /* 0x0000002b002b7308 */ /* 0x000ea20000000800 */
[----:B---3--:R-:W-:Y:S02]  /*2e10*/  F2FP.SATFINITE.E4M3.F32.PACK_AB_MERGE_C R151, R20, R15, RZ ;  /* 0x0000000f1497723e */ /* 0x008fe400048070ff */
[----:B------:R-:W-:Y:S01]  /*2e20*/  F2FP.SATFINITE.E4M3.F32.PACK_AB_MERGE_C R149, R10, R9, R149 ;  /* 0x000000090a95723e */ /* 0x000fe20004807095 */
[----:B------:R-:W3:Y:S01]  /*2e30*/  SHFL.BFLY PT, R48, R3, 0x2, 0x1f ;  /* 0x0c401f0003307f89 */ /* 0x000ee200000e0000 */
[----:B------:R-:W-:-:S03]  /*2e40*/  F2FP.SATFINITE.E4M3.F32.PACK_AB_MERGE_C R151, R14, R13, R151 ;  /* 0x0000000d0e97723e */ /* 0x000fc60004807097 */
[----:B------:R-:W-:Y:S08]  /*2e50*/  MUFU.EX2 R44, R62 ;  /* 0x0000003e002c7308 */ /* 0x000ff00000000800 */
[----:B------:R-:W-:Y:S01]  /*2e60*/  MUFU.EX2 R51, R51 ;  /* 0x0000003300337308 */ /* 0x000fe20000000800 */
[----:B--2---:R-:W-:-:S04]  /*2e70*/  F2FP.SATFINITE.E4M3.F32.PACK_AB_MERGE_C R145, R43, R28, RZ ;  /* 0x0000001c2b91723e */ /* 0x004fc800048070ff */
[----:B------:R-:W-:-:S03]  /*2e80*/  F2FP.SATFINITE.E4M3.F32.PACK_AB_MERGE_C R145, R24, R21, R145 ;  /* 0x000000151891723e */ /* 0x000fc60004807091 */
[----:B------:R-:W2:Y:S01]  /*2e90*/  MUFU.EX2 R55, R55 ;  /* 0x0000003700377308 */ /* 0x000ea20000000800 */
[----:B---3--:R-:W-:-:S07]  /*2ea0*/  FMNMX.FTZ R48, R3, R48, !PT ;  /* 0x0000003003307209 */ /* 0x008fce0007810000 */
[----:B------:R-:W-:Y:S01]  /*2eb0*/  MUFU.EX2 R59, R59 ;  /* 0x0000003b003b7308 */ /* 0x000fe20000000800 */
[----:B------:R-:W3:Y:S07]  /*2ec0*/  SHFL.BFLY PT, R3, R48, 0x1, 0x1f ;  /* 0x0c201f0030037f89 */ /* 0x000eee00000e0000 */
[----:B------:R-:W4:Y:S01]  /*2ed0*/  MUFU.EX2 R105, R105 ;  /* 0x0000006900697308 */ /* 0x000f220000000800 */
[----:B--2---:R-:W-:-:S04]  /*2ee0*/  F2FP.SATFINITE.E4M3.F32.PACK_AB_MERGE_C R147, R55, R36, RZ ;  /* 0x000000243793723e */ /* 0x004fc800048070ff */
[----:B------:R-:W-:-:S03]  /*2ef0*/  F2FP.SATFINITE.E4M3.F32.PACK_AB_MERGE_C R147, R51, R32, R147 ;  /* 0x000000203393723e */ /* 0x000fc60004807093 */
[----:B------:R-:W-:Y:S08]  /*2f00*/  MUFU.EX2 R26, R26 ;  /* 0x0000001a001a7308 */ /* 0x000ff00000000800 */
[----:B------:R-:W-:Y:S01]  /*2f10*/  MUFU.EX2 R101, R101 ;  /* 0x0000006500657308 */ /* 0x000fe20000000800 */
[----:B---3--:R-:W-:Y:S02]  /*2f20*/  FMNMX.FTZ R3, R48, R3, !PT ;  /* 0x0000000330037209 */ /* 0x008fe40007810000 */
[----:B----4-:R-:W-:-:S02]  /*2f30*/  F2FP.SATFINITE.E4M3.F32.PACK_AB_MERGE_C R141, R105, R44, RZ ;  /* 0x0000002c698d723e */ /* 0x010fc400048070ff */
[----:B------:R-:W-:Y:S01]  /*2f40*/  FSETP.NEU.FTZ.AND P2, PT, R3, -INF , PT ;  /* 0xff8000000300780b */ /* 0x000fe20003f5d000 */
[----:B------:R-:W-:Y:S01]  /*2f50*/  FFMA.FTZ R50, R2, R3, -8 ;  /* 0xc100000002327423 */ /* 0x000fe20000010003 */
[----:B------:R-:W-:Y:S01]  /*2f60*/  F2FP.SATFINITE.E4M3.F32.PACK_AB_MERGE_C R141, R59, R40, R141 ;  /* 0x000000283b8d723e */ /* 0x000fe2000480708d */
[----:B------:R-:W-:Y:S03]  /*2f70*/  MUFU.EX2 R30, R30 ;  /* 0x0000001e001e7308 */ /* 0x000fe60000000800 */
[----:B------:R-:W-:-:S05]  /*2f80*/  FSEL R50, R50, RZ, P2 ;  /* 0x000000ff32327208 */ /* 0x000fca0001000000 */
        /* <DEDUP_REMOVED lines=10> */
[----:B------:R-:W-:Y:S01]  /*3030*/  FADD.FTZ R49, R11, R8 ;  /* 0x000000080b317221 */ /* 0x000fe20000010000 */
[----:B------:R-:W-:-:S01]  /*3040*/  FFMA.FTZ R29, R2, R63, -R50 ;  /* 0x0000003f021d7223 */ /* 0x000fc20000010832 */
[C-C-:B------:R-:W-:Y:S01]  /*3050*/  FFMA.FTZ R56, R2.reuse, R41, -R50.reuse ;  /* 0x0000002902387223 */ /* 0x140fe20000010832 */
[----:B-1----:R-:W-:-:S01]  /*3060*/  FFMA.FTZ R4, R2, R47, -R50 ;  /* 0x0000002f02047223 */ /* 0x002fc20000010832 */
[----:B------:R-:W1:Y:S01]  /*3070*/  MUFU.EX2 R48, R48 ;  /* 0x0000003000307308 */ /* 0x000e620000000800 */
[----:B------:R-:W-:-:S01]  /*3080*/  FADD.FTZ R8, R12, R49 ;  /* 0x000000310c087221 */ /* 0x000fc20000010000 */
[C-C-:B------:R-:W-:Y:S01]  /*3090*/  FFMA.FTZ R35, R2.reuse, R67, -R50.reuse ;  /* 0x0000004302237223 */ /* 0x140fe20000010832 */
[----:B------:R-:W-:-:S01]  /*30a0*/  FFMA.FTZ R62, R2, R45, -R50 ;  /* 0x0000002d023e7223 */ /* 0x000fc20000010832 */
[----:B------:R-:W-:Y:S01]  /*30b0*/  FFMA.FTZ R33, R2, R71, -R50 ;  /* 0x0000004702217223 */ /* 0x000fe20000010832 */
[----:B------:R-:W-:-:S01]  /*30c0*/  FADD.FTZ R49, R13, R8 ;  /* 0x000000080d317221 */ /* 0x000fc20000010000 */
[----:B------:R-:W-:Y:S01]  /*30d0*/  SHF.R.S32.HI R8, RZ, 0x1f, R89 ;  /* 0x0000001fff087819 */ /* 0x000fe20000011459 */
[----:B------:R-:W-:-:S01]  /*30e0*/  FFMA.FTZ R41, R2, R79, -R50 ;  /* 0x0000004f02297223 */ /* 0x000fc20000010832 */
[----:B------:R-:W2:Y:S01]  /*30f0*/  MUFU.EX2 R27, R27 ;  /* 0x0000001b001b7308 */ /* 0x000ea20000000800 */
[----:B------:R-:W-:-:S01]  /*3100*/  FADD.FTZ R70, R14, R49 ;  /* 0x000000310e467221 */ /* 0x000fc20000010000 */
[C-C-:B------:R-:W-:Y:S01]  /*3110*/  FFMA.FTZ R66, R2.reuse, R53, -R50.reuse ;  /* 0x0000003502427223 */ /* 0x140fe20000010832 */
[----:B------:R-:W-:-:S01]  /*3120*/  FFMA.FTZ R37, R2, R83, -R50 ;  /* 0x0000005302257223 */ /* 0x000fc20000010832 */
[----:B------:R-:W-:Y:S01]  /*3130*/  FFMA.FTZ R64, R2, R57, -R50 ;  /* 0x0000003902407223 */ /* 0x000fe20000010832 */
[----:B------:R-:W-:-:S01]  /*3140*/  FADD.FTZ R49, R15, R70 ;  /* 0x000000460f317221 */ /* 0x000fc20000010000 */
[C-C-:B------:R-:W-:Y:S01]  /*3150*/  FFMA.FTZ R45, R2.reuse, R91, -R50.reuse ;  /* 0x0000005b022d7223 */ /* 0x140fe20000010832 */
[----:B------:R-:W-:-:S01]  /*3160*/  FFMA.FTZ R68, R2, R61, -R50 ;  /* 0x0000003d02447223 */ /* 0x000fc20000010832 */
[----:B------:R-:W3:Y:S01]  /*3170*/  MUFU.EX2 R54, R54 ;  /* 0x0000003600367308 */ /* 0x000ee20000000800 */
[----:B-1----:R-:W-:-:S01]  /*3180*/  FADD.FTZ R6, R7, R48 ;  /* 0x0000003007067221 */ /* 0x002fc20000010000 */
[----:B------:R-:W-:Y:S01]  /*3190*/  FADD.FTZ R72, R20, R49 ;  /* 0x0000003114487221 */ /* 0x000fe20000010000 */
[----:B------:R-:W-:-:S01]  /*31a0*/  FFMA.FTZ R93, R2, R93, -R50 ;  /* 0x0000005d025d7223 */ /* 0x000fc20000010832 */
[C-C-:B------:R-:W-:Y:S01]  /*31b0*/  FFMA.FTZ R69, R2.reuse, R69, -R50.reuse ;  /* 0x0000004502457223 */ /* 0x140fe20000010832 */
[----:B------:R-:W-:-:S01]  /*31c0*/  FFMA.FTZ R73, R2, R73, -R50 ;  /* 0x0000004902497223 */ /* 0x000fc20000010832 */
[----:B------:R-:W-:Y:S01]  /*31d0*/  FADD.FTZ R49, R21, R72 ;  /* 0x0000004815317221 */ /* 0x000fe20000010000 */
[----:B------:R-:W-:-:S01]  /*31e0*/  FFMA.FTZ R97, R2, R97, -R50 ;  /* 0x0000006102617223 */ /* 0x000fc20000010832 */
[----:B------:R-:W1:Y:S01]  /*31f0*/  MUFU.EX2 R25, R25 ;  /* 0x0000001900197308 */ /* 0x000e620000000800 */
[----:B--2---:R-:W-:-:S01]  /*3200*/  FADD.FTZ R39, R27, R6 ;  /* 0x000000061b277221 */ /* 0x004fc20000010000 */
[----:B------:R-:W-:Y:S01]  /*3210*/  FADD.FTZ R49, R24, R49 ;  /* 0x0000003118317221 */ /* 0x000fe20000010000 */
[----:B------:R-:W-:-:S01]  /*3220*/  FFMA.FTZ R77, R2, R77, -R50 ;  /* 0x0000004d024d7223 */ /* 0x000fc20000010832 */
[C-C-:B------:R-:W-:Y:S01]  /*3230*/  FFMA.FTZ R99, R2.reuse, R99, -R50.reuse ;  /* 0x0000006302637223 */ /* 0x140fe20000010832 */
[----:B------:R-:W-:-:S01]  /*3240*/  FFMA.FTZ R81, R2, R81, -R50 ;  /* 0x0000005102517223 */ /* 0x000fc20000010832 */
[----:B------:R-:W-:Y:S01]  /*3250*/  FADD.FTZ R74, R28, R49 ;  /* 0x000000311c4a7221 */ /* 0x000fe20000010000 */
[----:B------:R-:W-:-:S01]  /*3260*/  FFMA.FTZ R75, R2, R75, -R50 ;  /* 0x0000004b024b7223 */ /* 0x000fc20000010832 */
[----:B------:R-:W2:Y:S01]  /*3270*/  MUFU.EX2 R52, R52 ;  /* 0x0000003400347308 */ /* 0x000ea20000000800 */
[----:B---3--:R-:W-:-:S01]  /*3280*/  FADD.FTZ R6, R54, R39 ;  /* 0x0000002736067221 */ /* 0x008fc20000010000 */
[----:B------:R-:W-:Y:S01]  /*3290*/  FADD.FTZ R49, R43, R74 ;  /* 0x0000004a2b317221 */ /* 0x000fe20000010000 */
[----:B------:R-:W-:-:S01]  /*32a0*/  FFMA.FTZ R39, R2, R65, -R50 ;  /* 0x0000004102277223 */ /* 0x000fc20000010832 */
[----:B------:R-:W-:Y:S01]  /*32b0*/  F2FP.SATFINITE.E4M3.F32.PACK_AB_MERGE_C R27, R54, R27, RZ ;  /* 0x0000001b361b723e */ /* 0x000fe200048070ff */
[----:B------:R-:W-:-:S02]  /*32c0*/  IMAD.MOV.U32 R91, RZ, RZ, R135 ;  /* 0x000000ffff5b7224 */ /* 0x000fc400078e0087 */
[----:B------:R-:W-:Y:S01]  /*32d0*/  FADD.FTZ R74, R32, R49 ;  /* 0x00000031204a7221 */ /* 0x000fe20000010000 */
[----:B------:R-:W3:Y:S01]  /*32e0*/  MUFU.EX2 R31, R31 ;  /* 0x0000001f001f7308 */ /* 0x000ee20000000800 */
[----:B-1----:R-:W-:-:S01]  /*32f0*/  FADD.FTZ R47, R25, R6 ;  /* 0x00000006192f7221 */ /* 0x002fc20000010000 */
[----:B------:R-:W-:Y:S01]  /*3300*/  LEA.HI R6, R8, R89, RZ, 0x7 ;  /* 0x0000005908067211 */ /* 0x000fe200078f38ff */
[----:B------:R-:W-:-:S01]  /*3310*/  FADD.FTZ R11, R51, R74 ;  /* 0x0000004a330b7221 */ /* 0x000fc20000010000 */
[----:B------:R-:W-:Y:S01]  /*3320*/  F2FP.SATFINITE.E4M3.F32.PACK_AB_MERGE_C R148, R48, R7, R27 ;  /* 0x000000073094723e */ /* 0x000fe2000480701b */
[----:B------:R-:W-:Y:S01]  /*3330*/  IMAD.MOV.U32 R89, RZ, RZ, R135 ;  /* 0x000000ffff597224 */ /* 0x000fe200078e0087 */
[----:B------:R-:W-:Y:S01]  /*3340*/  SHF.R.S32.HI R6, RZ, 0x7, R6 ;  /* 0x00000007ff067819 */ /* 0x000fe20000011406 */
[----:B------:R-:W-:-:S01]  /*3350*/  FADD.FTZ R20, R36, R11 ;  /* 0x0000000b24147221 */ /* 0x000fc20000010000 */
[----:B------:R-:W1:Y:S01]  /*3360*/  MUFU.EX2 R58, R58 ;  /* 0x0000003a003a7308 */ /* 0x000e620000000800 */
[----:B--2---:R-:W-:-:S02]  /*3370*/  FADD.FTZ R8, R52, R47 ;  /* 0x0000002f34087221 */ /* 0x004fc40000010000 */
[----:B------:R-:W-:-:S04]  /*3380*/  FADD.FTZ R55, R55, R20 ;  /* 0x0000001437377221 */ /* 0x000fc80000010000 */
[----:B------:R-:W-:Y:S01]  /*3390*/  FADD.FTZ R20, R40, R55 ;  /* 0x0000003728147221 */ /* 0x000fe20000010000 */
[----:B------:R-:W2:Y:S01]  /*33a0*/  MUFU.EX2 R29, R29 ;  /* 0x0000001d001d7308 */ /* 0x000ea20000000800 */
[----:B---3--:R-:W-:-:S01]  /*33b0*/  FADD.FTZ R47, R31, R8 ;  /* 0x000000081f2f7221 */ /* 0x008fc20000010000 */
[----:B------:R-:W-:Y:S01]  /*33c0*/  FFMA.FTZ R8, R2, R95, -R50 ;  /* 0x0000005f02087223 */ /* 0x000fe20000010832 */
[----:B------:R-:W-:-:S01]  /*33d0*/  FADD.FTZ R15, R59, R20 ;  /* 0x000000143b0f7221 */ /* 0x000fc20000010000 */
[----:B------:R-:W-:Y:S01]  /*33e0*/  FFMA.FTZ R50, R2, R85, -R50 ;  /* 0x0000005502327223 */ /* 0x000fe20000010832 */
[----:B------:R-:W-:Y:S02]  /*33f0*/  IMAD.MOV.U32 R95, RZ, RZ, R135 ;  /* 0x000000ffff5f7224 */ /* 0x000fe400078e0087 */
[----:B------:R-:W-:Y:S01]  /*3400*/  FADD.FTZ R28, R44, R15 ;  /* 0x0000000f2c1c7221 */ /* 0x000fe20000010000 */
[----:B------:R-:W3:Y:S01]  /*3410*/  MUFU.EX2 R56, R56 ;  /* 0x0000003800387308 */ /* 0x000ee20000000800 */
[----:B-1----:R-:W-:-:S01]  /*3420*/  FADD.FTZ R70, R58, R47 ;  /* 0x0000002f3a467221 */ /* 0x002fc20000010000 */
[----:B------:R-:W-:Y:S01]  /*3430*/  F2FP.SATFINITE.E4M3.F32.PACK_AB_MERGE_C R31, R58, R31, RZ ;  /* 0x0000001f3a1f723e */ /* 0x000fe200048070ff */
[----:B------:R-:W-:-:S03]  /*3440*/  FADD.FTZ R105, R105, R28 ;  /* 0x0000001c69697221 */ /* 0x000fc60000010000 */
[----:B------:R-:W-:Y:S02]  /*3450*/  F2FP.SATFINITE.E4M3.F32.PACK_AB_MERGE_C R150, R52, R25, R31 ;  /* 0x000000193496723e */ /* 0x000fe4000480701f */
        /* <DEDUP_REMOVED lines=8> */
[----:B------:R-:W-:-:S04]  /*34e0*/  F2FP.SATFINITE.E4M3.F32.PACK_AB_MERGE_C R35, R62, R35, RZ ;  /* 0x000000233e23723e */ /* 0x000fc800048070ff */
[----:B------:R-:W-:Y:S02]  /*34f0*/  F2FP.SATFINITE.E4M3.F32.PACK_AB_MERGE_C R144, R56, R29, R35 ;  /* 0x0000001d3890723e */ /* 0x000fe40004807023 */
        /* <DEDUP_REMOVED lines=8> */
[----:B------:R-:W-:-:S04]  /*3580*/  F2FP.SATFINITE.E4M3.F32.PACK_AB_MERGE_C R41, R66, R41, RZ ;  /* 0x000000294229723e */ /* 0x000fc800048070ff */
[----:B------:R-:W-:Y:S02]  /*3590*/  F2FP.SATFINITE.E4M3.F32.PACK_AB_MERGE_C R146, R60, R33, R41 ;  /* 0x000000213c92723e */ /* 0x000fe40004807029 */
[----:B------:R-:W3:Y:S01]  /*35a0*/  MUFU.EX2 R45, R45 ;  /* 0x0000002d002d7308 */ /* 0x000ee20000000800 */
[----:B-1----:R-:W-:-:S07]  /*35b0*/  FADD.FTZ R11, R37, R12 ;  /* 0x0000000c250b7221 */ /* 0x002fce0000010000 */
[----:B------:R-:W1:Y:S01]  /*35c0*/  MUFU.EX2 R68, R68 ;  /* 0x0000004400447308 */ /* 0x000e620000000800 */
[----:B--2---:R-:W-:-:S07]  /*35d0*/  FADD.FTZ R20, R64, R11 ;  /* 0x0000000b40147221 */ /* 0x004fce0000010000 */
[----:B------:R-:W2:Y:S01]  /*35e0*/  MUFU.EX2 R4, R4 ;  /* 0x0000000400047308 */ /* 0x000ea20000000800 */
[----:B---3--:R-:W-:-:S01]  /*35f0*/  FADD.FTZ R9, R45, R20 ;  /* 0x000000142d097221 */ /* 0x008fc20000010000 */
[----:B------:R-:W-:Y:S01]  /*3600*/  FADD.FTZ R20, R26, R105 ;  /* 0x000000691a147221 */ /* 0x000fe20000010000 */
[----:B------:R-:W-:-:S05]  /*3610*/  IMAD.MOV.U32 R105, RZ, RZ, R135 ;  /* 0x000000ffff697224 */ /* 0x000fca00078e0087 */
[----:B------:R-:W3:Y:S01]  /*3620*/  MUFU.EX2 R39, R39 ;  /* 0x0000002700277308 */ /* 0x000ee20000000800 */
[----:B-1----:R-:W-:-:S01]  /*3630*/  FADD.FTZ R9, R68, R9 ;  /* 0x0000000944097221 */ /* 0x002fc20000010000 */
[----:B------:R-:W-:-:S04]  /*3640*/  F2FP.SATFINITE.E4M3.F32.PACK_AB_MERGE_C R45, R68, R45, RZ ;  /* 0x0000002d442d723e */ /* 0x000fc800048070ff */
[----:B------:R-:W-:Y:S02]  /*3650*/  F2FP.SATFINITE.E4M3.F32.PACK_AB_MERGE_C R140, R64, R37, R45 ;  /* 0x00000025408c723e */ /* 0x000fe4000480702d */
[----:B------:R-:W1:Y:S01]  /*3660*/  MUFU.EX2 R93, R93 ;  /* 0x0000005d005d7308 */ /* 0x000e620000000800 */
[----:B--2---:R-:W-:-:S01]  /*3670*/  FADD.FTZ R10, R4, R9 ;  /* 0x00000009040a7221 */ /* 0x004fc20000010000 */
[----:B------:R-:W-:-:S04]  /*3680*/  FADD.FTZ R9, R101, R20 ;  /* 0x0000001465097221 */ /* 0x000fc80000010000 */
[----:B------:R-:W-:Y:S02]  /*3690*/  FADD.FTZ R20, R30, R9 ;  /* 0x000000091e147221 */ /* 0x000fe40000010000 */
[----:B------:R-:W2:Y:S01]  /*36a0*/  MUFU.EX2 R70, R69 ;  /* 0x0000004500467308 */ /* 0x000ea20000000800 */
[----:B---3--:R-:W-:-:S07]  /*36b0*/  FADD.FTZ R14, R39, R10 ;  /* 0x0000000a270e7221 */ /* 0x008fce0000010000 */
[----:B------:R-:W3:Y:S01]  /*36c0*/  MUFU.EX2 R103, R103 ;  /* 0x0000006700677308 */ /* 0x000ee20000000800 */
[----:B-1----:R-:W-:-:S07]  /*36d0*/  FADD.FTZ R9, R93, R14 ;  /* 0x0000000e5d097221 */ /* 0x002fce0000010000 */
[----:B------:R-:W1:Y:S01]  /*36e0*/  MUFU.EX2 R8, R8 ;  /* 0x0000000800087308 */ /* 0x000e620000000800 */
[----:B--2---:R-:W-:-:S01]  /*36f0*/  FADD.FTZ R9, R70, R9 ;  /* 0x0000000946097221 */ /* 0x004fc20000010000 */
[----:B------:R-:W-:-:S04]  /*3700*/  F2FP.SATFINITE.E4M3.F32.PACK_AB_MERGE_C R93, R70, R93, RZ ;  /* 0x0000005d465d723e */ /* 0x000fc800048070ff */
[----:B------:R-:W-:Y:S01]  /*3710*/  F2FP.SATFINITE.E4M3.F32.PACK_AB_MERGE_C R142, R39, R4, R93 ;  /* 0x00000004278e723e */ /* 0x000fe2000480705d */
[----:B------:R-:W-:Y:S01]  /*3720*/  IMAD.MOV.U32 R93, RZ, RZ, R135 ;  /* 0x000000ffff5d7224 */ /* 0x000fe200078e0087 */
[----:B------:R-:W-:Y:S01]  /*3730*/  MUFU.EX2 R38, R38 ;  /* 0x0000002600267308 */ /* 0x000fe20000000800 */
[C---:B---3--:R-:W-:Y:S01]  /*3740*/  F2FP.SATFINITE.E4M3.F32.PACK_AB_MERGE_C R30, R103.reuse, R30, RZ ;  /* 0x0000001e671e723e */ /* 0x048fe200048070ff */
[----:B------:R-:W-:-:S03]  /*3750*/  FADD.FTZ R103, R103, R20 ;  /* 0x0000001467677221 */ /* 0x000fc60000010000 */
[----:B------:R-:W-:Y:S01]  /*3760*/  F2FP.SATFINITE.E4M3.F32.PACK_AB_MERGE_C R143, R101, R26, R30 ;  /* 0x0000001a658f723e */ /* 0x000fe2000480701e */
[----:B------:R-:W-:Y:S02]  /*3770*/  IMAD.MOV.U32 R101, RZ, RZ, R135 ;  /* 0x000000ffff657224 */ /* 0x000fe400078e0087 */
[----:B------:R-:W2:Y:S01]  /*3780*/  MUFU.EX2 R109, R109 ;  /* 0x0000006d006d7308 */ /* 0x000ea20000000800 */
[----:B-1----:R-:W-:-:S07]  /*3790*/  FADD.FTZ R14, R8, R9 ;  /* 0x00000009080e7221 */ /* 0x002fce0000010000 */
[----:B------:R-:W1:Y:S08]  /*37a0*/  MUFU.EX2 R34, R34 ;  /* 0x0000002200227308 */ /* 0x000e700000000800 */
[----:B------:R-:W3:Y:S01]  /*37b0*/  MUFU.EX2 R73, R73 ;  /* 0x0000004900497308 */ /* 0x000ee20000000800 */
[----:B--2---:R-:W-:-:S07]  /*37c0*/  F2FP.SATFINITE.E4M3.F32.PACK_AB_MERGE_C R11, R109, R38, RZ ;  /* 0x000000266d0b723e */ /* 0x004fce00048070ff */
[----:B------:R-:W2:Y:S01]  /*37d0*/  MUFU.EX2 R107, R107 ;  /* 0x0000006b006b7308 */ /* 0x000ea20000000800 */
[----:B-1----:R-:W-:-:S01]  /*37e0*/  FADD.FTZ R20, R34, R103 ;  /* 0x0000006722147221 */ /* 0x002fc20000010000 */
[----:B------:R-:W-:-:S06]  /*37f0*/  IMAD.MOV.U32 R103, RZ, RZ, R135 ;  /* 0x000000ffff677224 */ /* 0x000fcc00078e0087 */
[----:B------:R-:W-:Y:S01]  /*3800*/  MUFU.EX2 R5, R5 ;  /* 0x0000000500057308 */ /* 0x000fe20000000800 */
[----:B---3--:R-:W-:-:S07]  /*3810*/  FADD.FTZ R14, R73, R14 ;  /* 0x0000000e490e7221 */ /* 0x008fce0000010000 */
[----:B------:R-:W1:Y:S01]  /*3820*/  MUFU.EX2 R46, R46 ;  /* 0x0000002e002e7308 */ /* 0x000e620000000800 */
[C---:B--2---:R-:W-:Y:S01]  /*3830*/  F2FP.SATFINITE.E4M3.F32.PACK_AB_MERGE_C R137, R107.reuse, R34, R11 ;  /* 0x000000226b89723e */ /* 0x044fe2000480700b */
[----:B------:R-:W-:-:S04]  /*3840*/  FADD.FTZ R107, R107, R20 ;  /* 0x000000146b6b7221 */ /* 0x000fc80000010000 */
[----:B------:R-:W-:Y:S01]  /*3850*/  FADD.FTZ R38, R38, R107 ;  /* 0x0000006b26267221 */ /* 0x000fe20000010000 */
[----:B------:R-:W-:Y:S01]  /*3860*/  IMAD.MOV.U32 R107, RZ, RZ, R135 ;  /* 0x000000ffff6b7224 */ /* 0x000fe200078e0087 */
[----:B------:R-:W2:Y:S02]  /*3870*/  MUFU.EX2 R97, R97 ;  /* 0x0000006100617308 */ /* 0x000ea40000000800 */
[----:B------:R-:W-:-:S06]  /*3880*/  FADD.FTZ R109, R109, R38 ;  /* 0x000000266d6d7221 */ /* 0x000fcc0000010000 */
[----:B------:R-:W3:Y:S01]  /*3890*/  MUFU.EX2 R12, R77 ;  /* 0x0000004d000c7308 */ /* 0x000ee20000000800 */
[----:B-1----:R-:W-:-:S07]  /*38a0*/  F2FP.SATFINITE.E4M3.F32.PACK_AB_MERGE_C R9, R46, R5, RZ ;  /* 0x000000052e09723e */ /* 0x002fce00048070ff */
[----:B------:R-:W1:Y:S01]  /*38b0*/  MUFU.EX2 R42, R42 ;  /* 0x0000002a002a7308 */ /* 0x000e620000000800 */
[----:B--2---:R-:W-:-:S07]  /*38c0*/  FADD.FTZ R7, R97, R14 ;  /* 0x0000000e61077221 */ /* 0x004fce0000010000 */
[----:B------:R-:W2:Y:S01]  /*38d0*/  MUFU.EX2 R111, R111 ;  /* 0x0000006f006f7308 */ /* 0x000ea20000000800 */
[C---:B---3--:R-:W-:Y:S01]  /*38e0*/  F2FP.SATFINITE.E4M3.F32.PACK_AB_MERGE_C R97, R12.reuse, R97, RZ ;  /* 0x000000610c61723e */ /* 0x048fe200048070ff */
[----:B------:R-:W-:-:S03]  /*38f0*/  FADD.FTZ R12, R12, R7 ;  /* 0x000000070c0c7221 */ /* 0x000fc60000010000 */
[----:B------:R-:W-:Y:S01]  /*3900*/  F2FP.SATFINITE.E4M3.F32.PACK_AB_MERGE_C R136, R73, R8, R97 ;  /* 0x000000084988723e */ /* 0x000fe20004807061 */
[----:B------:R-:W-:Y:S01]  /*3910*/  IMAD.MOV.U32 R97, RZ, RZ, R135 ;  /* 0x000000ffff617224 */ /* 0x000fe200078e0087 */
[----:B------:R-:W-:Y:S01]  /*3920*/  VIMNMX R8, RZ, R6, !PT ;  /* 0x00000006ff087248 */ /* 0x000fe20007fe0100 */
[----:B------:R-:W3:Y:S01]  /*3930*/  MUFU.EX2 R99, R99 ;  /* 0x0000006300637308 */ /* 0x000ee20000000800 */
[----:B-1----:R-:W-:-:S01]  /*3940*/  FADD.FTZ R14, R42, R109 ;  /* 0x0000006d2a0e7221 */ /* 0x002fc20000010000 */
[----:B------:R-:W-:-:S06]  /*3950*/  IMAD.MOV.U32 R109, RZ, RZ, R135 ;  /* 0x000000ffff6d7224 */ /* 0x000fcc00078e0087 */
[----:B------:R-:W1:Y:S01]  /*3960*/  MUFU.EX2 R10, R81 ;  /* 0x00000051000a7308 */ /* 0x000e620000000800 */
[C---:B--2---:R-:W-:Y:S01]  /*3970*/  F2FP.SATFINITE.E4M3.F32.PACK_AB_MERGE_C R139, R111.reuse, R42, R9 ;  /* 0x0000002a6f8b723e */ /* 0x044fe20004807009 */
[----:B------:R-:W-:Y:S02]  /*3980*/  VIADD R9, R88, 0xfffffffe ;  /* 0xfffffffe58097836 */ /* 0x000fe40000000000 */
[----:B------:R-:W-:-:S01]  /*3990*/  FADD.FTZ R14, R111, R14 ;  /* 0x0000000e6f0e7221 */ /* 0x000fc20000010000 */
[--C-:B------:R-:W-:Y:S02]  /*39a0*/  IMAD.MOV.U32 R111, RZ, RZ, R135.reuse ;  /* 0x000000ffff6f7224 */ /* 0x100fe400078e0087 */
[----:B------:R-:W-:Y:S01]  /*39b0*/  IMAD.MOV.U32 R88, RZ, RZ, R135 ;  /* 0x000000ffff587224 */ /* 0x000fe200078e0087 */
[----:B------:R-:W-:Y:S01]  /*39c0*/  ISETP.GE.AND P2, PT, R9, R8, PT ;  /* 0x000000080900720c */ /* 0x000fe20003f46270 */
[----:B------:R-:W2:Y:S01]  /*39d0*/  MUFU.EX2 R75, R75 ;  /* 0x0000004b004b7308 */ /* 0x000ea20000000800 */
[----:B---3--:R-:W-:-:S07]  /*39e0*/  FADD.FTZ R7, R99, R12 ;  /* 0x0000000c63077221 */ /* 0x008fce0000010000 */
[----:B------:R-:W3:Y:S01]  /*39f0*/  MUFU.EX2 R50, R50 ;  /* 0x0000003200327308 */ /* 0x000ee20000000800 */
[----:B-1----:R-:W-:-:S01]  /*3a00*/  FADD.FTZ R12, R10, R7 ;  /* 0x000000070a0c7221 */ /* 0x002fc20000010000 */
[----:B------:R-:W-:-:S03]  /*3a10*/  FADD.FTZ R7, R5, R14 ;  /* 0x0000000e05077221 */ /* 0x000fc60000010000 */
[----:B--2---:R-:W-:Y:S01]  /*3a20*/  FADD.FTZ R5, R75, R12 ;  /* 0x0000000c4b057221 */ /* 0x004fe20000010000 */
[----:B---3--:R-:W-:-:S03]  /*3a30*/  F2FP.SATFINITE.E4M3.F32.PACK_AB_MERGE_C R4, R50, R75, RZ ;  /* 0x0000004b3204723e */ /* 0x008fc600048070ff */
[----:B------:R-:W-:Y:S01]  /*3a40*/  FADD.FTZ R5, R50, R5 ;  /* 0x0000000532057221 */ /* 0x000fe20000010000 */
[----:B------:R-:W-:Y:S01]  /*3a50*/  F2FP.SATFINITE.E4M3.F32.PACK_AB_MERGE_C R138, R10, R99, R4 ;  /* 0x000000630a8a723e */ /* 0x000fe20004807004 */
[----:B------:R-:W-:Y:S01]  /*3a60*/  FADD.FTZ R4, R46, R7 ;  /* 0x000000072e047221 */ /* 0x000fe20000010000 */
[----:B------:R-:W-:Y:S01]  /*3a70*/  IMAD.MOV.U32 R99, RZ, RZ, R135 ;  /* 0x000000ffff637224 */ /* 0x000fe200078e0087 */
[----:B------:R-:W-:Y:S06]  /*3a80*/  @!P2 BRA `(.L_x_1536) ;  /* 0x000000240090a947 */ /* 0x000fec0003800000 */
[----:B------:R-:W-:Y:S01]  /*3a90*/  IMAD.MOV.U32 R7, RZ, RZ, R0 ;  /* 0x000000ffff077224 */ /* 0x000fe200078e0000 */
[----:B------:R-:W-:Y:S01]  /*3aa0*/  CS2R R134, SRZ ;  /* 0x0000000000867805 */ /* 0x000fe2000001ff00 */
[----:B------:R-:W-:Y:S01]  /*3ab0*/  IMAD.MOV.U32 R6, RZ, RZ, R3 ;  /* 0x000000ffff067224 */ /* 0x000fe200078e0003 */
[----:B------:R-:W-:Y:S01]  /*3ac0*/  CS2R R132, SRZ ;  /* 0x0000000000847805 */ /* 0x000fe2000001ff00 */
[----:B------:R-:W-:Y:S01]  /*3ad0*/  IMAD.MOV.U32 R10, RZ, RZ, R16 ;  /* 0x000000ffff0a7224 */ /* 0x000fe200078e0010 */
        /* <DEDUP_REMOVED lines=22> */
[----:B------:R-:W-:Y:S01]  /*3c40*/  UMOV UR17, UR38 ;  /* 0x0000002600117c82 */ /* 0x000fe20008000000 */
[----:B------:R-:W-:Y:S01]  /*3c50*/  ULDC UR20, c[0x0][0x288] ;  /* 0x0000a20000147ab9 */ /* 0x000fe20000000800 */
[----:B------:R-:W-:Y:S01]  /*3c60*/  ULDC UR21, c[0x0][0x404] ;  /* 0x0001010000157ab9 */ /* 0x000fe20000000800 */
[----:B------:R-:W-:-:S05]  /*3c70*/  ULDC.64 UR18, c[0x0][0x3f8] ;  /* 0x0000fe0000127ab9 */ /* 0x000fca0000000a00 */
.L_x_1546:
[----:B------:R-:W-:-:S04]  /*3c80*/  UISETP.NE.AND UP0, UPT, UR17, 0x1, UPT ;  /* 0x000000011100788c */ /* 0x000fc8000bf05270 */
[----:B------:R-:W-:-:S06]  /*3c90*/  USEL UR6, URZ, 0x1, UP0 ;  /* 0x000000013f067887 */ /* 0x000fcc0008000000 */
[----:B------:R-:W-:Y:S01]  /*3ca0*/  LOP3.LUT R16, R10, UR6, RZ, 0x3c, !PT ;  /* 0x000000060a107c12 */ /* 0x000fe2000f8e3cff */
[----:B------:R-:W-:Y:S06]  /*3cb0*/  @!P1 BRA `(.L_x_1537) ;  /* 0x0000000000049947 */ /* 0x000fec0003800000 */
[----:B------:R-:W-:Y:S01]  /*3cc0*/  BPT.TRAP 0x1 ;  /* 0x000000040000795c */ /* 0x000fe20000300000 */
.L_x_1537:
[----:B------:R-:W-:Y:S01]  /*3cd0*/  UIADD3 UR38, UR17, 0x1, URZ ;  /* 0x0000000111267890 */ /* 0x000fe2000fffe03f */
[----:B------:R-:W-:-:S03]  /*3ce0*/  SHF.L.U32 R0, R16, 0x1f, RZ ;  /* 0x0000001f10007819 */ /* 0x000fc600000006ff */
[----:B------:R-:W-:-:S04]  /*3cf0*/  UISETP.NE.AND UP0, UPT, UR38, 0x2, UPT ;  /* 0x000000022600788c */ /* 0x000fc8000bf05270 */
[----:B------:R-:W-:-:S04]  /*3d00*/  USEL UR38, UR38, URZ, UP0 ;  /* 0x0000003f26267287 */ /* 0x000fc80008000000 */
[----:B------:R-:W-:-:S09]  /*3d10*/  ULEA UR22, UR38, UR39, 0x3 ;  /* 0x0000002726167291 */ /* 0x000fd2000f8e183f */
[----:B------:R1:W2:Y:S01]  /*3d20*/  SYNCS.PHASECHK.TRANS64.TRYWAIT P2, [UR22+0x19c30], R0 ;  /* 0x019c3000ff0075a7 */ /* 0x0002a20008040156 */
[----:B------:R-:W-:Y:S05]  /*3d30*/  @!P1 BRA `(.L_x_1538) ;  /* 0x0000000000049947 */ /* 0x000fea0003800000 */
[----:B------:R-:W-:Y:S01]  /*3d40*/  BPT.TRAP 0x1 ;  /* 0x000000040000795c */ /* 0x000fe20000300000 */
.L_x_1538:
[----:B--2---:R-:W-:Y:S05]  /*3d50*/  @P2 BRA `(.L_x_1539) ;  /* 0x0000000000082947 */ /* 0x004fea0003800000 */
[----:B------:R-:W2:Y:S02]  /*3d60*/  SYNCS.PHASECHK.TRANS64.TRYWAIT P2, [UR22+0x19c30], R0 ;  /* 0x019c3000ff0075a7 */ /* 0x000ea40008040156 */
[----:B--2---:R-:W-:Y:S05]  /*3d70*/  @!P2 BRA `(.L_x_1540) ;  /* 0x000000900048a947 */ /* 0x004fea0003800000 */
.L_x_1539:
        /* <DEDUP_REMOVED lines=17> */
.L_x_1541:
[----:B------:R-:W-:Y:S01]  /*3e90*/  ULEA UR7, UR17, UR39, 0x3 ;  /* 0x0000002711077291 */ /* 0x000fe2000f8e183f */
[----:B-12---:R-:W-:-:S08]  /*3ea0*/  SHF.L.U32 R0, R10, 0x1f, RZ ;  /* 0x0000001f0a007819 */ /* 0x006fd000000006ff */
[----:B------:R1:W2:Y:S01]  /*3eb0*/  SYNCS.PHASECHK.TRANS64.TRYWAIT P2, [UR7+0x19c50], R0 ;  /* 0x019c5000ff0075a7 */ /* 0x0002a20008040147 */
[----:B------:R-:W-:Y:S05]  /*3ec0*/  @!P1 BRA `(.L_x_1542) ;  /* 0x0000000000049947 */ /* 0x000fea0003800000 */
[----:B------:R-:W-:Y:S01]  /*3ed0*/  BPT.TRAP 0x1 ;  /* 0x000000040000795c */ /* 0x000fe20000300000 */
.L_x_1542:
[----:B--2---:R-:W-:Y:S05]  /*3ee0*/  @P2 BRA `(.L_x_1543) ;  /* 0x0000000000082947 */ /* 0x004fea0003800000 */
[----:B------:R-:W2:Y:S02]  /*3ef0*/  SYNCS.PHASECHK.TRANS64.TRYWAIT P2, [UR7+0x19c50], R0 ;  /* 0x019c5000ff0075a7 */ /* 0x000ea40008040147 */
[----:B--2---:R-:W-:Y:S05]  /*3f00*/  @!P2 BRA `(.L_x_1544) ;  /* 0x0000008c00fca947 */ /* 0x004fea0003800000 */
.L_x_1543:
[----:B------:R-:W-:Y:S01]  /*3f10*/  UIADD3 UR6, UR39, 0x3000, URZ ;  /* 0x0000300027067890 */ /* 0x000fe2000fffe03f */
[----:B------:R-:W-:Y:S01]  /*3f20*/  WARPGROUP.ARRIVE ;  /* 0x00000000000079c5 */ /* 0x000fe20000000000 */
[----:B------:R-:W-:Y:S01]  /*3f30*/  UMOV UR11, 0x40000040 ;  /* 0x40000040000b7882 */ /* 0x000fe20000000000 */
[----:B--2---:R-:W2:Y:S01]  /*3f40*/  LDC R3, c[0x0][0x2e0] ;  /* 0x0000b800ff037b82 */ /* 0x004ea20000000800 */
[----:B------:R-:W-:Y:S01]  /*3f50*/  USHF.R.U32.HI UR6, URZ, 0x4, UR6 ;  /* 0x000000043f067899 */ /* 0x000fe20008011606 */
[----:B-1----:R-:W-:Y:S01]  /*3f60*/  IMAD.MOV.U32 R0, RZ, RZ, -0x80 ;  /* 0xffffff80ff007424 */ /* 0x002fe200078e00ff */
[----:B------:R-:W-:Y:S02]  /*3f70*/  UISETP.NE.U32.AND UP0, UPT, UR18, URZ, UPT ;  /* 0x0000003f1200728c */ /* 0x000fe4000bf05070 */
[----:B------:R-:W-:Y:S01]  /*3f80*/  ULOP3.LUT UR6, UR6, 0x3fff, URZ, 0xc0, !UPT ;  /* 0x00003fff06067892 */ /* 0x000fe2000f8ec03f */
[----:B------:R-:W-:Y:S01]  /*3f90*/  IMAD R0, R9, R0, 0x1 ;  /* 0x0000000109007424 */ /* 0x000fe200078e0200 */
[----:B------:R-:W-:-:S02]  /*3fa0*/  UISETP.NE.AND.EX UP0, UPT, UR19, URZ, UPT, UP0 ;  /* 0x0000003f1300728c */ /* 0x000fc4000bf05300 */
[----:B------:R-:W-:Y:S01]  /*3fb0*/  ULOP3.LUT UR6, UR6, 0x10000, URZ, 0xfc, !UPT ;  /* 0x0001000006067892 */ /* 0x000fe2000f8efc3f */
[----:B------:R-:W-:-:S03]  /*3fc0*/  VIADD R0, R0, UR42 ;  /* 0x0000002a00007c36 */ /* 0x000fc60008000000 */
[----:B------:R-:W-:-:S07]  /*3fd0*/  UIMAD UR6, UR17, 0x300, UR6 ;  /* 0x00000300110678a4 */ /* 0x000fce000f8e0206 */
[----:B------:R-:W-:Y:S02]  /*3fe0*/  UMOV UR10, UR6 ;  /* 0x00000006000a7c82 */ /* 0x000fe40008000000 */
[----:B------:R-:W-:Y:S01]  /*3ff0*/  QGMMA.64x96x32.F32.E4M3.E4M3 R88, R148, gdesc[UR8], R88, gsb0 ;  /* 0x0160000894587df3 */ /* 0x000fe20008000858 */
[----:B------:R-:W-:Y:S01]  /*4000*/  USEL UR10, UR21, 0x1, UP0 ;  /* 0x00000001150a7887 */ /* 0x000fe20008000000 */
[----:B------:R-:W-:-:S05]  /*4010*/  UMOV UR11, 0x40000040 ;  /* 0x40000040000b7882 */ /* 0x000fca0000000000 */
[----:B--2---:R-:W-:Y:S01]  /*4020*/  IMAD R0, R3, UR10, R0 ;  /* 0x0000000a03007c24 */ /* 0x004fe2000f8e0200 */
[----:B------:R-:W-:-:S03]  /*4030*/  UIADD3 UR10, UR6, 0x2, URZ ;  /* 0x00000002060a7890 */ /* 0x000fc6000fffe03f */
[----:B------:R-:W-:-:S04]  /*4040*/  VIADD R3, R0, -UR20 ;  /* 0x8000001400037c36 */ /* 0x000fc80008000000 */
[----:B------:R-:W-:-:S04]  /*4050*/  IMAD R0, R22, -0x2, R3 ;  /* 0xfffffffe16007824 */ /* 0x000fc800078e0203 */
[----:B------:R-:W-:-:S05]  /*4060*/  IMAD.IADD R0, R23, 0x1, R0 ;  /* 0x0000000117007824 */ /* 0x000fca00078e0200 */
[C---:B------:R-:W-:Y:S02]  /*4070*/  ISETP.GT.AND P2, PT, R0.reuse, RZ, PT ;  /* 0x000000ff0000720c */ /* 0x040fe40003f44270 */
[----:B------:R-:W-:Y:S02]  /*4080*/  ISETP.GT.AND P3, PT, R0, 0x1, PT ;  /* 0x000000010000780c */ /* 0x000fe40003f64270 */
[----:B------:R-:W-:Y:S02]  /*4090*/  FSEL R11, R24, -INF , P2 ;  /* 0xff800000180b7808 */ /* 0x000fe40001000000 */
[----:B------:R-:W-:Y:S02]  /*40a0*/  ISETP.GT.AND P2, PT, R0, 0x8, PT ;  /* 0x000000080000780c */ /* 0x000fe40003f44270 */
[----:B------:R-:W-:Y:S02]  /*40b0*/  FSEL R25, R25, -INF , P3 ;  /* 0xff80000019197808 */ /* 0x000fe40001800000 */
[----:B------:R-:W-:-:S02]  /*40c0*/  FMNMX.FTZ R10, R11, R6, !PT ;  /* 0x000000060b0a7209 */ /* 0x000fc40007810000 */
[----:B------:R-:W-:Y:S02]  /*40d0*/  ISETP.GT.AND P3, PT, R0, 0x9, PT ;  /* 0x000000090000780c */ /* 0x000fe40003f64270 */
[----:B------:R-:W-:Y:S02]  /*40e0*/  FSEL R13, R28, -INF , P2 ;  /* 0xff8000001c0d7808 */ /* 0x000fe40001000000 */
[----:B------:R-:W-:Y:S02]  /*40f0*/  FMNMX.FTZ R10, R25, R10, !PT ;  /* 0x0000000a190a7209 */ /* 0x000fe40007810000 */
        /* <DEDUP_REMOVED lines=15> */
[C---:B------:R-:W-:Y:S02]  /*41f0*/  ISETP.GT.AND P3, PT, R0.reuse, 0x21, PT ;  /* 0x000000210000780c */ /* 0x040fe40003f64270 */
[----:B------:R-:W-:Y:S02]  /*4200*/  FMNMX.FTZ R10, R37, R10, !PT ;  /* 0x0000000a250a7209 */ /* 0x000fe40007810000 */
[----:B------:R-:W-:Y:S02]  /*4210*/  FSEL R41, R41, -INF , P3 ;  /* 0xff80000029297808 */ /* 0x000fe40001800000 */
[----:B------:R-:W-:-:S04]  /*4220*/  ISETP.GT.AND P3, PT, R0, 0x29, PT ;  /* 0x000000290000780c */ /* 0x000fc80003f64270 */
        /* <DEDUP_REMOVED lines=9> */
[----:B------:R-:W-:Y:S01]  /*42c0*/  ISETP.GT.AND P3, PT, R0, 0x51, PT ;  /* 0x000000510000780c */ /* 0x000fe20003f64270 */
[----:B------:R-:W-:Y:S02]  /*42d0*/  WARPGROUP.DEPBAR.LE gsb0, 0x0 ;  /* 0x00008000000079c5 */ /* 0x000fe40000010000 */
[----:B------:R-:W-:Y:S01]  /*42e0*/  FSEL R149, R40, -INF , P2 ;  /* 0xff80000028957808 */ /* 0x000fe20001000000 */
[----:B------:R-:W-:Y:S01]  /*42f0*/  WARPGROUP.ARRIVE ;  /* 0x00000000000079c5 */ /* 0x000fe20000000000 */
[----:B------:R-:W-:Y:S02]  /*4300*/  ISETP.GT.AND P2, PT, R0, 0x28, PT ;  /* 0x000000280000780c */ /* 0x000fe40003f44270 */
[----:B------:R-:W-:Y:S02]  /*4310*/  FMNMX.FTZ R10, R149, R10, !PT ;  /* 0x0000000a950a7209 */ /* 0x000fe40007810000 */
[----:B------:R-:W-:Y:S01]  /*4320*/  FSEL R151, R44, -INF , P2 ;  /* 0xff8000002c977808 */ /* 0x000fe20001000000 */
[----:B------:R-:W-:Y:S01]  /*4330*/  QGMMA.64x96x32.F32.E4M3.E4M3 R88, R144, gdesc[UR8], R88, gsb0 ;  /* 0x0160000890587df3 */ /* 0x000fe20008000858 */
[----:B------:R-:W-:Y:S01]  /*4340*/  FMNMX.FTZ R10, R41, R10, !PT ;  /* 0x0000000a290a7209 */ /* 0x000fe20007810000 */
[----:B------:R-:W-:Y:S01]  /*4350*/  UIADD3 UR10, UR6, 0x4, URZ ;  /* 0x00000004060a7890 */ /* 0x000fe2000fffe03f */
[----:B------:R-:W-:Y:S01]  /*4360*/  ISETP.GT.AND P2, PT, R0, 0x30, PT ;  /* 0x000000300000780c */ /* 0x000fe20003f44270 */
[----:B------:R-:W-:Y:S01]  /*4370*/  UMOV UR11, 0x40000040 ;  /* 0x40000040000b7882 */ /* 0x000fe20000000000 */
[----:B------:R-:W-:Y:S01]  /*4380*/  FMNMX.FTZ R10, R151, R10, !PT ;  /* 0x0000000a970a7209 */ /* 0x000fe20007810000 */
[----:B------:R-:W-:Y:S01]  /*4390*/  UIADD3 UR6, UR6, 0x6, URZ ;  /* 0x0000000606067890 */ /* 0x000fe2000fffe03f */
[----:B------:R-:W-:-:S02]  /*43a0*/  FSEL R48, R48, -INF , P2 ;  /* 0xff80000030307808 */ /* 0x000fc40001000000 */
[----:B------:R-:W-:Y:S02]  /*43b0*/  FMNMX.FTZ R3, R45, R10, !PT ;  /* 0x0000000a2d037209 */ /* 0x000fe40007810000 */
[----:B------:R-:W-:Y:S02]  /*43c0*/  ISETP.GT.AND P2, PT, R0, 0x38, PT ;  /* 0x000000380000780c */ /* 0x000fe40003f44270 */
[----:B------:R-:W-:Y:S02]  /*43d0*/  FMNMX.FTZ R10, R48, R3, !PT ;  /* 0x00000003300a7209 */ /* 0x000fe40007810000 */
[----:B------:R-:W-:Y:S02]  /*43e0*/  FSEL R52, R52, -INF , P2 ;  /* 0xff80000034347808 */ /* 0x000fe40001000000 */
[----:B------:R-:W-:Y:S02]  /*43f0*/  FMNMX.FTZ R3, R49, R10, !PT ;  /* 0x0000000a31037209 */ /* 0x000fe40007810000 */
[----:B------:R-:W-:-:S02]  /*4400*/  ISETP.GT.AND P2, PT, R0, 0x40, PT ;  /* 0x000000400000780c */ /* 0x000fc40003f44270 */
[----:B------:R-:W-:Y:S02]  /*4410*/  FMNMX.FTZ R10, R52, R3, !PT ;  /* 0x00000003340a7209 */ /* 0x000fe40007810000 */
[----:B------:R-:W-:Y:S02]  /*4420*/  FSEL R56, R56, -INF , P2 ;  /* 0xff80000038387808 */ /* 0x000fe40001000000 */
[----:B------:R-:W-:Y:S02]  /*4430*/  FMNMX.FTZ R3, R53, R10, !PT ;  /* 0x0000000a35037209 */ /* 0x000fe40007810000 */
[----:B------:R-:W-:Y:S02]  /*4440*/  ISETP.GT.AND P2, PT, R0, 0x48, PT ;  /* 0x000000480000780c */ /* 0x000fe40003f44270 */
[----:B------:R-:W-:Y:S02]  /*4450*/  FMNMX.FTZ R10, R56, R3, !PT ;  /* 0x00000003380a7209 */ /* 0x000fe40007810000 */
[----:B------:R-:W-:-:S02]  /*4460*/  FSEL R60, R60, -INF , P2 ;  /* 0xff8000003c3c7808 */ /* 0x000fc40001000000 */
[----:B------:R-:W-:Y:S02]  /*4470*/  FMNMX.FTZ R3, R57, R10, !PT ;  /* 0x0000000a39037209 */ /* 0x000fe40007810000 */
[----:B------:R-:W-:Y:S02]  /*4480*/  ISETP.GT.AND P2, PT, R0, 0x50, PT ;  /* 0x000000500000780c */ /* 0x000fe40003f44270 */
[----:B------:R-:W-:Y:S02]  /*4490*/  FMNMX.FTZ R10, R60, R3, !PT ;  /* 0x000000033c0a7209 */ /* 0x000fe40007810000 */
[----:B------:R-:W-:Y:S02]  /*44a0*/  FSEL R64, R64, -INF , P2 ;  /* 0xff80000040407808 */ /* 0x000fe40001000000 */
[----:B------:R-:W-:Y:S02]  /*44b0*/  FMNMX.FTZ R3, R61, R10, !PT ;  /* 0x0000000a3d037209 */ /* 0x000fe40007810000 */
[----:B------:R-:W-:-:S02]  /*44c0*/  ISETP.GT.AND P2, PT, R0, 0x58, PT ;  /* 0x000000580000780c */ /* 0x000fc40003f44270 */
[----:B------:R-:W-:Y:S02]  /*44d0*/  FSEL R65, R65, -INF , P3 ;  /* 0xff80000041417808 */ /* 0x000fe40001800000 */
[----:B------:R-:W-:Y:S02]  /*44e0*/  FMNMX.FTZ R10, R64, R3, !PT ;  /* 0x00000003400a7209 */ /* 0x000fe40007810000 */
[----:B------:R-:W-:Y:S02]  /*44f0*/  ISETP.GT.AND P3, PT, R0, 0x59, PT ;  /* 0x000000590000780c */ /* 0x000fe40003f64270 */
        /* <DEDUP_REMOVED lines=23> */
[C---:B------:R-:W-:Y:S01]  /*4670*/  ISETP.GT.AND P3, PT, R0.reuse, 0x79, PT ;  /* 0x000000790000780c */ /* 0x040fe20003f64270 */
[----:B------:R-:W-:Y:S01]  /*4680*/  VIADD R0, R0, 0x8 ;  /* 0x0000000800007836 */ /* 0x000fe20000000000 */
[----:B------:R-:W-:Y:S02]  /*4690*/  FSEL R84, R84, -INF , P2 ;  /* 0xff80000054547808 */ /* 0x000fe40001000000 */
[----:B------:R-:W-:Y:S02]  /*46a0*/  FMNMX.FTZ R3, R81, R10, !PT ;  /* 0x0000000a51037209 */ /* 0x000fe40007810000 */
[----:B------:R-:W-:-:S02]  /*46b0*/  FSEL R85, R85, -INF , P3 ;  /* 0xff80000055557808 */ /* 0x000fc40001800000 */
[----:B------:R-:W-:Y:S02]  /*46c0*/  FMNMX.FTZ R10, R84, R3, !PT ;  /* 0x00000003540a7209 */ /* 0x000fe40007810000 */
[C---:B------:R-:W-:Y:S02]  /*46d0*/  ISETP.GT.AND P2, PT, R0.reuse, 0x1, PT ;  /* 0x000000010000780c */ /* 0x040fe40003f44270 */
[----:B------:R-:W-:Y:S01]  /*46e0*/  FMNMX.FTZ R10, R85, R10, !PT ;  /* 0x0000000a550a7209 */ /* 0x000fe20007810000 */
[----:B------:R-:W-:Y:S02]  /*46f0*/  WARPGROUP.DEPBAR.LE gsb0, 0x0 ;  /* 0x00008000000079c5 */ /* 0x000fe40000010000 */
[----:B------:R-:W-:Y:S01]  /*4700*/  ISETP.GT.AND P5, PT, R0, RZ, PT ;  /* 0x000000ff0000720c */ /* 0x000fe20003fa4270 */
[----:B------:R-:W-:Y:S01]  /*4710*/  WARPGROUP.ARRIVE ;  /* 0x00000000000079c5 */ /* 0x000fe20000000000 */
[----:B------:R-:W1:Y:S01]  /*4720*/  SHFL.BFLY PT, R3, R10, 0x2, 0x1f ;  /* 0x0c401f000a037f89 */ /* 0x000e6200000e0000 */
[----:B------:R-:W-:-:S02]  /*4730*/  FSEL R27, R27, -INF , P2 ;  /* 0xff8000001b1b7808 */ /* 0x000fc40001000000 */
[----:B------:R-:W-:Y:S02]  /*4740*/  FSEL R26, R26, -INF , P5 ;  /* 0xff8000001a1a7808 */ /* 0x000fe40002800000 */
[C---:B------:R-:W-:Y:S01]  /*4750*/  ISETP.GT.AND P2, PT, R0.reuse, 0x18, PT ;  /* 0x000000180000780c */ /* 0x040fe20003f44270 */
[----:B------:R-:W-:Y:S01]  /*4760*/  QGMMA.64x96x32.F32.E4M3.E4M3 R88, R140, gdesc[UR8], R88, gsb0 ;  /* 0x016000088c587df3 */ /* 0x000fe20008000858 */
[C---:B------:R-:W-:Y:S01]  /*4770*/  ISETP.GT.AND P3, PT, R0.reuse, 0x8, PT ;  /* 0x000000080000780c */ /* 0x040fe20003f64270 */
[----:B------:R-:W-:Y:S01]  /*4780*/  UMOV UR10, UR6 ;  /* 0x00000006000a7c82 */ /* 0x000fe20008000000 */
[C---:B------:R-:W-:Y:S01]  /*4790*/  ISETP.GT.AND P4, PT, R0.reuse, 0x9, PT ;  /* 0x000000090000780c */ /* 0x040fe20003f84270 */
[----:B------:R-:W-:Y:S01]  /*47a0*/  UMOV UR11, 0x40000040 ;  /* 0x40000040000b7882 */ /* 0x000fe20000000000 */
[C---:B------:R-:W-:Y:S02]  /*47b0*/  ISETP.GT.AND P6, PT, R0.reuse, 0x10, PT ;  /* 0x000000100000780c */ /* 0x040fe40003fc4270 */
[----:B------:R-:W-:-:S02]  /*47c0*/  ISETP.GT.AND P5, PT, R0, 0x11, PT ;  /* 0x000000110000780c */ /* 0x000fc40003fa4270 */
[----:B------:R-:W-:Y:S02]  /*47d0*/  FSEL R38, R38, -INF , P2 ;  /* 0xff80000026267808 */ /* 0x000fe40001000000 */
[----:B------:R-:W-:Y:S02]  /*47e0*/  FSEL R145, R30, -INF , P3 ;  /* 0xff8000001e917808 */ /* 0x000fe40001800000 */
[----:B------:R-:W-:Y:S02]  /*47f0*/  FSEL R31, R31, -INF , P4 ;  /* 0xff8000001f1f7808 */ /* 0x000fe40002000000 */
[----:B------:R-:W-:Y:S02]  /*4800*/  FSEL R147, R34, -INF , P6 ;  /* 0xff80000022937808 */ /* 0x000fe40003000000 */
[----:B------:R-:W-:Y:S02]  /*4810*/  FSEL R35, R35, -INF , P5 ;  /* 0xff80000023237808 */ /* 0x000fe40002800000 */
[----:B-1----:R-:W-:-:S02]  /*4820*/  FMNMX.FTZ R12, R10, R3, !PT ;  /* 0x000000030a0c7209 */ /* 0x002fc40007810000 */
[C---:B------:R-:W-:Y:S02]  /*4830*/  ISETP.GT.AND P2, PT, R0.reuse, 0x29, PT ;  /* 0x000000290000780c */ /* 0x040fe40003f44270 */
[C---:B------:R-:W-:Y:S01]  /*4840*/  ISETP.GT.AND P3, PT, R0.reuse, 0x19, PT ;  /* 0x000000190000780c */ /* 0x040fe20003f64270 */
[----:B------:R-:W1:Y:S01]  /*4850*/  SHFL.BFLY PT, R3, R12, 0x1, 0x1f ;  /* 0x0c201f000c037f89 */ /* 0x000e6200000e0000 */
[C---:B------:R-:W-:Y:S02]  /*4860*/  ISETP.GT.AND P4, PT, R0.reuse, 0x20, PT ;  /* 0x000000200000780c */ /* 0x040fe40003f84270 */
[C---:B------:R-:W-:Y:S02]  /*4870*/  ISETP.GT.AND P6, PT, R0.reuse, 0x21, PT ;  /* 0x000000210000780c */ /* 0x040fe40003fc4270 */
[----:B------:R-:W-:Y:S02]  /*4880*/  ISETP.GT.AND P5, PT, R0, 0x28, PT ;  /* 0x000000280000780c */ /* 0x000fe40003fa4270 */
[----:B------:R-:W-:-:S02]  /*4890*/  FSEL R47, R47, -INF , P2 ;  /* 0xff8000002f2f7808 */ /* 0x000fc40001000000 */
[----:B------:R-:W-:Y:S02]  /*48a0*/  FSEL R39, R39, -INF , P3 ;  /* 0xff80000027277808 */ /* 0x000fe40001800000 */
[----:B------:R-:W-:Y:S02]  /*48b0*/  FSEL R42, R42, -INF , P4 ;  /* 0xff8000002a2a7808 */ /* 0x000fe40002000000 */
[----:B------:R-:W-:Y:S02]  /*48c0*/  FSEL R43, R43, -INF , P6 ;  /* 0xff8000002b2b7808 */ /* 0x000fe40003000000 */
[----:B------:R-:W-:Y:S02]  /*48d0*/  FSEL R46, R46, -INF , P5 ;  /* 0xff8000002e2e7808 */ /* 0x000fe40002800000 */
[C---:B------:R-:W-:Y:S02]  /*48e0*/  ISETP.GT.AND P3, PT, R0.reuse, 0x30, PT ;  /* 0x000000300000780c */ /* 0x040fe40003f64270 */
[----:B------:R-:W-:-:S02]  /*48f0*/  ISETP.GT.AND P4, PT, R0, 0x31, PT ;  /* 0x000000310000780c */ /* 0x000fc40003f84270 */
[C---:B------:R-:W-:Y:S02]  /*4900*/  ISETP.GT.AND P6, PT, R0.reuse, 0x38, PT ;  /* 0x000000380000780c */ /* 0x040fe40003fc4270 */
[----:B------:R-:W-:Y:S02]  /*4910*/  ISETP.GT.AND P5, PT, R0, 0x39, PT ;  /* 0x000000390000780c */ /* 0x000fe40003fa4270 */
[----:B-1----:R-:W-:Y:S02]  /*4920*/  FMNMX.FTZ R3, R12, R3, !PT ;  /* 0x000000030c037209 */ /* 0x002fe40007810000 */
[----:B------:R-:W-:Y:S02]  /*4930*/  FSEL R50, R50, -INF , P3 ;  /* 0xff80000032327808 */ /* 0x000fe40001800000 */
[----:B------:R-:W-:Y:S01]  /*4940*/  FSETP.NEU.FTZ.AND P2, PT, R3, -INF , PT ;  /* 0xff8000000300780b */ /* 0x000fe20003f5d000 */
[----:B------:R-:W-:-:S01]  /*4950*/  FFMA.FTZ R10, R2, R3, -8 ;  /* 0xc1000000020a7423 */ /* 0x000fc20000010003 */
[----:B------:R-:W-:-:S02]  /*4960*/  FSEL R51, R51, -INF , P4 ;  /* 0xff80000033337808 */ /* 0x000fc40002000000 */
[----:B------:R-:W-:Y:S02]  /*4970*/  FSEL R54, R54, -INF , P6 ;  /* 0xff80000036367808 */ /* 0x000fe40003000000 */
[----:B------:R-:W-:Y:S02]  /*4980*/  FSEL R10, R10, RZ, P2 ;  /* 0x000000ff0a0a7208 */ /* 0x000fe40001000000 */
[----:B------:R-:W-:Y:S02]  /*4990*/  FSEL R55, R55, -INF , P5 ;  /* 0xff80000037377808 */ /* 0x000fe40002800000 */
[----:B------:R-:W-:Y:S01]  /*49a0*/  ISETP.GT.AND P3, PT, R0, 0x40, PT ;  /* 0x000000400000780c */ /* 0x000fe20003f64270 */
[----:B------:R-:W-:-:S01]  /*49b0*/  FFMA.FTZ R12, R2, R11, -R10 ;  /* 0x0000000b020c7223 */ /* 0x000fc2000001080a */
[----:B------:R-:W-:Y:S01]  /*49c0*/  ISETP.GT.AND P4, PT, R0, 0x41, PT ;  /* 0x000000410000780c */ /* 0x000fe20003f84270 */
[----:B------:R-:W-:-:S01]  /*49d0*/  FFMA.FTZ R14, R2, R13, -R10 ;  /* 0x0000000d020e7223 */ /* 0x000fc2000001080a */
[----:B------:R-:W-:Y:S01]  /*49e0*/  ISETP.GT.AND P6, PT, R0, 0x48, PT ;  /* 0x000000480000780c */ /* 0x000fe20003fc4270 */
[----:B------:R-:W-:-:S01]  /*49f0*/  FFMA.FTZ R20, R2, R33, -R10 ;  /* 0x0000002102147223 */ /* 0x000fc2000001080a */
[----:B------:R-:W-:Y:S01]  /*4a00*/  ISETP.GT.AND P5, PT, R0, 0x49, PT ;  /* 0x000000490000780c */ /* 0x000fe20003fa4270 */
[----:B------:R-:W-:-:S01]  /*4a10*/  FFMA.FTZ R24, R2, R37, -R10 ;  /* 0x0000002502187223 */ /* 0x000fc2000001080a */
[----:B------:R-:W-:Y:S01]  /*4a20*/  FSEL R11, R58, -INF , P3 ;  /* 0xff8000003a0b7808 */ /* 0x000fe20001800000 */
[----:B------:R-:W-:-:S01]  /*4a30*/  FFMA.FTZ R41, R2, R41, -R10 ;  /* 0x0000002902297223 */ /* 0x000fc2000001080a */
[----:B------:R-:W-:Y:S01]  /*4a40*/  FSEL R59, R59, -INF , P4 ;  /* 0xff8000003b3b7808 */ /* 0x000fe20002000000 */
[----:B------:R-:W-:-:S01]  /*4a50*/  FFMA.FTZ R34, R2, R45, -R10 ;  /* 0x0000002d02227223 */ /* 0x000fc2000001080a */
[----:B------:R-:W-:Y:S01]  /*4a60*/  FSEL R62, R62, -INF , P6 ;  /* 0xff8000003e3e7808 */ /* 0x000fe20003000000 */
[----:B------:R-:W-:-:S01]  /*4a70*/  FFMA.FTZ R36, R2, R49, -R10 ;  /* 0x0000003102247223 */ /* 0x000fc2000001080a */
[----:B------:R-:W-:Y:S01]  /*4a80*/  FSEL R63, R63, -INF , P5 ;  /* 0xff8000003f3f7808 */ /* 0x000fe20002800000 */
[----:B------:R-:W-:-:S01]  /*4a90*/  FFMA.FTZ R44, R2, R57, -R10 ;  /* 0x00000039022c7223 */ /* 0x000fc2000001080a */
        /* <DEDUP_REMOVED lines=9> */
[----:B------:R-:W-:Y:S01]  /*4b30*/  MUFU.EX2 R12, R12 ;  /* 0x0000000c000c7308 */ /* 0x000fe20000000800 */
[----:B------:R-:W-:Y:S01]  /*4b40*/  FSEL R67, R67, -INF , P4 ;  /* 0xff80000043437808 */ /* 0x000fe20002000000 */
[--C-:B------:R-:W-:Y:S01]  /*4b50*/  FFMA.FTZ R29, R2, R29, -R10.reuse ;  /* 0x0000001d021d7223 */ /* 0x100fe2000001080a */
[----:B------:R-:W-:Y:S01]  /*4b60*/  FSEL R13, R70, -INF , P6 ;  /* 0xff800000460d7808 */ /* 0x000fe20003000000 */
[C-C-:B------:R-:W-:Y:S01]  /*4b70*/  FFMA.FTZ R15, R2.reuse, R15, -R10.reuse ;  /* 0x0000000f020f7223 */ /* 0x140fe2000001080a */
[----:B------:R-:W-:Y:S01]  /*4b80*/  FSEL R71, R71, -INF , P5 ;  /* 0xff80000047477808 */ /* 0x000fe20002800000 */
[--C-:B------:R-:W-:Y:S01]  /*4b90*/  FFMA.FTZ R21, R2, R21, -R10.reuse ;  /* 0x0000001502157223 */ /* 0x100fe2000001080a */
[C---:B------:R-:W-:Y:S01]  /*4ba0*/  ISETP.GT.AND P3, PT, R0.reuse, 0x60, PT ;  /* 0x000000600000780c */ /* 0x040fe20003f64270 */
[----:B------:R-:W-:Y:S01]  /*4bb0*/  MUFU.EX2 R25, R25 ;  /* 0x0000001900197308 */ /* 0x000fe20000000800 */
[----:B------:R-:W-:Y:S01]  /*4bc0*/  ISETP.GT.AND P4, PT, R0, 0x61, PT ;  /* 0x000000610000780c */ /* 0x000fe20003f84270 */
[--C-:B------:R-:W-:Y:S01]  /*4bd0*/  FFMA.FTZ R32, R2, R48, -R10.reuse ;  /* 0x0000003002207223 */ /* 0x100fe2000001080a */
[----:B------:R-:W-:Y:S01]  /*4be0*/  ISETP.GT.AND P6, PT, R0, 0x68, PT ;  /* 0x000000680000780c */ /* 0x000fe20003fc4270 */
[--C-:B------:R-:W-:Y:S01]  /*4bf0*/  FFMA.FTZ R48, R2, R68, -R10.reuse ;  /* 0x0000004402307223 */ /* 0x100fe2000001080a */
[----:B------:R-:W-:Y:S01]  /*4c00*/  ISETP.GT.AND P5, PT, R0, 0x69, PT ;  /* 0x000000690000780c */ /* 0x000fe20003fa4270 */
[--C-:B------:R-:W-:Y:S01]  /*4c10*/  FFMA.FTZ R52, R2, R52, -R10.reuse ;  /* 0x0000003402347223 */ /* 0x100fe2000001080a */
[----:B------:R-:W-:Y:S01]  /*4c20*/  FSEL R74, R74, -INF , P3 ;  /* 0xff8000004a4a7808 */ /* 0x000fe20001800000 */
[----:B------:R-:W-:Y:S01]  /*4c30*/  MUFU.EX2 R14, R14 ;  /* 0x0000000e000e7308 */ /* 0x000fe20000000800 */
[----:B------:R-:W-:Y:S01]  /*4c40*/  FSEL R75, R75, -INF , P4 ;  /* 0xff8000004b4b7808 */ /* 0x000fe20002000000 */
[--C-:B------:R-:W-:Y:S01]  /*4c50*/  FFMA.FTZ R56, R2, R56, -R10.reuse ;  /* 0x0000003802387223 */ /* 0x100fe2000001080a */
[----:B------:R-:W-:Y:S01]  /*4c60*/  FSEL R78, R78, -INF , P6 ;  /* 0xff8000004e4e7808 */ /* 0x000fe20003000000 */
[----:B------:R-:W-:Y:S01]  /*4c70*/  FFMA.FTZ R61, R2, R61, -R10 ;  /* 0x0000003d023d7223 */ /* 0x000fe2000001080a */
[----:B------:R-:W-:Y:S01]  /*4c80*/  FSEL R79, R79, -INF , P5 ;  /* 0xff8000004f4f7808 */ /* 0x000fe20002800000 */
[----:B------:R-:W-:-:S02]  /*4c90*/  WARPGROUP.DEPBAR.LE gsb0, 0x0 ;  /* 0x00008000000079c5 */ /* 0x000fc40000010000 */
[C---:B------:R-:W-:Y:S01]  /*4ca0*/  ISETP.GT.AND P3, PT, R0.reuse, 0x70, PT ;  /* 0x000000700000780c */ /* 0x040fe20003f64270 */
[----:B------:R-:W-:Y:S01]  /*4cb0*/  MUFU.EX2 R29, R29 ;  /* 0x0000001d001d7308 */ /* 0x000fe20000000800 */
[C---:B------:R-:W-:Y:S01]  /*4cc0*/  ISETP.GT.AND P4, PT, R0.reuse, 0x71, PT ;  /* 0x000000710000780c */ /* 0x040fe20003f84270 */
[----:B------:R-:W-:Y:S01]  /*4cd0*/  WARPGROUP.ARRIVE ;  /* 0x00000000000079c5 */ /* 0x000fe20000000000 */
[----:B------:R-:W-:Y:S01]  /*4ce0*/  ISETP.GT.AND P6, PT, R0, 0x78, PT ;  /* 0x000000780000780c */ /* 0x000fe20003fc4270 */
[--C-:B------:R-:W-:Y:S01]  /*4cf0*/  FFMA.FTZ R65, R2, R65, -R10.reuse ;  /* 0x0000004102417223 */ /* 0x100fe2000001080a */
[----:B------:R-:W-:Y:S01]  /*4d00*/  ISETP.GT.AND P5, PT, R0, 0x79, PT ;  /* 0x000000790000780c */ /* 0x000fe20003fa4270 */
[--C-:B------:R-:W-:Y:S01]  /*4d10*/  FFMA.FTZ R69, R2, R69, -R10.reuse ;  /* 0x0000004502457223 */ /* 0x100fe2000001080a */
[----:B------:R-:W-:Y:S01]  /*4d20*/  FMNMX.FTZ R0, R26, R7, !PT ;  /* 0x000000071a007209 */ /* 0x000fe20007810000 */
[----:B------:R-:W-:Y:S01]  /*4d30*/  MUFU.EX2 R15, R15 ;  /* 0x0000000f000f7308 */ /* 0x000fe20000000800 */
[----:B------:R-:W-:Y:S01]  /*4d40*/  FSEL R83, R83, -INF , P4 ;  /* 0xff80000053537808 */ /* 0x000fe20002000000 */
[----:B------:R-:W-:Y:S01]  /*4d50*/  QGMMA.64x96x32.F32.E4M3.E4M3 R88, R136, gdesc[UR8], R88, gsb0 ;  /* 0x0160000888587df3 */ /* 0x000fe20008000858 */
[----:B------:R-:W-:Y:S01]  /*4d60*/  FMNMX.FTZ R0, R27, R0, !PT ;  /* 0x000000001b007209 */ /* 0x000fe20007810000 */
[--C-:B------:R-:W-:Y:S01]  /*4d70*/  FFMA.FTZ R73, R2, R73, -R10.reuse ;  /* 0x0000004902497223 */ /* 0x100fe2000001080a */
[----:B------:R-:W-:Y:S01]  /*4d80*/  FSEL R57, R86, -INF , P6 ;  /* 0xff80000056397808 */ /* 0x000fe20003000000 */
[C-C-:B------:R-:W-:Y:S01]  /*4d90*/  FFMA.FTZ R77, R2.reuse, R77, -R10.reuse ;  /* 0x0000004d024d7223 */ /* 0x140fe2000001080a */
[----:B------:R-:W-:Y:S01]  /*4da0*/  FMNMX.FTZ R0, R145, R0, !PT ;  /* 0x0000000091007209 */ /* 0x000fe20007810000 */
[----:B------:R-:W-:Y:S01]  /*4db0*/  MUFU.EX2 R20, R20 ;  /* 0x0000001400147308 */ /* 0x000fe20000000800 */
[----:B------:R-:W-:Y:S01]  /*4dc0*/  FSEL R87, R87, -INF , P5 ;  /* 0xff80000057577808 */ /* 0x000fe20002800000 */
[C-C-:B------:R-:W-:Y:S01]  /*4dd0*/  FFMA.FTZ R58, R2.reuse, R80, -R10.reuse ;  /* 0x00000050023a7223 */ /* 0x140fe2000001080a */
[----:B------:R-:W-:Y:S01]  /*4de0*/  FMNMX.FTZ R0, R31, R0, !PT ;  /* 0x000000001f007209 */ /* 0x000fe20007810000 */
[C-C-:B------:R-:W-:Y:S01]  /*4df0*/  FFMA.FTZ R81, R2.reuse, R81, -R10.reuse ;  /* 0x0000005102517223 */ /* 0x140fe2000001080a */
[----:B------:R-:W-:-:S02]  /*4e00*/  FFMA.FTZ R84, R2, R84, -R10 ;  /* 0x0000005402547223 */ /* 0x000fc4000001080a */
[----:B------:R-:W-:Y:S01]  /*4e10*/  FMNMX.FTZ R0, R147, R0, !PT ;  /* 0x0000000093007209 */ /* 0x000fe20007810000 */
[----:B------:R-:W-:Y:S03]  /*4e20*/  MUFU.EX2 R21, R21 ;  /* 0x0000001500157308 */ /* 0x000fe60000000800 */
[----:B------:R-:W-:-:S04]  /*4e30*/  FMNMX.FTZ R33, R35, R0, !PT ;  /* 0x0000000023217209 */ /* 0x000fc80007810000 */
        /* <DEDUP_REMOVED lines=10> */
[----:B------:R1:W-:Y:S03]  /*4ee0*/  MUFU.EX2 R33, R41 ;  /* 0x0000002900217308 */ /* 0x0003e60000000800 */
[----:B------:R-:W-:-:S04]  /*4ef0*/  FMNMX.FTZ R37, R51, R0, !PT ;  /* 0x0000000033257209 */ /* 0x000fc80007810000 */
[----:B------:R-:W-:Y:S01]  /*4f00*/  FMNMX.FTZ R0, R54, R37, !PT ;  /* 0x0000002536007209 */ /* 0x000fe20007810000 */
[----:B------:R-:W-:Y:S03]  /*4f10*/  MUFU.EX2 R32, R32 ;  /* 0x0000002000207308 */ /* 0x000fe60000000800 */
[----:B------:R-:W-:-:S04]  /*4f20*/  FMNMX.FTZ R0, R55, R0, !PT ;  /* 0x0000000037007209 */ /* 0x000fc80007810000 */
[----:B------:R-:W-:Y:S01]  /*4f30*/  FMNMX.FTZ R0, R11, R0, !PT ;  /* 0x000000000b007209 */ /* 0x000fe20007810000 */
[----:B------:R-:W-:Y:S03]  /*4f40*/  MUFU.EX2 R37, R34 ;  /* 0x0000002200257308 */ /* 0x000fe60000000800 */
[----:B-1----:R-:W-:-:S04]  /*4f50*/  FMNMX.FTZ R41, R59, R0, !PT ;  /* 0x000000003b297209 */ /* 0x002fc80007810000 */
[----:B------:R-:W-:Y:S01]  /*4f60*/  FMNMX.FTZ R0, R62, R41, !PT ;  /* 0x000000293e007209 */ /* 0x000fe20007810000 */
[----:B------:R1:W-:Y:S03]  /*4f70*/  MUFU.EX2 R34, R52 ;  /* 0x0000003400227308 */ /* 0x0003e60000000800 */
[----:B------:R-:W-:-:S04]  /*4f80*/  FMNMX.FTZ R45, R63, R0, !PT ;  /* 0x000000003f2d7209 */ /* 0x000fc80007810000 */
[----:B------:R-:W-:Y:S01]  /*4f90*/  FMNMX.FTZ R0, R66, R45, !PT ;  /* 0x0000002d42007209 */ /* 0x000fe20007810000 */
[----:B------:R-:W-:-:S01]  /*4fa0*/  FFMA.FTZ R45, R2, R53, -R10 ;  /* 0x00000035022d7223 */ /* 0x000fc2000001080a */
[----:B------:R-:W-:Y:S01]  /*4fb0*/  FSEL R53, R82, -INF , P3 ;  /* 0xff80000052357808 */ /* 0x000fe20001800000 */
[----:B------:R-:W-:Y:S01]  /*4fc0*/  MUFU.EX2 R41, R36 ;  /* 0x0000002400297308 */ /* 0x000fe20000000800 */
[----:B------:R-:W-:Y:S01]  /*4fd0*/  FMNMX.FTZ R0, R67, R0, !PT ;  /* 0x0000000043007209 */ /* 0x000fe20007810000 */
[----:B-1----:R-:W-:-:S03]  /*4fe0*/  FFMA.FTZ R52, R2, R72, -R10 ;  /* 0x0000004802347223 */ /* 0x002fc6000001080a */
[----:B------:R-:W-:-:S03]  /*4ff0*/  FMNMX.FTZ R0, R13, R0, !PT ;  /* 0x000000000d007209 */ /* 0x000fc60007810000 */
[----:B------:R-:W-:Y:S01]  /*5000*/  MUFU.EX2 R45, R45 ;  /* 0x0000002d002d7308 */ /* 0x000fe20000000800 */
[----:B------:R-:W-:-:S04]  /*5010*/  FMNMX.FTZ R49, R71, R0, !PT ;  /* 0x0000000047317209 */ /* 0x000fc80007810000 */
[----:B------:R-:W-:-:S03]  /*5020*/  FMNMX.FTZ R0, R74, R49, !PT ;  /* 0x000000314a007209 */ /* 0x000fc60007810000 */
[----:B------:R1:W-:Y:S01]  /*5030*/  MUFU.EX2 R36, R56 ;  /* 0x0000003800247308 */ /* 0x0003e20000000800 */
[----:B------:R-:W-:-:S04]  /*5040*/  FMNMX.FTZ R49, R75, R0, !PT ;  /* 0x000000004b317209 */ /* 0x000fc80007810000 */
[----:B------:R-:W-:-:S03]  /*5050*/  FMNMX.FTZ R0, R78, R49, !PT ;  /* 0x000000314e007209 */ /* 0x000fc60007810000 */
[----:B------:R2:W-:Y:S01]  /*5060*/  MUFU.EX2 R49, R44 ;  /* 0x0000002c00317308 */ /* 0x0005e20000000800 */
[----:B------:R-:W-:Y:S01]  /*5070*/  FMNMX.FTZ R0, R79, R0, !PT ;  /* 0x000000004f007209 */ /* 0x000fe20007810000 */
[----:B-1----:R-:W-:-:S03]  /*5080*/  FFMA.FTZ R56, R2, R76, -R10 ;  /* 0x0000004c02387223 */ /* 0x002fc6000001080a */
[----:B------:R-:W-:Y:S01]  /*5090*/  FMNMX.FTZ R0, R53, R0, !PT ;  /* 0x0000000035007209 */ /* 0x000fe20007810000 */
[----:B------:R-:W-:Y:S02]  /*50a0*/  WARPGROUP.DEPBAR.LE gsb0, 0x0 ;  /* 0x00008000000079c5 */ /* 0x000fe40000010000 */
[----:B------:R-:W-:Y:S01]  /*50b0*/  MUFU.EX2 R40, R40 ;  /* 0x0000002800287308 */ /* 0x000fe20000000800 */
[----:B------:R-:W-:Y:S01]  /*50c0*/  FMNMX.FTZ R0, R83, R0, !PT ;  /* 0x0000000053007209 */ /* 0x000fe20007810000 */
[C-C-:B--2---:R-:W-:Y:S01]  /*50d0*/  FFMA.FTZ R44, R2.reuse, R64, -R10.reuse ;  /* 0x00000040022c7223 */ /* 0x144fe2000001080a */
[----:B------:R-:W-:-:S01]  /*50e0*/  FFMA.FTZ R64, R2, R85, -R10 ;  /* 0x0000005502407223 */ /* 0x000fc2000001080a */
[----:B------:R-:W-:Y:S02]  /*50f0*/  FSEL R85, R3, RZ, P2 ;  /* 0x000000ff03557208 */ /* 0x000fe40001000000 */
[----:B------:R-:W-:Y:S02]  /*5100*/  FMNMX.FTZ R0, R57, R0, !PT ;  /* 0x0000000039007209 */ /* 0x000fe40007810000 */
[----:B------:R-:W-:Y:S01]  /*5110*/  MUFU.EX2 R61, R61 ;  /* 0x0000003d003d7308 */ /* 0x000fe20000000800 */
[----:B------:R-:W-:-:S01]  /*5120*/  FADD.FTZ R85, -R85, R6 ;  /* 0x0000000655557221 */ /* 0x000fc20000010100 */
[----:B------:R-:W-:-:S03]  /*5130*/  FMNMX.FTZ R0, R87, R0, !PT ;  /* 0x0000000057007209 */ /* 0x000fc60007810000 */
[----:B------:R-:W-:Y:S02]  /*5140*/  FMUL.FTZ R85, R2, R85 ;  /* 0x0000005502557220 */ /* 0x000fe40000410000 */
[----:B------:R-:W1:Y:S01]  /*5150*/  SHFL.BFLY PT, R149, R0, 0x2, 0x1f ;  /* 0x0c401f0000957f89 */ /* 0x000e6200000e0000 */
[----:B------:R-:W-:Y:S08]  /*5160*/  MUFU.EX2 R44, R44 ;  /* 0x0000002c002c7308 */ /* 0x000ff00000000800 */
[----:B------:R-:W2:Y:S08]  /*5170*/  MUFU.EX2 R85, R85 ;  /* 0x0000005500557308 */ /* 0x000eb00000000800 */
[----:B------:R-:W-:Y:S01]  /*5180*/  MUFU.EX2 R65, R65 ;  /* 0x0000004100417308 */ /* 0x000fe20000000800 */
[----:B-1----:R-:W-:-:S07]  /*5190*/  FMNMX.FTZ R60, R0, R149, !PT ;  /* 0x00000095003c7209 */ /* 0x002fce0007810000 */
[----:B------:R-:W-:Y:S01]  /*51a0*/  MUFU.EX2 R48, R48 ;  /* 0x0000003000307308 */ /* 0x000fe20000000800 */
[----:B------:R-:W1:Y:S07]  /*51b0*/  SHFL.BFLY PT, R149, R60, 0x1, 0x1f ;  /* 0x0c201f003c957f89 */ /* 0x000e6e00000e0000 */
[----:B------:R-:W-:Y:S08]  /*51c0*/  MUFU.EX2 R69, R69 ;  /* 0x0000004500457308 */ /* 0x000ff00000000800 */
[----:B------:R-:W-:Y:S08]  /*51d0*/  MUFU.EX2 R52, R52 ;  /* 0x0000003400347308 */ /* 0x000ff00000000800 */
[----:B------:R-:W-:Y:S01]  /*51e0*/  MUFU.EX2 R73, R73 ;  /* 0x0000004900497308 */ /* 0x000fe20000000800 */
[----:B-1----:R-:W-:-:S04]  /*51f0*/  FMNMX.FTZ R0, R60, R149, !PT ;  /* 0x000000953c007209 */ /* 0x002fc80007810000 */
[----:B------:R-:W-:Y:S01]  /*5200*/  FSETP.NEU.FTZ.AND P2, PT, R0, -INF , PT ;  /* 0xff8000000000780b */ /* 0x000fe20003f5d000 */
[----:B------:R-:W-:-:S02]  /*5210*/  FFMA.FTZ R151, R2, R0, -8 ;  /* 0xc100000002977423 */ /* 0x000fc40000010000 */
[----:B------:R1:W-:Y:S03]  /*5220*/  MUFU.EX2 R149, R64 ;  /* 0x0000004000957308 */ /* 0x0003e60000000800 */
[----:B------:R-:W-:-:S05]  /*5230*/  FSEL R151, R151, RZ, P2 ;  /* 0x000000ff97977208 */ /* 0x000fca0001000000 */
[----:B------:R-:W-:Y:S01]  /*5240*/  MUFU.EX2 R56, R56 ;  /* 0x0000003800387308 */ /* 0x000fe20000000800 */
[----:B-1----:R-:W-:Y:S01]  /*5250*/  FSEL R64, R0, RZ, P2 ;  /* 0x000000ff00407208 */ /* 0x002fe20001000000 */
[C-C-:B------:R-:W-:Y:S01]  /*5260*/  FFMA.FTZ R6, R2.reuse, R26, -R151.reuse ;  /* 0x0000001a02067223 */ /* 0x140fe20000010897 */
[----:B------:R-:W-:-:S01]  /*5270*/  FFMA.FTZ R27, R2, R27, -R151 ;  /* 0x0000001b021b7223 */ /* 0x000fc20000010897 */
[C-C-:B------:R-:W-:Y:S01]  /*5280*/  FFMA.FTZ R26, R2.reuse, R145, -R151.reuse ;  /* 0x00000091021a7223 */ /* 0x140fe20000010897 */
[----:B------:R-:W-:-:S01]  /*5290*/  FFMA.FTZ R31, R2, R31, -R151 ;  /* 0x0000001f021f7223 */ /* 0x000fc20000010897 */
[----:B------:R-:W-:Y:S01]  /*52a0*/  FADD.FTZ R7, -R64, R7 ;  /* 0x0000000740077221 */ /* 0x000fe20000010100 */
[----:B------:R-:W-:-:S01]  /*52b0*/  FFMA.FTZ R60, R2, R147, -R151 ;  /* 0x00000093023c7223 */ /* 0x000fc20000010897 */
[----:B------:R-:W-:Y:S01]  /*52c0*/  MUFU.EX2 R6, R6 ;  /* 0x0000000600067308 */ /* 0x000fe20000000800 */
[----:B------:R-:W-:-:S01]  /*52d0*/  FFMA.FTZ R35, R2, R35, -R151 ;  /* 0x0000002302237223 */ /* 0x000fc20000010897 */
[C---:B------:R-:W-:Y:S01]  /*52e0*/  FMUL.FTZ R7, R2.reuse, R7 ;  /* 0x0000000702077220 */ /* 0x040fe20000410000 */
[----:B------:R-:W-:-:S01]  /*52f0*/  FFMA.FTZ R64, R2, R59, -R151 ;  /* 0x0000003b02407223 */ /* 0x000fc20000010897 */
[----:B------:R-:W-:Y:S01]  /*5300*/  FFMA.FTZ R59, R2, R62, -R151 ;  /* 0x0000003e023b7223 */ /* 0x000fe20000010897 */
[----:B--2---:R-:W-:-:S01]  /*5310*/  FFMA.FTZ R62, R85, R5, R12 ;  /* 0x00000005553e7223 */ /* 0x004fc2000001000c */
[C-C-:B------:R-:W-:Y:S01]  /*5320*/  FFMA.FTZ R38, R2.reuse, R38, -R151.reuse ;  /* 0x0000002602267223 */ /* 0x140fe20000010897 */
[----:B------:R-:W-:-:S01]  /*5330*/  FFMA.FTZ R39, R2, R39, -R151 ;  /* 0x0000002702277223 */ /* 0x000fc20000010897 */
[----:B------:R-:W1:Y:S01]  /*5340*/  MUFU.EX2 R7, R7 ;  /* 0x0000000700077308 */ /* 0x000e620000000800 */
[----:B------:R-:W-:-:S01]  /*5350*/  FADD.FTZ R5, R25, R62 ;  /* 0x0000003e19057221 */ /* 0x000fc20000010000 */
[C-C-:B------:R-:W-:Y:S01]  /*5360*/  FFMA.FTZ R42, R2.reuse, R42, -R151.reuse ;  /* 0x0000002a022a7223 */ /* 0x140fe20000010897 */
[----:B------:R-:W-:-:S01]  /*5370*/  FFMA.FTZ R43, R2, R43, -R151 ;  /* 0x0000002b022b7223 */ /* 0x000fc20000010897 */
[C-C-:B------:R-:W-:Y:S01]  /*5380*/  FFMA.FTZ R46, R2.reuse, R46, -R151.reuse ;  /* 0x0000002e022e7223 */ /* 0x140fe20000010897 */
[----:B------:R-:W-:-:S01]  /*5390*/  FFMA.FTZ R62, R2, R63, -R151 ;  /* 0x0000003f023e7223 */ /* 0x000fc20000010897 */
[C-C-:B------:R-:W-:Y:S01]  /*53a0*/  FFMA.FTZ R47, R2.reuse, R47, -R151.reuse ;  /* 0x0000002f022f7223 */ /* 0x140fe20000010897 */
[----:B------:R-:W-:-:S01]  /*53b0*/  FFMA.FTZ R63, R2, R66, -R151 ;  /* 0x00000042023f7223 */ /* 0x000fc20000010897 */
        /* <DEDUP_REMOVED lines=9> */
[----:B-1----:R-:W-:-:S01]  /*5450*/  FFMA.FTZ R4, R7, R4, R6 ;  /* 0x0000000407047223 */ /* 0x002fc20000010006 */
[C-C-:B------:R-:W-:Y:S01]  /*5460*/  FFMA.FTZ R53, R2.reuse, R53, -R151.reuse ;  /* 0x0000003502357223 */ /* 0x140fe20000010897 */
[----:B------:R-:W-:-:S05]  /*5470*/  FFMA.FTZ R57, R2, R57, -R151 ;  /* 0x0000003902397223 */ /* 0x000fca0000010897 */
[----:B------:R-:W1:Y:S01]  /*5480*/  MUFU.EX2 R31, R31 ;  /* 0x0000001f001f7308 */ /* 0x000e620000000800 */
[----:B--2---:R-:W-:-:S01]  /*5490*/  FADD.FTZ R141, R27, R4 ;  /* 0x000000041b8d7221 */ /* 0x004fc20000010000 */
[----:B------:R-:W-:-:S04]  /*54a0*/  FADD.FTZ R4, R14, R5 ;  /* 0x000000050e047221 */ /* 0x000fc80000010000 */
[----:B------:R-:W-:Y:S02]  /*54b0*/  FADD.FTZ R4, R29, R4 ;  /* 0x000000041d047221 */ /* 0x000fe40000010000 */
[----:B------:R-:W2:Y:S01]  /*54c0*/  MUFU.EX2 R60, R60 ;  /* 0x0000003c003c7308 */ /* 0x000ea20000000800 */
[----:B---3--:R-:W-:-:S01]  /*54d0*/  FADD.FTZ R68, R26, R141 ;  /* 0x0000008d1a447221 */ /* 0x008fc20000010000 */
[----:B------:R-:W-:-:S06]  /*54e0*/  FADD.FTZ R141, R15, R4 ;  /* 0x000000040f8d7221 */ /* 0x000fcc0000010000 */
[----:B------:R-:W3:Y:S01]  /*54f0*/  MUFU.EX2 R35, R35 ;  /* 0x0000002300237308 */ /* 0x000ee20000000800 */
[----:B-1----:R-:W-:-:S01]  /*5500*/  FADD.FTZ R5, R31, R68 ;  /* 0x000000441f057221 */ /* 0x002fc20000010000 */
[----:B------:R-:W-:-:S04]  /*5510*/  FADD.FTZ R68, R20, R141 ;  /* 0x0000008d14447221 */ /* 0x000fc80000010000 */
[----:B------:R-:W-:Y:S02]  /*5520*/  FADD.FTZ R67, R21, R68 ;  /* 0x0000004415437221 */ /* 0x000fe40000010000 */
[----:B------:R-:W1:Y:S01]  /*5530*/  MUFU.EX2 R38, R38 ;  /* 0x0000002600267308 */ /* 0x000e620000000800 */
[----:B--2---:R-:W-:-:S01]  /*5540*/  FADD.FTZ R4, R60, R5 ;  /* 0x000000053c047221 */ /* 0x004fc20000010000 */
[----:B------:R-:W-:-:S06]  /*5550*/  FADD.FTZ R67, R24, R67 ;  /* 0x0000004318437221 */ /* 0x000fcc0000010000 */
[----:B------:R-:W2:Y:S01]  /*5560*/  MUFU.EX2 R39, R39 ;  /* 0x0000002700277308 */ /* 0x000ea20000000800 */
[----:B---3--:R-:W-:-:S07]  /*5570*/  FADD.FTZ R5, R35, R4 ;  /* 0x0000000423057221 */ /* 0x008fce0000010000 */
[----:B------:R-:W3:Y:S01]  /*5580*/  MUFU.EX2 R42, R42 ;  /* 0x0000002a002a7308 */ /* 0x000ee20000000800 */
[----:B-1----:R-:W-:-:S07]  /*5590*/  FADD.FTZ R4, R38, R5 ;  /* 0x0000000526047221 */ /* 0x002fce0000010000 */
[----:B------:R-:W1:Y:S01]  /*55a0*/  MUFU.EX2 R43, R43 ;  /* 0x0000002b002b7308 */ /* 0x000e620000000800 */
[----:B--2---:R-:W-:-:S01]  /*55b0*/  FADD.FTZ R5, R39, R4 ;  /* 0x0000000427057221 */ /* 0x004fc20000010000 */
[----:B------:R-:W-:-:S06]  /*55c0*/  FADD.FTZ R4, R28, R67 ;  /* 0x000000431c047221 */ /* 0x000fcc0000010000 */
[----:B------:R-:W2:Y:S01]  /*55d0*/  MUFU.EX2 R46, R46 ;  /* 0x0000002e002e7308 */ /* 0x000ea20000000800 */
[----:B---3--:R-:W-:-:S01]  /*55e0*/  FADD.FTZ R68, R42, R5 ;  /* 0x000000052a447221 */ /* 0x008fc20000010000 */
[----:B------:R-:W-:-:S04]  /*55f0*/  FADD.FTZ R5, R33, R4 ;  /* 0x0000000421057221 */ /* 0x000fc80000010000 */
[----:B------:R-:W-:Y:S02]  /*5600*/  FADD.FTZ R4, R30, R5 ;  /* 0x000000051e047221 */ /* 0x000fe40000010000 */
[----:B------:R-:W3:Y:S01]  /*5610*/  MUFU.EX2 R47, R47 ;  /* 0x0000002f002f7308 */ /* 0x000ee20000000800 */
[----:B-1----:R-:W-:-:S01]  /*5620*/  FADD.FTZ R67, R43, R68 ;  /* 0x000000442b437221 */ /* 0x002fc20000010000 */
[----:B------:R-:W-:Y:S01]  /*5630*/  FFMA.FTZ R68, R2, R71, -R151 ;  /* 0x0000004702447223 */ /* 0x000fe20000010897 */
[----:B------:R-:W-:-:S04]  /*5640*/  FADD.FTZ R5, R37, R4 ;  /* 0x0000000425057221 */ /* 0x000fc80000010000 */
[----:B------:R-:W-:Y:S01]  /*5650*/  FADD.FTZ R4, R32, R5 ;  /* 0x0000000520047221 */ /* 0x000fe20000010000 */
[----:B------:R-:W1:Y:S01]  /*5660*/  MUFU.EX2 R50, R50 ;  /* 0x0000003200327308 */ /* 0x000e620000000800 */
[----:B--2---:R-:W-:-:S01]  /*5670*/  FADD.FTZ R70, R46, R67 ;  /* 0x000000432e467221 */ /* 0x004fc20000010000 */
[----:B------:R-:W-:Y:S01]  /*5680*/  FFMA.FTZ R67, R2, R74, -R151 ;  /* 0x0000004a02437223 */ /* 0x000fe20000010897 */
[----:B------:R-:W-:-:S04]  /*5690*/  FADD.FTZ R5, R41, R4 ;  /* 0x0000000429057221 */ /* 0x000fc80000010000 */
[----:B------:R-:W-:Y:S01]  /*56a0*/  FADD.FTZ R4, R34, R5 ;  /* 0x0000000522047221 */ /* 0x000fe20000010000 */
[----:B------:R-:W2:Y:S01]  /*56b0*/  MUFU.EX2 R51, R51 ;  /* 0x0000003300337308 */ /* 0x000ea20000000800 */
[----:B---3--:R-:W-:-:S02]  /*56c0*/  FADD.FTZ R71, R47, R70 ;  /* 0x000000462f477221 */ /* 0x008fc40000010000 */
[----:B------:R-:W-:-:S04]  /*56d0*/  FADD.FTZ R5, R45, R4 ;  /* 0x000000042d057221 */ /* 0x000fc80000010000 */
[----:B------:R-:W-:Y:S01]  /*56e0*/  FADD.FTZ R4, R36, R5 ;  /* 0x0000000524047221 */ /* 0x000fe20000010000 */
[----:B------:R-:W3:Y:S01]  /*56f0*/  MUFU.EX2 R54, R54 ;  /* 0x0000003600367308 */ /* 0x000ee20000000800 */
[----:B-1----:R-:W-:-:S07]  /*5700*/  FADD.FTZ R70, R50, R71 ;  /* 0x0000004732467221 */ /* 0x002fce0000010000 */
[----:B------:R-:W1:Y:S01]  /*5710*/  MUFU.EX2 R55, R55 ;  /* 0x0000003700377308 */ /* 0x000e620000000800 */
[----:B--2---:R-:W-:-:S01]  /*5720*/  FADD.FTZ R71, R51, R70 ;  /* 0x0000004633477221 */ /* 0x004fc20000010000 */
[----:B------:R-:W-:Y:S01]  /*5730*/  FFMA.FTZ R70, R2, R75, -R151 ;  /* 0x0000004b02467223 */ /* 0x000fe20000010897 */
[----:B------:R-:W-:-:S04]  /*5740*/  FADD.FTZ R75, R49, R4 ;  /* 0x00000004314b7221 */ /* 0x000fc80000010000 */
[----:B------:R-:W-:Y:S01]  /*5750*/  FADD.FTZ R74, R40, R75 ;  /* 0x0000004b284a7221 */ /* 0x000fe20000010000 */
[----:B------:R-:W2:Y:S01]  /*5760*/  MUFU.EX2 R11, R11 ;  /* 0x0000000b000b7308 */ /* 0x000ea20000000800 */
[----:B---3--:R-:W-:-:S01]  /*5770*/  FADD.FTZ R72, R54, R71 ;  /* 0x0000004736487221 */ /* 0x008fc20000010000 */
[----:B------:R-:W-:Y:S01]  /*5780*/  FFMA.FTZ R71, R2, R78, -R151 ;  /* 0x0000004e02477223 */ /* 0x000fe20000010897 */
[----:B------:R-:W-:-:S01]  /*5790*/  FADD.FTZ R75, R61, R74 ;  /* 0x0000004a3d4b7221 */ /* 0x000fc20000010000 */
[----:B------:R-:W-:-:S03]  /*57a0*/  IMAD.U32 R78, RZ, RZ, UR22 ;  /* 0x00000016ff4e7e24 */ /* 0x000fc6000f8e00ff */
[----:B------:R-:W-:Y:S01]  /*57b0*/  FADD.FTZ R74, R44, R75 ;  /* 0x0000004b2c4a7221 */ /* 0x000fe20000010000 */
[----:B------:R-:W3:Y:S01]  /*57c0*/  MUFU.EX2 R64, R64 ;  /* 0x0000004000407308 */ /* 0x000ee20000000800 */
[----:B-1----:R-:W-:-:S02]  /*57d0*/  FADD.FTZ R72, R55, R72 ;  /* 0x0000004837487221 */ /* 0x002fc40000010000 */
[----:B------:R-:W-:Y:S01]  /*57e0*/  FADD.FTZ R75, R65, R74 ;  /* 0x0000004a414b7221 */ /* 0x000fe20000010000 */
[----:B------:R-:W-:-:S03]  /*57f0*/  FFMA.FTZ R74, R2, R83, -R151 ;  /* 0x00000053024a7223 */ /* 0x000fc60000010897 */
        /* <DEDUP_REMOVED lines=8> */
[----:B------:R-:W-:Y:S01]  /*5880*/  FADD.FTZ R75, R73, R76 ;  /* 0x0000004c494b7221 */ /* 0x000fe20000010000 */
[----:B------:R-:W-:-:S03]  /*5890*/  FFMA.FTZ R76, R2, R87, -R151 ;  /* 0x00000057024c7223 */ /* 0x000fc60000010897 */
[----:B------:R-:W-:Y:S01]  /*58a0*/  FADD.FTZ R80, R56, R75 ;  /* 0x0000004b38507221 */ /* 0x000fe20000010000 */
        /* <DEDUP_REMOVED lines=14> */
[----:B------:R-:W-:-:S05]  /*5990*/  @!P0 VIADD R4, R78, 0x19c40 ;  /* 0x00019c404e048836 */ /* 0x000fca0000000000 */
[----:B------:R-:W-:Y:S01]  /*59a0*/  @!P0 PRMT R4, RZ, 0x654, R4 ;  /* 0x00000654ff048816 */ /* 0x000fe20000000004 */
[----:B------:R-:W1:Y:S01]  /*59b0*/  MUFU.EX2 R77, R77 ;  /* 0x0000004d004d7308 */ /* 0x000e620000000800 */
[----:B--2---:R-:W-:-:S02]  /*59c0*/  FADD.FTZ R78, R70, R5 ;  /* 0x00000005464e7221 */ /* 0x004fc40000010000 */
[----:B------:R2:W-:Y:S05]  /*59d0*/  @!P0 SYNCS.ARRIVE.TRANS64.RED.A1T0 RZ, [R4+URZ], RZ ;  /* 0x000000ff04ff89a7 */ /* 0x0005ea000810043f */
        /* <DEDUP_REMOVED lines=15> */
[----:B-1----:R-:W-:-:S04]  /*5ad0*/  FADD.FTZ R78, R10, R75 ;  /* 0x0000004b0a4e7221 */ /* 0x002fc80000010000 */
[----:B------:R-:W-:Y:S01]  /*5ae0*/  FADD.FTZ R5, R149, R78 ;  /* 0x0000004e95057221 */ /* 0x000fe20000010000 */
[----:B--2---:R-:W-:-:S04]  /*5af0*/  FADD.FTZ R75, R57, R4 ;  /* 0x00000004394b7221 */ /* 0x004fc80000010000 */
[----:B---3--:R-:W-:Y:S01]  /*5b00*/  FADD.FTZ R4, R76, R75 ;  /* 0x0000004b4c047221 */ /* 0x008fe20000010000 */
[----:B------:R-:W-:Y:S06]  /*5b10*/  @!P1 BRA `(.L_x_1545) ;  /* 0x0000000000049947 */ /* 0x000fec0003800000 */
[----:B------:R-:W-:Y:S01]  /*5b20*/  BPT.TRAP 0x1 ;  /* 0x000000040000795c */ /* 0x000fe20000300000 */
.L_x_1545:
[----:B------:R-:W-:Y:S01]  /*5b30*/  UIADD3 UR6, UR7, 0x19c60, URZ ;  /* 0x00019c6007067890 */ /* 0x000fe2000fffe03f */
[----:B------:R-:W-:Y:S01]  /*5b40*/  ISETP.GT.AND P2, PT, R9, R8, PT ;  /* 0x000000080900720c */ /* 0x000fe20003f44270 */
[----:B------:R-:W-:Y:S01]  /*5b50*/  UMOV UR17, UR38 ;  /* 0x0000002600117c82 */ /* 0x000fe20008000000 */
[----:B------:R-:W-:Y:S01]  /*5b60*/  F2FP.SATFINITE.E4M3.F32.PACK_AB_MERGE_C R26, R31, R26, RZ ;  /* 0x0000001a1f1a723e */ /* 0x000fe200048070ff */
[----:B------:R-:W-:Y:S01]  /*5b70*/  UPRMT UR6, UR48, 0x654, UR6 ;  /* 0x0000065430067896 */ /* 0x000fe20008000006 */
[----:B------:R-:W-:Y:S01]  /*5b80*/  F2FP.SATFINITE.E4M3.F32.PACK_AB_MERGE_C R10, R149, R10, RZ ;  /* 0x0000000a950a723e */ /* 0x000fe200048070ff */
[-C--:B------:R-:W-:Y:S01]  /*5b90*/  FMUL.FTZ R90, R90, R7.reuse ;  /* 0x000000075a5a7220 */ /* 0x080fe20000410000 */
[----:B------:R-:W-:Y:S01]  /*5ba0*/  F2FP.SATFINITE.E4M3.F32.PACK_AB_MERGE_C R14, R29, R14, RZ ;  /* 0x0000000e1d0e723e */ /* 0x000fe200048070ff */
[----:B------:R-:W-:Y:S01]  /*5bb0*/  FMUL.FTZ R91, R91, R7 ;  /* 0x000000075b5b7220 */ /* 0x000fe20000410000 */
[----:B------:R-:W-:Y:S01]  /*5bc0*/  F2FP.SATFINITE.E4M3.F32.PACK_AB_MERGE_C R21, R24, R21, RZ ;  /* 0x000000151815723e */ /* 0x000fe200048070ff */
[-C--:B------:R-:W-:Y:S01]  /*5bd0*/  FMUL.FTZ R94, R94, R7.reuse ;  /* 0x000000075e5e7220 */ /* 0x080fe20000410000 */
[----:B------:R-:W-:Y:S01]  /*5be0*/  F2FP.SATFINITE.E4M3.F32.PACK_AB_MERGE_C R38, R39, R38, RZ ;  /* 0x000000262726723e */ /* 0x000fe200048070ff */
[-C--:B------:R-:W-:Y:S01]  /*5bf0*/  FMUL.FTZ R95, R95, R7.reuse ;  /* 0x000000075f5f7220 */ /* 0x080fe20000410000 */
[----:B------:R-:W-:Y:S01]  /*5c00*/  F2FP.SATFINITE.E4M3.F32.PACK_AB_MERGE_C R30, R37, R30, RZ ;  /* 0x0000001e251e723e */ /* 0x000fe200048070ff */
[----:B------:R-:W-:Y:S01]  /*5c10*/  SYNCS.ARRIVE.TRANS64.RED.A1T0 RZ, [UR6], RZ ;  /* 0x000000ffffff79a7 */ /* 0x000fe20008100406 */
[----:B------:R-:W-:Y:S01]  /*5c20*/  F2FP.SATFINITE.E4M3.F32.PACK_AB_MERGE_C R46, R47, R46, RZ ;  /* 0x0000002e2f2e723e */ /* 0x000fe200048070ff */
[-C--:B------:R-:W-:Y:S01]  /*5c30*/  FMUL.FTZ R98, R98, R7.reuse ;  /* 0x0000000762627220 */ /* 0x080fe20000410000 */
        /* <DEDUP_REMOVED lines=70> */
[----:B------:R-:W-:Y:S02]  /*60a0*/  IMAD.MOV.U32 R6, RZ, RZ, R3 ;  /* 0x000000ffff067224 */ /* 0x000fe400078e0003 */
[----:B------:R-:W-:Y:S01]  /*60b0*/  IMAD.MOV.U32 R10, RZ, RZ, R16 ;  /* 0x000000ffff0a7224 */ /* 0x000fe200078e0010 */
[----:B------:R-:W-:Y:S06]  /*60c0*/  @P2 BRA `(.L_x_1546) ;  /* 0xffffffd800ec2947 */ /* 0x000fec000383ffff */
.L_x_1536:
[----:B------:R-:W-:-:S13]  /*60d0*/  ISETP.GE.AND P2, PT, R9, RZ, PT ;  /* 0x000000ff0900720c */ /* 0x000fda0003f46270 */
[----:B------:R-:W-:Y:S05]  /*60e0*/  @!P2 BRA `(.L_x_1547) ;  /* 0x0000001800dca947 */ /* 0x000fea0003800000 */
[----:B------:R-:W-:Y:S01]  /*60f0*/  IMAD.MOV.U32 R7, RZ, RZ, R0 ;  /* 0x000000ffff077224 */ /* 0x000fe200078e0000 */
[----:B------:R-:W-:Y:S01]  /*6100*/  UMOV UR17, UR38 ;  /* 0x0000002600117c82 */ /* 0x000fe20008000000 */
[----:B------:R-:W-:Y:S02]  /*6110*/  IMAD.MOV.U32 R6, RZ, RZ, R3 ;  /* 0x000000ffff067224 */ /* 0x000fe400078e0003 */
[----:B------:R-:W-:-:S07]  /*6120*/  IMAD.MOV.U32 R8, RZ, RZ, R16 ;  /* 0x000000ffff087224 */ /* 0x000fce00078e0010 */
.L_x_1557:
[----:B------:R-:W-:-:S04]  /*6130*/  UIADD3 UR6, UR17, 0x1, URZ ;  /* 0x0000000111067890 */ /* 0x000fc8000fffe03f */
[----:B------:R-:W-:-:S04]  /*6140*/  UISETP.NE.AND UP0, UPT, UR6, 0x2, UPT ;  /* 0x000000020600788c */ /* 0x000fc8000bf05270 */
[----:B------:R-:W-:Y:S02]  /*6150*/  USEL UR7, URZ, 0x1, UP0 ;  /* 0x000000013f077887 */ /* 0x000fe40008000000 */
[----:B------:R-:W-:-:S04]  /*6160*/  USEL UR38, UR6, URZ, UP0 ;  /* 0x0000003f06267287 */ /* 0x000fc80008000000 */
[----:B------:R-:W-:Y:S01]  /*6170*/  LOP3.LUT R16, R8, UR7, RZ, 0x3c, !PT ;  /* 0x0000000708107c12 */ /* 0x000fe2000f8e3cff */
[----:B------:R-:W-:Y:S07]  /*6180*/  @!P1 BRA `(.L_x_1548) ;  /* 0x0000000000049947 */ /* 0x000fee0003800000 */
[----:B------:R-:W-:Y:S01]  /*6190*/  BPT.TRAP 0x1 ;  /* 0x000000040000795c */ /* 0x000fe20000300000 */
.L_x_1548:
[----:B------:R-:W-:Y:S01]  /*61a0*/  ULEA UR6, UR38, UR39, 0x3 ;  /* 0x0000002726067291 */ /* 0x000fe2000f8e183f */
[----:B------:R-:W-:-:S08]  /*61b0*/  SHF.L.U32 R0, R16, 0x1f, RZ ;  /* 0x0000001f10007819 */ /* 0x000fd000000006ff */
[----:B------:R1:W2:Y:S01]  /*61c0*/  SYNCS.PHASECHK.TRANS64.TRYWAIT P2, [UR6+0x19c30], R0 ;  /* 0x019c3000ff0075a7 */ /* 0x0002a20008040146 */
[----:B------:R-:W-:Y:S05]  /*61d0*/  @!P1 BRA `(.L_x_1549) ;  /* 0x0000000000049947 */ /* 0x000fea0003800000 */
[----:B------:R-:W-:Y:S01]  /*61e0*/  BPT.TRAP 0x1 ;  /* 0x000000040000795c */ /* 0x000fe20000300000 */
.L_x_1549:
[----:B--2---:R-:W-:Y:S05]  /*61f0*/  @P2 BRA `(.L_x_1550) ;  /* 0x0000000000082947 */ /* 0x004fea0003800000 */
[----:B------:R-:W2:Y:S02]  /*6200*/  SYNCS.PHASECHK.TRANS64.TRYWAIT P2, [UR6+0x19c30], R0 ;  /* 0x019c3000ff0075a7 */ /* 0x000ea40008040146 */
[----:B--2---:R-:W-:Y:S05]  /*6210*/  @!P2 BRA `(.L_x_1551) ;  /* 0x0000006c0050a947 */ /* 0x004fea0003800000 */
.L_x_1550:
        /* <DEDUP_REMOVED lines=17> */
.L_x_1552:
[----:B------:R-:W-:Y:S01]  /*6330*/  ULEA UR7, UR17, UR39, 0x3 ;  /* 0x0000002711077291 */ /* 0x000fe2000f8e183f */
[----:B-12---:R-:W-:-:S08]  /*6340*/  SHF.L.U32 R0, R8, 0x1f, RZ ;  /* 0x0000001f08007819 */ /* 0x006fd000000006ff */
[----:B------:R1:W2:Y:S01]  /*6350*/  SYNCS.PHASECHK.TRANS64.TRYWAIT P2, [UR7+0x19c50], R0 ;  /* 0x019c5000ff0075a7 */ /* 0x0002a20008040147 */
[----:B------:R-:W-:Y:S05]  /*6360*/  @!P1 BRA `(.L_x_1553) ;  /* 0x0000000000049947 */ /* 0x000fea0003800000 */
[----:B------:R-:W-:Y:S01]  /*6370*/  BPT.TRAP 0x1 ;  /* 0x000000040000795c */ /* 0x000fe20000300000 */
.L_x_1553:
[----:B--2---:R-:W-:Y:S05]  /*6380*/  @P2 BRA `(.L_x_1554) ;  /* 0x0000000000082947 */ /* 0x004fea0003800000 */
[----:B------:R-:W2:Y:S02]  /*6390*/  SYNCS.PHASECHK.TRANS64.TRYWAIT P2, [UR7+0x19c50], R0 ;  /* 0x019c5000ff0075a7 */ /* 0x000ea40008040147 */
[----:B--2---:R-:W-:Y:S05]  /*63a0*/  @!P2 BRA `(.L_x_1555) ;  /* 0x0000006c0004a947 */ /* 0x004fea0003800000 */
.L_x_1554:
[----:B------:R-:W-:Y:S01]  /*63b0*/  UIADD3 UR6, UR39, 0x3000, URZ ;  /* 0x0000300027067890 */ /* 0x000fe2000fffe03f */
[----:B------:R-:W-:Y:S01]  /*63c0*/  WARPGROUP.ARRIVE ;  /* 0x00000000000079c5 */ /* 0x000fe20000000000 */
[----:B------:R-:W-:Y:S01]  /*63d0*/  UMOV UR11, 0x40000040 ;  /* 0x40000040000b7882 */ /* 0x000fe20000000000 */
[----:B-12---:R-:W-:Y:S01]  /*63e0*/  FMNMX.FTZ R0, R24, R6, !PT ;  /* 0x0000000618007209 */ /* 0x006fe20007810000 */
[----:B------:R-:W-:-:S03]  /*63f0*/  USHF.R.U32.HI UR6, URZ, 0x4, UR6 ;  /* 0x000000043f067899 */ /* 0x000fc60008011606 */
        /* <DEDUP_REMOVED lines=77> */
[----:B------:R-:W-:Y:S01]  /*68d0*/  UIADD3 UR6, UR6, 0x6, URZ ;  /* 0x0000000606067890 */ /* 0x000fe2000fffe03f */
[----:B-1----:R-:W-:-:S02]  /*68e0*/  FMNMX.FTZ R11, R10, R3, !PT ;  /* 0x000000030a0b7209 */ /* 0x002fc40007810000 */
[----:B--2---:R-:W-:-:S03]  /*68f0*/  FMNMX.FTZ R13, R8, R13, !PT ;  /* 0x0000000d080d7209 */ /* 0x004fc60007810000 */
[----:B------:R-:W1:Y:S04]  /*6900*/  SHFL.BFLY PT, R0, R11, 0x1, 0x1f ;  /* 0x0c201f000b007f89 */ /* 0x000e6800000e0000 */
[----:B------:R-:W2:Y:S01]  /*6910*/  SHFL.BFLY PT, R12, R13, 0x1, 0x1f ;  /* 0x0c201f000d0c7f89 */ /* 0x000ea200000e0000 */
[----:B-1----:R-:W-:Y:S02]  /*6920*/  FMNMX.FTZ R3, R11, R0, !PT ;  /* 0x000000000b037209 */ /* 0x002fe40007810000 */
[----:B--2---:R-:W-:-:S03]  /*6930*/  FMNMX.FTZ R0, R13, R12, !PT ;  /* 0x0000000c0d007209 */ /* 0x004fc60007810000 */
[----:B------:R-:W-:Y:S01]  /*6940*/  FFMA.FTZ R11, R2, R3, -8 ;  /* 0xc1000000020b7423 */ /* 0x000fe20000010003 */
[----:B------:R-:W-:-:S03]  /*6950*/  FADD.FTZ R15, -R3, R6 ;  /* 0x00000006030f7221 */ /* 0x000fc60000010100 */
[C-C-:B------:R-:W-:Y:S01]  /*6960*/  FFMA.FTZ R8, R2.reuse, R25, -R11.reuse ;  /* 0x0000001902087223 */ /* 0x140fe2000001080b */
[----:B------:R-:W-:-:S01]  /*6970*/  FFMA.FTZ R25, R2, R37, -R11 ;  /* 0x0000002502197223 */ /* 0x000fc2000001080b */
[C-C-:B------:R-:W-:Y:S01]  /*6980*/  FFMA.FTZ R37, R2.reuse, R49, -R11.reuse ;  /* 0x0000003102257223 */ /* 0x140fe2000001080b */
[----:B------:R-:W-:-:S01]  /*6990*/  FFMA.FTZ R49, R2, R61, -R11 ;  /* 0x0000003d02317223 */ /* 0x000fc2000001080b */
[----:B------:R-:W-:Y:S01]  /*69a0*/  FFMA.FTZ R61, R2, R73, -R11 ;  /* 0x00000049023d7223 */ /* 0x000fe2000001080b */
[----:B------:R-:W-:-:S01]  /*69b0*/  FADD.FTZ R7, -R0, R7 ;  /* 0x0000000700077221 */ /* 0x000fc20000010100 */
[C---:B------:R-:W-:Y:S01]  /*69c0*/  FFMA.FTZ R73, R2.reuse, R0, -8 ;  /* 0xc100000002497423 */ /* 0x040fe20000010000 */
[C---:B------:R-:W-:Y:S01]  /*69d0*/  FMUL.FTZ R6, R2.reuse, R15 ;  /* 0x0000000f02067220 */ /* 0x040fe20000410000 */
[C---:B------:R-:W-:Y:S01]  /*69e0*/  FFMA.FTZ R13, R2.reuse, R24, -R11 ;  /* 0x00000018020d7223 */ /* 0x040fe2000001080b */
[C---:B------:R-:W-:Y:S01]  /*69f0*/  FMUL.FTZ R7, R2.reuse, R7 ;  /* 0x0000000702077220 */ /* 0x040fe20000410000 */
[C-C-:B------:R-:W-:Y:S01]  /*6a00*/  FFMA.FTZ R26, R2.reuse, R26, -R73.reuse ;  /* 0x0000001a021a7223 */ /* 0x140fe20000010849 */
[----:B------:R-:W-:-:S01]  /*6a10*/  FFMA.FTZ R27, R2, R27, -R73 ;  /* 0x0000001b021b7223 */ /* 0x000fc20000010849 */
[C---:B------:R-:W-:Y:S01]  /*6a20*/  FFMA.FTZ R10, R2.reuse, R28, -R11 ;  /* 0x0000001c020a7223 */ /* 0x040fe2000001080b */
[----:B------:R-:W-:Y:S01]  /*6a30*/  MUFU.EX2 R6, R6 ;  /* 0x0000000600067308 */ /* 0x000fe20000000800 */
[----:B------:R-:W-:-:S01]  /*6a40*/  FFMA.FTZ R30, R2, R30, -R73 ;  /* 0x0000001e021e7223 */ /* 0x000fc20000010849 */
[C---:B------:R-:W-:Y:S01]  /*6a50*/  FFMA.FTZ R15, R2.reuse, R29, -R11 ;  /* 0x0000001d020f7223 */ /* 0x040fe2000001080b */
[----:B------:R-:W-:-:S01]  /*6a60*/  FFMA.FTZ R31, R2, R31, -R73 ;  /* 0x0000001f021f7223 */ /* 0x000fc20000010849 */
[C---:B------:R-:W-:Y:S01]  /*6a70*/  FFMA.FTZ R12, R2.reuse, R32, -R11 ;  /* 0x00000020020c7223 */ /* 0x040fe2000001080b */
[----:B------:R-:W-:-:S01]  /*6a80*/  FFMA.FTZ R34, R2, R34, -R73 ;  /* 0x0000002202227223 */ /* 0x000fc20000010849 */
[C---:B------:R-:W-:Y:S01]  /*6a90*/  FFMA.FTZ R21, R2.reuse, R33, -R11 ;  /* 0x0000002102157223 */ /* 0x040fe2000001080b */
[----:B------:R-:W-:-:S01]  /*6aa0*/  FFMA.FTZ R35, R2, R35, -R73 ;  /* 0x0000002302237223 */ /* 0x000fc20000010849 */
[----:B------:R-:W1:Y:S01]  /*6ab0*/  MUFU.EX2 R13, R13 ;  /* 0x0000000d000d7308 */ /* 0x000e620000000800 */
        /* <DEDUP_REMOVED lines=24> */
[----:B------:R-:W-:-:S01]  /*6c40*/  FFMA.FTZ R55, R2, R55, -R73 ;  /* 0x0000003702377223 */ /* 0x000fc20000010849 */
[C---:B------:R-:W-:Y:S01]  /*6c50*/  FFMA.FTZ R36, R2.reuse, R56, -R11 ;  /* 0x0000003802247223 */ /* 0x040fe2000001080b */
[----:B------:R-:W-:-:S01]  /*6c60*/  FFMA.FTZ R58, R2, R58, -R73 ;  /* 0x0000003a023a7223 */ /* 0x000fc20000010849 */
[C---:B------:R-:W-:Y:S01]  /*6c70*/  FFMA.FTZ R45, R2.reuse, R57, -R11 ;  /* 0x00000039022d7223 */ /* 0x040fe2000001080b */
[----:B------:R-:W-:-:S01]  /*6c80*/  FFMA.FTZ R59, R2, R59, -R73 ;  /* 0x0000003b023b7223 */ /* 0x000fc20000010849 */
[C-C-:B------:R-:W-:Y:S01]  /*6c90*/  FFMA.FTZ R52, R2.reuse, R72, -R11.reuse ;  /* 0x0000004802347223 */ /* 0x140fe2000001080b */
[----:B------:R-:W-:-:S01]  /*6ca0*/  FFMA.FTZ R40, R2, R60, -R11 ;  /* 0x0000003c02287223 */ /* 0x000fc2000001080b */
[----:B------:R-:W-:-:S02]  /*6cb0*/  WARPGROUP.DEPBAR.LE gsb0, 0x0 ;  /* 0x00008000000079c5 */ /* 0x000fc40000010000 */
[----:B------:R-:W-:Y:S01]  /*6cc0*/  WARPGROUP.ARRIVE ;  /* 0x00000000000079c5 */ /* 0x000fe20000000000 */
[----:B------:R-:W3:Y:S01]  /*6cd0*/  MUFU.EX2 R27, R27 ;  /* 0x0000001b001b7308 */ /* 0x000ee20000000800 */
[----:B--2---:R-:W-:-:S01]  /*6ce0*/  FFMA.FTZ R4, R7, R4, R26 ;  /* 0x0000000407047223 */ /* 0x004fc2000001001a */
[C-C-:B------:R-:W-:Y:S01]  /*6cf0*/  FFMA.FTZ R62, R2.reuse, R62, -R73.reuse ;  /* 0x0000003e023e7223 */ /* 0x140fe20000010849 */
[----:B------:R-:W-:-:S01]  /*6d00*/  FFMA.FTZ R63, R2, R63, -R73 ;  /* 0x0000003f023f7223 */ /* 0x000fc20000010849 */
[----:B------:R-:W-:Y:S01]  /*6d10*/  FFMA.FTZ R44, R2, R64, -R11 ;  /* 0x00000040022c7223 */ /* 0x000fe2000001080b */
[----:B------:R-:W-:Y:S01]  /*6d20*/  QGMMA.64x96x32.F32.E4M3.E4M3 R88, R140, gdesc[UR8], R88, gsb0 ;  /* 0x016000088c587df3 */ /* 0x000fe20008000858 */
[----:B-1----:R-:W-:-:S01]  /*6d30*/  FADD.FTZ R5, R8, R5 ;  /* 0x0000000508057221 */ /* 0x002fc20000010000 */
[----:B------:R-:W-:Y:S01]  /*6d40*/  UMOV UR10, UR6 ;  /* 0x00000006000a7c82 */ /* 0x000fe20008000000 */
[----:B------:R-:W1:Y:S01]  /*6d50*/  MUFU.EX2 R10, R10 ;  /* 0x0000000a000a7308 */ /* 0x000e620000000800 */
[----:B------:R-:W-:Y:S01]  /*6d60*/  UMOV UR11, 0x40000040 ;  /* 0x40000040000b7882 */ /* 0x000fe20000000000 */
[C-C-:B------:R-:W-:Y:S01]  /*6d70*/  FFMA.FTZ R66, R2.reuse, R66, -R73.reuse ;  /* 0x0000004202427223 */ /* 0x140fe20000010849 */
[----:B------:R-:W-:-:S01]  /*6d80*/  FFMA.FTZ R67, R2, R67, -R73 ;  /* 0x0000004302437223 */ /* 0x000fc20000010849 */
[C-C-:B------:R-:W-:Y:S01]  /*6d90*/  FFMA.FTZ R57, R2.reuse, R69, -R11.reuse ;  /* 0x0000004502397223 */ /* 0x140fe2000001080b */
[----:B------:R-:W-:-:S01]  /*6da0*/  FFMA.FTZ R69, R2, R81, -R11 ;  /* 0x0000005102457223 */ /* 0x000fc2000001080b */
[C-C-:B------:R-:W-:Y:S01]  /*6db0*/  FFMA.FTZ R71, R2.reuse, R71, -R73.reuse ;  /* 0x0000004702477223 */ /* 0x140fe20000010849 */
[----:B------:R-:W-:-:S01]  /*6dc0*/  FFMA.FTZ R75, R2, R75, -R73 ;  /* 0x0000004b024b7223 */ /* 0x000fc20000010849 */
[----:B------:R-:W2:Y:S01]  /*6dd0*/  MUFU.EX2 R30, R30 ;  /* 0x0000001e001e7308 */ /* 0x000ea20000000800 */
[----:B---3--:R-:W-:-:S01]  /*6de0*/  FADD.FTZ R77, R27, R4 ;  /* 0x000000041b4d7221 */ /* 0x008fc20000010000 */
[C-C-:B------:R-:W-:Y:S01]  /*6df0*/  FFMA.FTZ R56, R2.reuse, R76, -R11.reuse ;  /* 0x0000004c02387223 */ /* 0x140fe2000001080b */
[----:B------:R-:W-:-:S01]  /*6e00*/  FFMA.FTZ R60, R2, R80, -R11 ;  /* 0x00000050023c7223 */ /* 0x000fc2000001080b */
[C-C-:B------:R-:W-:Y:S01]  /*6e10*/  FFMA.FTZ R64, R2.reuse, R84, -R11.reuse ;  /* 0x0000005402407223 */ /* 0x140fe2000001080b */
[----:B------:R-:W-:-:S03]  /*6e20*/  FFMA.FTZ R11, R2, R85, -R11 ;  /* 0x00000055020b7223 */ /* 0x000fc6000001080b */
        /* <DEDUP_REMOVED lines=24> */
[----:B------:R-:W-:Y:S01]  /*6fb0*/  FFMA.FTZ R68, R2, R70, -R73 ;  /* 0x0000004602447223 */ /* 0x000fe20000010849 */
[----:B------:R-:W-:Y:S02]  /*6fc0*/  WARPGROUP.DEPBAR.LE gsb0, 0x0 ;  /* 0x00008000000079c5 */ /* 0x000fe40000010000 */
[----:B------:R-:W-:-:S03]  /*6fd0*/  WARPGROUP.ARRIVE ;  /* 0x00000000000079c5 */ /* 0x000fc60000000000 */
[----:B------:R-:W3:Y:S01]  /*6fe0*/  MUFU.EX2 R29, R29 ;  /* 0x0000001d001d7308 */ /* 0x000ee20000000800 */
[----:B-1----:R-:W-:-:S02]  /*6ff0*/  FADD.FTZ R4, R20, R5 ;  /* 0x0000000514047221 */ /* 0x002fc40000010000 */
[----:B------:R-:W-:Y:S05]  /*7000*/  QGMMA.64x96x32.F32.E4M3.E4M3 R88, R136, gdesc[UR8], R88, gsb0 ;  /* 0x0160000888587df3 */ /* 0x000fea0008000858 */
        /* <DEDUP_REMOVED lines=14> */
[----:B------:R-:W-:-:S06]  /*70f0*/  FFMA.FTZ R70, R2, R74, -R73 ;  /* 0x0000004a02467223 */ /* 0x000fcc0000010849 */
        /* <DEDUP_REMOVED lines=14> */
[----:B------:R-:W-:-:S06]  /*71e0*/  WARPGROUP.DEPBAR.LE gsb0, 0x0 ;  /* 0x00008000000079c5 */ /* 0x000fcc0000010000 */
[----:B------:R-:W3:Y:S01]  /*71f0*/  MUFU.EX2 R58, R58 ;  /* 0x0000003a003a7308 */ /* 0x000ee20000000800 */
[----:B-1----:R-:W-:-:S01]  /*7200*/  FADD.FTZ R77, R55, R72 ;  /* 0x00000048374d7221 */ /* 0x002fc20000010000 */
[----:B------:R-:W-:Y:S01]  /*7210*/  FFMA.FTZ R72, R2, R78, -R73 ;  /* 0x0000004e02487223 */ /* 0x000fe20000010849 */
[----:B------:R-:W-:-:S05]  /*7220*/  IMAD.U32 R78, RZ, RZ, UR38 ;  /* 0x00000026ff4e7e24 */ /* 0x000fca000f8e00ff */
[----:B------:R-:W1:Y:S01]  /*7230*/  MUFU.EX2 R45, R45 ;  /* 0x0000002d002d7308 */ /* 0x000e620000000800 */
[----:B--2---:R-:W-:-:S07]  /*7240*/  FADD.FTZ R4, R36, R5 ;  /* 0x0000000524047221 */ /* 0x004fce0000010000 */
[----:B------:R-:W2:Y:S01]  /*7250*/  MUFU.EX2 R59, R59 ;  /* 0x0000003b003b7308 */ /* 0x000ea20000000800 */
[----:B---3--:R-:W-:-:S01]  /*7260*/  FADD.FTZ R74, R58, R77 ;  /* 0x0000004d3a4a7221 */ /* 0x008fc20000010000 */
[----:B------:R-:W-:-:S06]  /*7270*/  FFMA.FTZ R77, R2, R79, -R73 ;  /* 0x0000004f024d7223 */ /* 0x000fcc0000010849 */
        /* <DEDUP_REMOVED lines=28> */
[----:B------:R-:W-:-:S05]  /*7440*/  @!P0 LEA R4, R78, UR39, 0x3 ;  /* 0x000000274e048c11 */ /* 0x000fca000f8e18ff */
[----:B------:R-:W-:Y:S01]  /*7450*/  @!P0 VIADD R4, R4, 0x19c40 ;  /* 0x00019c4004048836 */ /* 0x000fe20000000000 */
[----:B------:R-:W1:Y:S01]  /*7460*/  MUFU.EX2 R70, R70 ;  /* 0x0000004600467308 */ /* 0x000e620000000800 */
[----:B--2---:R-:W-:-:S01]  /*7470*/  FADD.FTZ R81, R71, R76 ;  /* 0x0000004c47517221 */ /* 0x004fc20000010000 */
[C-C-:B------:R-:W-:Y:S01]  /*7480*/  FFMA.FTZ R76, R2.reuse, R86, -R73.reuse ;  /* 0x00000056024c7223 */ /* 0x140fe20000010849 */
[----:B------:R-:W-:-:S01]  /*7490*/  FFMA.FTZ R73, R2, R87, -R73 ;  /* 0x0000005702497223 */ /* 0x000fc20000010849 */
[----:B------:R-:W-:-:S04]  /*74a0*/  @!P0 PRMT R4, RZ, 0x654, R4 ;  /* 0x00000654ff048816 */ /* 0x000fc80000000004 */
[----:B------:R-:W2:Y:S01]  /*74b0*/  MUFU.EX2 R61, R61 ;  /* 0x0000003d003d7308 */ /* 0x000ea20000000800 */
[----:B---3--:R-:W-:-:S01]  /*74c0*/  FADD.FTZ R78, R52, R5 ;  /* 0x00000005344e7221 */ /* 0x008fc20000010000 */
[----:B------:R3:W-:Y:S06]  /*74d0*/  @!P0 SYNCS.ARRIVE.TRANS64.RED.A1T0 RZ, [R4+URZ], RZ ;  /* 0x000000ff04ff89a7 */ /* 0x0007ec000810043f */
[----:B------:R-:W4:Y:S01]  /*74e0*/  MUFU.EX2 R75, R75 ;  /* 0x0000004b004b7308 */ /* 0x000f220000000800 */
[----:B-1----:R-:W-:-:S07]  /*74f0*/  FADD.FTZ R80, R70, R81 ;  /* 0x0000005146507221 */ /* 0x002fce0000010000 */
[----:B------:R-:W1:Y:S01]  /*7500*/  MUFU.EX2 R56, R56 ;  /* 0x0000003800387308 */ /* 0x000e620000000800 */
[----:B--2---:R-:W-:-:S07]  /*7510*/  FADD.FTZ R5, R61, R78 ;  /* 0x0000004e3d057221 */ /* 0x004fce0000010000 */
[----:B------:R-:W2:Y:S01]  /*7520*/  MUFU.EX2 R72, R72 ;  /* 0x0000004800487308 */ /* 0x000ea20000000800 */
[----:B----4-:R-:W-:-:S07]  /*7530*/  FADD.FTZ R81, R75, R80 ;  /* 0x000000504b517221 */ /* 0x010fce0000010000 */
[----:B------:R-:W4:Y:S01]  /*7540*/  MUFU.EX2 R65, R65 ;  /* 0x0000004100417308 */ /* 0x000f220000000800 */
[----:B-1----:R-:W-:-:S07]  /*7550*/  FADD.FTZ R78, R56, R5 ;  /* 0x00000005384e7221 */ /* 0x002fce0000010000 */
[----:B------:R-:W1:Y:S01]  /*7560*/  MUFU.EX2 R77, R77 ;  /* 0x0000004d004d7308 */ /* 0x000e620000000800 */
[----:B--2---:R-:W-:-:S07]  /*7570*/  FADD.FTZ R80, R72, R81 ;  /* 0x0000005148507221 */ /* 0x004fce0000010000 */
[----:B------:R-:W3:Y:S01]  /*7580*/  MUFU.EX2 R60, R60 ;  /* 0x0000003c003c7308 */ /* 0x000ee20000000800 */
[----:B----4-:R-:W-:-:S07]  /*7590*/  FADD.FTZ R5, R65, R78 ;  /* 0x0000004e41057221 */ /* 0x010fce0000010000 */
        /* <DEDUP_REMOVED lines=18> */
.L_x_1556:
[----:B------:R-:W-:Y:S01]  /*76c0*/  UIADD3 UR6, UR7, 0x19c60, URZ ;  /* 0x00019c6007067890 */ /* 0x000fe2000fffe03f */
[----:B------:R-:W-:Y:S01]  /*76d0*/  ISETP.GT.AND P2, PT, R9, RZ, PT ;  /* 0x000000ff0900720c */ /* 0x000fe20003f44270 */
[----:B------:R-:W-:Y:S01]  /*76e0*/  UMOV UR17, UR38 ;  /* 0x0000002600117c82 */ /* 0x000fe20008000000 */
[----:B------:R-:W-:Y:S01]  /*76f0*/  F2FP.SATFINITE.E4M3.F32.PACK_AB_MERGE_C R10, R15, R10, RZ ;  /* 0x0000000a0f0a723e */ /* 0x000fe200048070ff */
[----:B------:R-:W-:Y:S01]  /*7700*/  UPRMT UR6, UR48, 0x654, UR6 ;  /* 0x0000065430067896 */ /* 0x000fe20008000006 */
        /* <DEDUP_REMOVED lines=83> */
[----:B------:R-:W-:Y:S01]  /*7c40*/  F2FP.SATFINITE.E4M3.F32.PACK_AB_MERGE_C R139, R79, R74, R73 ;  /* 0x0000004a4f8b723e */ /* 0x000fe20004807049 */
[----:B------:R-:W-:Y:S06]  /*7c50*/  @P2 BRA `(.L_x_1557) ;  /* 0xffffffe400342947 */ /* 0x000fec000383ffff */
.L_x_1547:
[----:B------:R-:W-:Y:S06]  /*7c60*/  BAR.ARV 0x8, 0x1a0 ;  /* 0x0206800000007b1d */ /* 0x000fec0000002000 */
[----:B------:R-:W-:Y:S05]  /*7c70*/  @!P1 BRA `(.L_x_1558) ;  /* 0x0000000000049947 */ /* 0x000fea0003800000 */
[----:B------:R-:W-:Y:S01]  /*7c80*/  BPT.TRAP 0x1 ;  /* 0x000000040000795c */ /* 0x000fe20000300000 */
.L_x_1558:
[----:B------:R-:W-:Y:S01]  /*7c90*/  ULEA UR5, UR38, UR39, 0x3 ;  /* 0x0000002726057291 */ /* 0x000fe2000f8e183f */
[----:B------:R-:W-:-:S08]  /*7ca0*/  SHF.L.U32 R6, R16, 0x1f, RZ ;  /* 0x0000001f10067819 */ /* 0x000fd000000006ff */
[----:B------:R1:W2:Y:S01]  /*7cb0*/  SYNCS.PHASECHK.TRANS64.TRYWAIT P2, [UR5+0x19c50], R6 ;  /* 0x019c5006ff0075a7 */ /* 0x0002a20008040145 */
[----:B------:R-:W-:Y:S05]  /*7cc0*/  @!P1 BRA `(.L_x_1559) ;  /* 0x0000000000049947 */ /* 0x000fea0003800000 */
[----:B------:R-:W-:Y:S01]  /*7cd0*/  BPT.TRAP 0x1 ;  /* 0x000000040000795c */ /* 0x000fe20000300000 */
.L_x_1559:
[----:B------:R-:W3:Y:S02]  /*7ce0*/  LDC.64 R12, c[0x0][0x9a0] ;  /* 0x00026800ff0c7b82 */ /* 0x000ee40000000a00 */
[----:B---3--:R-:W-:-:S04]  /*7cf0*/  ISETP.NE.U32.AND P0, PT, R12, RZ, PT ;  /* 0x000000ff0c00720c */ /* 0x008fc80003f05070 */
[----:B------:R-:W-:-:S13]  /*7d00*/  ISETP.NE.AND.EX P0, PT, R13, RZ, PT, P0 ;  /* 0x000000ff0d00720c */ /* 0x000fda0003f05300 */
[----:B------:R-:W3:Y:S08]  /*7d10*/  @P0 LDC.64 R10, c[0x0][0x9c8] ;  /* 0x00027200ff0a0b82 */ /* 0x000ef00000000a00 */
[----:B------:R-:W4:Y:S01]  /*7d20*/  @P0 LDC.64 R14, c[0x0][0x9d0] ;  /* 0x00027400ff0e0b82 */ /* 0x000f220000000a00 */
[----:B--2---:R-:W-:Y:S05]  /*7d30*/  @P2 BRA `(.L_x_1560) ;  /* 0x0000000000082947 */ /* 0x004fea0003800000 */
[----:B------:R-:W2:Y:S02]  /*7d40*/  SYNCS.PHASECHK.TRANS64.TRYWAIT P2, [UR5+0x19c50], R6 ;  /* 0x019c5006ff0075a7 */ /* 0x000ea40008040145 */
[----:B--2---:R-:W-:Y:S05]  /*7d50*/  @!P2 BRA `(.L_x_1561) ;  /* 0x0000005000b0a947 */ /* 0x004fea0003800000 */
.L_x_1560:
[----:B------:R-:W-:Y:S01]  /*7d60*/  UIADD3 UR39, UR39, 0x3000, URZ ;  /* 0x0000300027277890 */ /* 0x000fe2000fffe03f */
[----:B------:R-:W-:Y:S01]  /*7d70*/  WARPGROUP.ARRIVE ;  /* 0x00000000000079c5 */ /* 0x000fe20000000000 */
[----:B------:R-:W-:Y:S01]  /*7d80*/  UMOV UR7, 0x40000040 ;  /* 0x4000004000077882 */ /* 0x000fe20000000000 */
[----:B--2---:R-:W-:Y:S01]  /*7d90*/  IMAD.U32 R7, RZ, RZ, UR44 ;  /* 0x0000002cff077e24 */ /* 0x004fe2000f8e00ff */
[----:B------:R-:W-:Y:S01]  /*7da0*/  USHF.R.U32.HI UR39, URZ, 0x4, UR39 ;  /* 0x000000043f277899 */ /* 0x000fe20008011627 */
[----:B------:R-:W-:-:S03]  /*7db0*/  @P0 SHF.R.S32.HI R9, RZ, 0x1f, R156 ;  /* 0x0000001fff090819 */ /* 0x000fc6000001149c */
[----:B------:R-:W-:Y:S01]  /*7dc0*/  ULOP3.LUT UR39, UR39, 0x3fff, URZ, 0xc0, !UPT ;  /* 0x00003fff27277892 */ /* 0x000fe2000f8ec03f */
[----:B------:R-:W-:Y:S01]  /*7dd0*/  @P0 SHF.R.S32.HI R7, RZ, 0x1f, R7 ;  /* 0x0000001fff070819 */ /* 0x000fe20000011407 */
[----:B----4-:R-:W-:Y:S02]  /*7de0*/  @P0 IMAD R9, R9, R14, RZ ;  /* 0x0000000e09090224 */ /* 0x010fe400078e02ff */
[----:B------:R-:W-:Y:S02]  /*7df0*/  ULOP3.LUT UR4, UR39, 0x10000, URZ, 0xfc, !UPT ;  /* 0x0001000027047892 */ /* 0x000fe4000f8efc3f */
[----:B-1-3--:R-:W-:Y:S02]  /*7e00*/  @P0 IMAD R6, R7, R10, RZ ;  /* 0x0000000a07060224 */ /* 0x00afe400078e02ff */
[----:B------:R-:W-:Y:S01]  /*7e10*/  UIMAD UR4, UR38, 0x300, UR4 ;  /* 0x00000300260478a4 */ /* 0x000fe2000f8e0204 */
[----:B------:R-:W-:Y:S02]  /*7e20*/  @P0 IMAD R9, R156, R15, R9 ;  /* 0x0000000f9c090224 */ /* 0x000fe400078e0209 */
[----:B------:R-:W-:-:S02]  /*7e30*/  @P0 IMAD R11, R11, UR44, R6 ;  /* 0x0000002c0b0b0c24 */ /* 0x000fc4000f8e0206 */
[----:B------:R-:W-:Y:S02]  /*7e40*/  @P0 IMAD.WIDE.U32 R6, R10, UR44, RZ ;  /* 0x0000002c0a060c25 */ /* 0x000fe4000f8e00ff */
[----:B------:R-:W-:Y:S02]  /*7e50*/  UMOV UR6, UR4 ;  /* 0x0000000400067c82 */ /* 0x000fe40008000000 */
[----:B------:R-:W-:Y:S01]  /*7e60*/  QGMMA.64x96x32.F32.E4M3.E4M3 R88, R148, gdesc[UR4], R88, gsb0 ;  /* 0x0160000494587df3 */ /* 0x000fe20008000858 */
[----:B------:R-:W-:Y:S02]  /*7e70*/  @P0 IMAD.IADD R7, R7, 0x1, R11 ;  /* 0x0000000107070824 */ /* 0x000fe400078e020b */
[----:B------:R-:W-:-:S04]  /*7e80*/  @P0 IMAD.WIDE.U32 R6, R156, R14, R6 ;  /* 0x0000000e9c060225 */ /* 0x000fc800078e0006 */
[----:B------:R-:W-:Y:S01]  /*7e90*/  @P0 IMAD.IADD R7, R7, 0x1, R9 ;  /* 0x0000000107070824 */ /* 0x000fe200078e0209 */
[----:B------:R-:W-:-:S04]  /*7ea0*/  @P0 LEA R8, P2, R6, R12, 0x2 ;  /* 0x0000000c06080211 */ /* 0x000fc800078410ff */
[----:B------:R-:W-:Y:S01]  /*7eb0*/  @P0 LEA.HI.X R9, R6, R13, R7, 0x2, P2 ;  /* 0x0000000d06090211 */ /* 0x000fe200010f1407 */
[----:B------:R-:W-:-:S06]  /*7ec0*/  IMAD.MOV.U32 R6, RZ, RZ, 0x3f800000 ;  /* 0x3f800000ff067424 */ /* 0x000fcc00078e00ff */
[----:B------:R1:W2:Y:S01]  /*7ed0*/  @P0 LDG.E R6, desc[UR46][R8.64] ;  /* 0x0000002e08060981 */ /* 0x0002a2000c1e1900 */
[----:B------:R-:W-:Y:S01]  /*7ee0*/  UIADD3 UR6, UR4, 0x2, URZ ;  /* 0x0000000204067890 */ /* 0x000fe2000fffe03f */
[----:B------:R-:W-:Y:S01]  /*7ef0*/  UMOV UR7, 0x40000040 ;  /* 0x4000004000077882 */ /* 0x000fe20000000000 */
[----:B------:R-:W-:Y:S02]  /*7f00*/  WARPGROUP.DEPBAR.LE gsb0, 0x0 ;  /* 0x00008000000079c5 */ /* 0x000fe40000010000 */
[----:B------:R-:W-:-:S06]  /*7f10*/  WARPGROUP.ARRIVE ;  /* 0x00000000000079c5 */ /* 0x000fcc0000000000 */
[----:B------:R-:W-:Y:S01]  /*7f20*/  QGMMA.64x96x32.F32.E4M3.E4M3 R88, R144, gdesc[UR4], R88, gsb0 ;  /* 0x0160000490587df3 */ /* 0x000fe20008000858 */
[----:B------:R-:W-:Y:S01]  /*7f30*/  UIADD3 UR6, UR4, 0x4, URZ ;  /* 0x0000000404067890 */ /* 0x000fe2000fffe03f */
[----:B------:R-:W-:Y:S01]  /*7f40*/  UMOV UR7, 0x40000040 ;  /* 0x4000004000077882 */ /* 0x000fe20000000000 */
[----:B------:R-:W3:Y:S01]  /*7f50*/  SHFL.BFLY PT, R10, R5, 0x2, 0x1f ;  /* 0x0c401f00050a7f89 */ /* 0x000ee200000e0000 */
[----:B------:R-:W-:-:S03]  /*7f60*/  UIADD3 UR4, UR4, 0x6, URZ ;  /* 0x0000000604047890 */ /* 0x000fc6000fffe03f */
[----:B------:R-:W4:Y:S01]  /*7f70*/  SHFL.BFLY PT, R11, R4, 0x2, 0x1f ;  /* 0x0c401f00040b7f89 */ /* 0x000f2200000e0000 */
[----:B------:R-:W-:Y:S02]  /*7f80*/  WARPGROUP.DEPBAR.LE gsb0, 0x0 ;  /* 0x00008000000079c5 */ /* 0x000fe40000010000 */
[----:B------:R-:W-:-:S06]  /*7f90*/  WARPGROUP.ARRIVE ;  /* 0x00000000000079c5 */ /* 0x000fcc0000000000 */
[----:B------:R-:W-:Y:S01]  /*7fa0*/  QGMMA.64x96x32.F32.E4M3.E4M3 R88, R140, gdesc[UR4], R88, gsb0 ;  /* 0x016000048c587df3 */ /* 0x000fe20008000858 */
[----:B------:R-:W-:Y:S01]  /*7fb0*/  UMOV UR6, UR4 ;  /* 0x0000000400067c82 */ /* 0x000fe20008000000 */
[----:B------:R-:W-:Y:S01]  /*7fc0*/  UMOV UR7, 0x40000040 ;  /* 0x4000004000077882 */ /* 0x000fe20000000000 */
[----:B---3--:R-:W-:-:S01]  /*7fd0*/  FADD.FTZ R10, R10, R5 ;  /* 0x000000050a0a7221 */ /* 0x008fc20000010000 */
[----:B----4-:R-:W-:-:S04]  /*7fe0*/  FADD.FTZ R11, R11, R4 ;  /* 0x000000040b0b7221 */ /* 0x010fc80000010000 */
[----:B------:R-:W3:Y:S04]  /*7ff0*/  SHFL.BFLY PT, R7, R10, 0x1, 0x1f ;  /* 0x0c201f000a077f89 */ /* 0x000ee800000e0000 */
[----:B-1----:R-:W1:Y:S01]  /*8000*/  SHFL.BFLY PT, R8, R11, 0x1, 0x1f ;  /* 0x0c201f000b087f89 */ /* 0x002e6200000e0000 */
[----:B---3--:R-:W-:-:S01]  /*8010*/  FADD.FTZ R12, R10, R7 ;  /* 0x000000070a0c7221 */ /* 0x008fc20000010000 */
[----:B-1----:R-:W-:-:S04]  /*8020*/  FADD.FTZ R14, R11, R8 ;  /* 0x000000080b0e7221 */ /* 0x002fc80000010000 */
[C---:B------:R-:W-:Y:S01]  /*8030*/  FSETP.NE.FTZ.AND P0, PT, R12.reuse, RZ, PT ;  /* 0x000000ff0c00720b */ /* 0x040fe20003f15000 */
[----:B------:R-:W-:Y:S01]  /*8040*/  FMUL.FTZ R15, R12, 0.00390625 ;  /* 0x3b8000000c0f7820 */ /* 0x000fe20000410000 */
[----:B------:R-:W-:Y:S01]  /*8050*/  FMUL.FTZ R10, R14, 0.00390625 ;  /* 0x3b8000000e0a7820 */ /* 0x000fe20000410000 */
[----:B------:R-:W-:-:S03]  /*8060*/  IMAD.MOV.U32 R7, RZ, RZ, RZ ;  /* 0x000000ffff077224 */ /* 0x000fc600078e00ff */
        /* <DEDUP_REMOVED lines=9> */
[----:B------:R-:W3:Y:S08]  /*8100*/  @P2 MUFU.LG2 R9, R15 ;  /* 0x0000000f00092308 */ /* 0x000ef00000000c00 */
[----:B------:R-:W4:Y:S01]  /*8110*/  @P0 MUFU.RCP R11, R14 ;  /* 0x0000000e000b0308 */ /* 0x000f220000001000 */
[C---:B------:R-:W-:Y:S01]  /*8120*/  @P2 FMUL.FTZ R8, R2.reuse, 0.69314718246459960938 ;  /* 0x3f31721802082820 */ /* 0x040fe20000410000 */
[----:B------:R-:W-:Y:S01]  /*8130*/  @P3 FMUL.FTZ R2, R2, 0.69314718246459960938 ;  /* 0x3f31721802023820 */ /* 0x000fe20000410000 */
[----:B-1----:R-:W-:Y:S01]  /*8140*/  @P3 FMUL.FTZ R13, R10, 0.69314718246459960938 ;  /* 0x3f3172180a0d3820 */ /* 0x002fe20000410000 */
[----:B------:R-:W-:-:S02]  /*8150*/  IMAD.MOV.U32 R4, RZ, RZ, -0x800000 ;  /* 0xff800000ff047424 */ /* 0x000fc400078e00ff */
[----:B--2---:R-:W-:Y:S01]  /*8160*/  FMUL.FTZ R7, R7, R6 ;  /* 0x0000000607077220 */ /* 0x004fe20000410000 */
[----:B------:R-:W-:Y:S02]  /*8170*/  IMAD.MOV.U32 R5, RZ, RZ, -0x800000 ;  /* 0xff800000ff057424 */ /* 0x000fe400078e00ff */
[----:B---3--:R-:W-:Y:S01]  /*8180*/  @P2 FMUL.FTZ R9, R9, 0.69314718246459960938 ;  /* 0x3f31721809092820 */ /* 0x008fe20000410000 */
[----:B------:R-:W-:-:S03]  /*8190*/  @P3 FFMA.FTZ R4, R2, R0, R13 ;  /* 0x0000000002043223 */ /* 0x000fc6000001000d */
[----:B------:R-:W-:Y:S01]  /*81a0*/  @P2 FFMA.FTZ R5, R8, R3, R9 ;  /* 0x0000000308052223 */ /* 0x000fe20000010009 */
[----:B----4-:R-:W-:Y:S01]  /*81b0*/  FMUL.FTZ R0, R11, R6 ;  /* 0x000000060b007220 */ /* 0x010fe20000410000 */
[----:B------:R-:W-:Y:S02]  /*81c0*/  WARPGROUP.DEPBAR.LE gsb0, 0x0 ;  /* 0x00008000000079c5 */ /* 0x000fe40000010000 */
[----:B------:R-:W-:Y:S05]  /*81d0*/  @!P1 BRA `(.L_x_1562) ;  /* 0x0000000000049947 */ /* 0x000fea0003800000 */
[----:B------:R-:W-:Y:S01]  /*81e0*/  BPT.TRAP 0x1 ;  /* 0x000000040000795c */ /* 0x000fe20000300000 */
.L_x_1562:
        /* <DEDUP_REMOVED lines=55> */
[----:B------:R-:W-:Y:S01]  /*8560*/  VIADD R157, R157, 0x1 ;  /* 0x000000019d9d7836 */ /* 0x000fe20000000000 */
[----:B------:R-:W-:Y:S01]  /*8570*/  LOP3.LUT R16, R16, UR4, RZ, 0x3c, !PT ;  /* 0x0000000410107c12 */ /* 0x000fe2000f8e3cff */
[----:B------:R-:W-:-:S12]  /*8580*/  USEL UR38, UR38, URZ, UP0 ;  /* 0x0000003f26267287 */ /* 0x000fd80008000000 */
.L_x_1529:
        /* <DEDUP_REMOVED lines=16> */
[C---:B------:R-:W-:Y:S02]  /*8690*/  IADD3 R13, P6, R18.reuse, 0x20, RZ ;  /* 0x00000020120d7810 */ /* 0x040fe40007fde0ff */
[----:B------:R-:W-:Y:S02]  /*86a0*/  F2FP.BF16.F32.PACK_AB R11, R11, R12 ;  /* 0x0000000c0b0b723e */ /* 0x000fe400000010ff */
[----:B------:R-:W-:Y:S01]  /*86b0*/  F2FP.BF16.F32.PACK_AB R9, R9, R10 ;  /* 0x0000000a0909723e */ /* 0x000fe200000010ff */
[----:B------:R1:W2:Y:S01]  /*86c0*/  LDG.E.CONSTANT R0, desc[UR46][R2.64] ;  /* 0x0000002e02007981 */ /* 0x0002a2000c1e9900 */
[----:B------:R-:W-:Y:S01]  /*86d0*/  LOP3.LUT R12, R13, 0x180, RZ, 0xc0, !PT ;  /* 0x000001800d0c7812 */ /* 0x000fe200078ec0ff */
[----:B------:R-:W-:Y:S01]  /*86e0*/  VIADD R71, R23, UR42 ;  /* 0x0000002a17477c36 */ /* 0x000fe20008000000 */
[----:B------:R-:W-:Y:S01]  /*86f0*/  F2FP.BF16.F32.PACK_AB R8, R7, R8 ;  /* 0x000000080708723e */ /* 0x000fe200000010ff */
[----:B------:R-:W-:Y:S01]  /*8700*/  USHF.R.S32.HI UR5, URZ, 0x1f, UR43 ;  /* 0x0000001f3f057899 */ /* 0x000fe2000801142b */
[----:B------:R-:W-:Y:S01]  /*8710*/  F2FP.BF16.F32.PACK_AB R6, R135, R6 ;  /* 0x000000068706723e */ /* 0x000fe200000010ff */
[----:B------:R-:W-:Y:S01]  /*8720*/  ULDC.64 UR6, c[0x0][0xb70] ;  /* 0x0002dc0000067ab9 */ /* 0x000fe20000000a00 */
[----:B------:R-:W-:Y:S01]  /*8730*/  IADD3 R7, P5, R18, 0x6000, RZ ;  /* 0x0000600012077810 */ /* 0x000fe20007fbe0ff */
[----:B------:R-:W-:Y:S01]  /*8740*/  UIMAD UR5, UR5, UR6, URZ ;  /* 0x00000006050572a4 */ /* 0x000fe2000f8e023f */
[----:B------:R-:W-:Y:S01]  /*8750*/  SHF.R.U64 R12, R12, 0x3, RZ ;  /* 0x000000030c0c7819 */ /* 0x000fe200000012ff */
[----:B------:R-:W-:Y:S01]  /*8760*/  UIMAD.WIDE.U32 UR8, UR43, UR6, URZ ;  /* 0x000000062b0872a5 */ /* 0x000fe2000f8e003f */
[C---:B-1----:R-:W-:Y:S01]  /*8770*/  LOP3.LUT P0, R2, R60.reuse, 0x3, RZ, 0xc0, !PT ;  /* 0x000000033c027812 */ /* 0x042fe2000780c0ff */
[----:B------:R-:W-:Y:S01]  /*8780*/  VIADD R60, R60, 0xffffff80 ;  /* 0xffffff803c3c7836 */ /* 0x000fe20000000000 */
[----:B------:R-:W-:Y:S01]  /*8790*/  F2FP.BF16.F32.PACK_AB R52, R51, R52 ;  /* 0x000000343334723e */ /* 0x000fe200000010ff */
[----:B------:R-:W-:Y:S01]  /*87a0*/  UIMAD UR5, UR43, UR7, UR5 ;  /* 0x000000072b0572a4 */ /* 0x000fe2000f8e0205 */
[----:B------:R-:W-:Y:S01]  /*87b0*/  ISETP.EQ.OR P0, PT, R2, 0x3, !P0 ;  /* 0x000000030200780c */ /* 0x000fe20004702670 */
[----:B------:R-:W-:Y:S01]  /*87c0*/  VIADD R2, R71, 0x8 ;  /* 0x0000000847027836 */ /* 0x000fe20000000000 */
[----:B------:R-:W-:Y:S01]  /*87d0*/  SHF.R.S32.HI R3, RZ, 0x1f, R60 ;  /* 0x0000001fff037819 */ /* 0x000fe2000001143c */
[----:B------:R-:W-:Y:S01]  /*87e0*/  UIADD3 UR5, UR9, UR5, URZ ;  /* 0x0000000509057290 */ /* 0x000fe2000fffe03f */
[----:B------:R-:W-:Y:S01]  /*87f0*/  F2FP.BF16.F32.PACK_AB R46, R45, R46 ;  /* 0x0000002e2d2e723e */ /* 0x000fe200000010ff */
[----:B------:R-:W-:Y:S01]  /*8800*/  ULDC.64 UR6, c[0x0][0xb40] ;  /* 0x0002d00000067ab9 */ /* 0x000fe20000000a00 */
[----:B------:R-:W-:-:S02]  /*8810*/  LEA.HI R3, R3, R60, RZ, 0x7 ;  /* 0x0000003c03037211 */ /* 0x000fc400078f38ff */
[----:B------:R-:W-:Y:S02]  /*8820*/  SEL R67, R9, R6, P0 ;  /* 0x0000000609437207 */ /* 0x000fe40000000000 */
[----:B------:R-:W-:Y:S02]  /*8830*/  SEL R69, R6, R9, P0 ;  /* 0x0000000906457207 */ /* 0x000fe40000000000 */
[----:B------:R-:W-:Y:S02]  /*8840*/  SEL R45, R11, R8, P0 ;  /* 0x000000080b2d7207 */ /* 0x000fe40000000000 */
[----:B------:R-:W-:Y:S02]  /*8850*/  SEL R51, R8, R11, P0 ;  /* 0x0000000b08337207 */ /* 0x000fe40000000000 */
[----:B------:R-:W-:Y:S02]  /*8860*/  LOP3.LUT R6, R7, 0x180, RZ, 0xc0, !PT ;  /* 0x0000018007067812 */ /* 0x000fe400078ec0ff */
[----:B------:R-:W-:-:S02]  /*8870*/  IADD3 R11, P3, R18, 0x3000, RZ ;  /* 0x00003000120b7810 */ /* 0x000fc40007f7e0ff */
[----:B------:R-:W-:Y:S02]  /*8880*/  F2FP.BF16.F32.PACK_AB R55, R55, R56 ;  /* 0x000000383737723e */ /* 0x000fe400000010ff */
[----:B------:R-:W-:Y:S01]  /*8890*/  LOP3.LUT R12, R12, R13, RZ, 0x3c, !PT ;  /* 0x0000000d0c0c7212 */ /* 0x000fe200078e3cff */
[----:B------:R-:W-:Y:S01]  /*88a0*/  IMAD.X R13, RZ, RZ, R19, P6 ;  /* 0x000000ffff0d7224 */ /* 0x000fe200030e0613 */
[----:B------:R-:W-:Y:S01]  /*88b0*/  LOP3.LUT R3, R3, 0xffffff80, RZ, 0xc0, !PT ;  /* 0xffffff8003037812 */ /* 0x000fe200078ec0ff */
[----:B------:R-:W1:Y:S01]  /*88c0*/  S2R R56, SR_TID.X ;  /* 0x0000000000387919 */ /* 0x000e620000002100 */
[----:B------:R-:W-:Y:S02]  /*88d0*/  SHF.R.U64 R6, R6, 0x3, RZ ;  /* 0x0000000306067819 */ /* 0x000fe400000012ff */
[----:B------:R-:W-:Y:S01]  /*88e0*/  F2FP.BF16.F32.PACK_AB R54, R53, R54 ;  /* 0x000000363536723e */ /* 0x000fe200000010ff */
[----:B------:R-:W-:Y:S01]  /*88f0*/  IMAD.IADD R3, R60, 0x1, -R3 ;  /* 0x000000013c037824 */ /* 0x000fe200078e0a03 */
[----:B------:R-:W-:-:S02]  /*8900*/  F2FP.BF16.F32.PACK_AB R20, R15, R20 ;  /* 0x000000140f14723e */ /* 0x000fc400000010ff */
[----:B------:R-:W-:Y:S02]  /*8910*/  LOP3.LUT R10, R11, 0x180, RZ, 0xc0, !PT ;  /* 0x000001800b0a7812 */ /* 0x000fe400078ec0ff */
[----:B------:R-:W-:Y:S02]  /*8920*/  SEL R53, R55, R52, P0 ;  /* 0x0000003437357207 */ /* 0x000fe40000000000 */
[C---:B------:R-:W-:Y:S02]  /*8930*/  IADD3 R9, P4, R18.reuse, 0x3020, RZ ;  /* 0x0000302012097810 */ /* 0x040fe40007f9e0ff */
[----:B------:R-:W-:Y:S02]  /*8940*/  LOP3.LUT R15, R18, 0x180, RZ, 0xc0, !PT ;  /* 0x00000180120f7812 */ /* 0x000fe400078ec0ff */
[----:B------:R-:W-:Y:S02]  /*8950*/  SEL R55, R52, R55, P0 ;  /* 0x0000003734377207 */ /* 0x000fe40000000000 */
[----:B------:R-:W-:-:S02]  /*8960*/  F2FP.BF16.F32.PACK_AB R49, R49, R50 ;  /* 0x000000323131723e */ /* 0x000fc400000010ff */
[----:B------:R-:W-:Y:S02]  /*8970*/  F2FP.BF16.F32.PACK_AB R21, R21, R24 ;  /* 0x000000181515723e */ /* 0x000fe400000010ff */
[----:B------:R-:W-:Y:S01]  /*8980*/  LOP3.LUT R6, R6, R7, RZ, 0x3c, !PT ;  /* 0x0000000706067212 */ /* 0x000fe200078e3cff */
[----:B------:R-:W-:Y:S01]  /*8990*/  IMAD.X R7, RZ, RZ, R19, P5 ;  /* 0x000000ffff077224 */ /* 0x000fe200028e0613 */
[----:B------:R-:W-:Y:S02]  /*89a0*/  MOV R52, R12 ;  /* 0x0000000c00347202 */ /* 0x000fe40000000f00 */
[----:B------:R-:W-:Y:S01]  /*89b0*/  SHF.R.U64 R10, R10, 0x3, RZ ;  /* 0x000000030a0a7819 */ /* 0x000fe200000012ff */
[----:B------:R-:W3:Y:S01]  /*89c0*/  LDC.64 R12, c[0x0][0xb78] ;  /* 0x0002de00ff0c7b82 */ /* 0x000ee20000000a00 */
[----:B------:R-:W-:Y:S02]  /*89d0*/  F2FP.BF16.F32.PACK_AB R57, R57, R58 ;  /* 0x0000003a3939723e */ /* 0x000fe400000010ff */
[----:B------:R-:W-:-:S02]  /*89e0*/  LOP3.LUT R8, R9, 0x180, RZ, 0xc0, !PT ;  /* 0x0000018009087812 */ /* 0x000fc400078ec0ff */
[----:B------:R-:W-:Y:S01]  /*89f0*/  SHF.R.U64 R15, R15, 0x3, RZ ;  /* 0x000000030f0f7819 */ /* 0x000fe200000012ff */
[----:B-1----:R-:W-:Y:S01]  /*8a00*/  VIADD R60, R56, 0xffffff80 ;  /* 0xffffff80383c7836 */ /* 0x002fe20000000000 */
[----:B------:R-:W-:Y:S02]  /*8a10*/  F2FP.BF16.F32.PACK_AB R30, R29, R30 ;  /* 0x0000001e1d1e723e */ /* 0x000fe400000010ff */
[----:B------:R-:W-:Y:S02]  /*8a20*/  F2FP.BF16.F32.PACK_AB R47, R47, R48 ;  /* 0x000000302f2f723e */ /* 0x000fe400000010ff */
[----:B------:R-:W-:Y:S02]  /*8a30*/  F2FP.BF16.F32.PACK_AB R44, R43, R44 ;  /* 0x0000002c2b2c723e */ /* 0x000fe400000010ff */
[----:B------:R-:W-:Y:S02]  /*8a40*/  F2FP.BF16.F32.PACK_AB R41, R41, R42 ;  /* 0x0000002a2929723e */ /* 0x000fe400000010ff */
        /* <DEDUP_REMOVED lines=8> */
[----:B------:R-:W-:Y:S02]  /*8ad0*/  LOP3.LUT P1, RZ, R3, 0x3, RZ, 0xc0, !PT ;  /* 0x0000000303ff7812 */ /* 0x000fe4000782c0ff */
[----:B------:R-:W-:Y:S01]  /*8ae0*/  LOP3.LUT R10, R10, R11, RZ, 0x3c, !PT ;  /* 0x0000000b0a0a7212 */ /* 0x000fe200078e3cff */
[----:B------:R-:W-:Y:S01]  /*8af0*/  IMAD.X R11, RZ, RZ, R19, P3 ;  /* 0x000000ffff0b7224 */ /* 0x000fe200018e0613 */
[----:B------:R-:W-:Y:S02]  /*8b00*/  F2FP.BF16.F32.PACK_AB R33, R33, R34 ;  /* 0x000000222121723e */ /* 0x000fe400000010ff */
[----:B------:R-:W-:Y:S02]  /*8b10*/  F2FP.BF16.F32.PACK_AB R31, R31, R32 ;  /* 0x000000201f1f723e */ /* 0x000fe400000010ff */
[----:B------:R-:W-:-:S02]  /*8b20*/  F2FP.BF16.F32.PACK_AB R25, R25, R26 ;  /* 0x0000001a1919723e */ /* 0x000fc400000010ff */
[----:B------:R-:W-:Y:S02]  /*8b30*/  SEL R27, R57, R54, P0 ;  /* 0x00000036391b7207 */ /* 0x000fe40000000000 */
[----:B------:R-:W-:Y:S02]  /*8b40*/  IADD3 R3, P6, R18, 0x6020, RZ ;  /* 0x0000602012037810 */ /* 0x000fe40007fde0ff */
[----:B------:R-:W-:Y:S02]  /*8b50*/  SHF.R.U64 R8, R8, 0x3, RZ ;  /* 0x0000000308087819 */ /* 0x000fe400000012ff */
[----:B------:R-:W-:Y:S01]  /*8b60*/  LOP3.LUT R14, R15, R18, RZ, 0x3c, !PT ;  /* 0x000000120f0e7212 */ /* 0x000fe200078e3cff */
[----:B------:R-:W-:Y:S01]  /*8b70*/  IMAD.MOV.U32 R15, RZ, RZ, R19 ;  /* 0x000000ffff0f7224 */ /* 0x000fe200078e0013 */
[----:B------:R-:W-:Y:S02]  /*8b80*/  MOV R46, R6 ;  /* 0x00000006002e7202 */ /* 0x000fe40000000f00 */
[----:B------:R-:W-:-:S02]  /*8b90*/  SEL R57, R54, R57, P0 ;  /* 0x0000003936397207 */ /* 0x000fc40000000000 */
[----:B------:R-:W-:Y:S02]  /*8ba0*/  SEL R35, R41, R38, P0 ;  /* 0x0000002629237207 */ /* 0x000fe40000000000 */
[----:B------:R-:W-:Y:S02]  /*8bb0*/  SEL R59, R47, R44, P0 ;  /* 0x0000002c2f3b7207 */ /* 0x000fe40000000000 */
[----:B------:R-:W-:Y:S02]  /*8bc0*/  SEL R41, R38, R41, P0 ;  /* 0x0000002926297207 */ /* 0x000fe40000000000 */
[----:B------:R-:W-:Y:S02]  /*8bd0*/  SEL R47, R44, R47, P0 ;  /* 0x0000002f2c2f7207 */ /* 0x000fe40000000000 */
[----:B------:R-:W-:Y:S02]  /*8be0*/  SEL R61, R39, R36, P0 ;  /* 0x00000024273d7207 */ /* 0x000fe40000000000 */
[----:B------:R-:W-:-:S02]  /*8bf0*/  ISETP.GE.OR P2, PT, R2, UR10, P1 ;  /* 0x0000000a02007c0c */ /* 0x000fc40008f46670 */
[----:B------:R-:W-:Y:S02]  /*8c00*/  SEL R37, R33, R30, P0 ;  /* 0x0000001e21257207 */ /* 0x000fe40000000000 */
[----:B------:R-:W-:Y:S02]  /*8c10*/  SEL R43, R25, R20, P0 ;  /* 0x00000014192b7207 */ /* 0x000fe40000000000 */
[----:B------:R-:W-:Y:S02]  /*8c20*/  SEL R39, R36, R39, P0 ;  /* 0x0000002724277207 */ /* 0x000fe40000000000 */
[----:B------:R-:W-:Y:S02]  /*8c30*/  SEL R63, R31, R28, P0 ;  /* 0x0000001c1f3f7207 */ /* 0x000fe40000000000 */
[----:B------:R-:W-:Y:S02]  /*8c40*/  LOP3.LUT R2, R3, 0x180, RZ, 0xc0, !PT ;  /* 0x0000018003027812 */ /* 0x000fe400078ec0ff */
[----:B------:R-:W-:Y:S01]  /*8c50*/  LOP3.LUT R8, R8, R9, RZ, 0x3c, !PT ;  /* 0x0000000908087212 */ /* 0x000fe200078e3cff */
[----:B------:R-:W-:Y:S01]  /*8c60*/  IMAD.X R9, RZ, RZ, R19, P4 ;  /* 0x000000ffff097224 */ /* 0x000fe200020e0613 */
[----:B------:R-:W-:-:S02]  /*8c70*/  SEL R33, R30, R33, P0 ;  /* 0x000000211e217207 */ /* 0x000fc40000000000 */
[----:B------:R-:W-:Y:S02]  /*8c80*/  SEL R25, R20, R25, P0 ;  /* 0x0000001914197207 */ /* 0x000fe40000000000 */
[----:B------:R-:W-:Y:S02]  /*8c90*/  SEL R31, R28, R31, P0 ;  /* 0x0000001f1c1f7207 */ /* 0x000fe40000000000 */
[----:B------:R-:W-:Y:S02]  /*8ca0*/  MOV R50, R10 ;  /* 0x0000000a00327202 */ /* 0x000fe40000000f00 */
[----:B------:R-:W-:Y:S02]  /*8cb0*/  MOV R54, R14 ;  /* 0x0000000e00367202 */ /* 0x000fe40000000f00 */
[----:B------:R-:W-:Y:S02]  /*8cc0*/  SHF.R.U64 R2, R2, 0x3, RZ ;  /* 0x0000000302027819 */ /* 0x000fe400000012ff */
[----:B------:R-:W-:Y:S01]  /*8cd0*/  MOV R48, R8 ;  /* 0x0000000800307202 */ /* 0x000fe20000000f00 */
[----:B------:R-:W-:Y:S01]  /*8ce0*/  IMAD.U32 R9, RZ, RZ, UR9 ;  /* 0x00000009ff097e24 */ /* 0x000fe2000f8e00ff */
[----:B------:R-:W-:Y:S01]  /*8cf0*/  LOP3.LUT R2, R2, R3, RZ, 0x3c, !PT ;  /* 0x0000000302027212 */ /* 0x000fe200078e3cff */
[----:B------:R-:W-:Y:S01]  /*8d00*/  IMAD.U32 R9, RZ, RZ, UR5 ;  /* 0x00000005ff097e24 */ /* 0x000fe2000f8e00ff */
[----:B------:R-:W-:Y:S01]  /*8d10*/  USHF.R.S32.HI UR5, URZ, 0x1f, UR44 ;  /* 0x0000001f3f057899 */ /* 0x000fe2000801142c */
[----:B------:R-:W-:Y:S01]  /*8d20*/  IMAD.X R3, RZ, RZ, R19, P6 ;  /* 0x000000ffff037224 */ /* 0x000fe200030e0613 */
[----:B------:R-:W-:Y:S01]  /*8d30*/  SHF.R.S32.HI R56, RZ, 0x1f, R60 ;  /* 0x0000001fff387819 */ /* 0x000fe2000001143c */
[----:B------:R-:W-:Y:S01]  /*8d40*/  IMAD.U32 R8, RZ, RZ, UR8 ;  /* 0x00000008ff087e24 */ /* 0x000fe2000f8e00ff */
[----:B------:R-:W-:-:S02]  /*8d50*/  ISETP.GE.OR P1, PT, R71, UR10, P1 ;  /* 0x0000000a47007c0c */ /* 0x000fc40008f26670 */
[----:B------:R-:W-:Y:S01]  /*8d60*/  MOV R7, R2 ;  /* 0x0000000200077202 */ /* 0x000fe20000000f00 */
[----:B---3--:R-:W-:Y:S01]  /*8d70*/  IMAD R2, R12, UR5, RZ ;  /* 0x000000050c027c24 */ /* 0x008fe2000f8e02ff */
[----:B------:R-:W-:-:S03]  /*8d80*/  LEA.HI R56, R56, R60, RZ, 0x5 ;  /* 0x0000003c38387211 */ /* 0x000fc600078f28ff */
[----:B------:R-:W-:Y:S01]  /*8d90*/  IMAD R38, R13, UR44, R2 ;  /* 0x0000002c0d267c24 */ /* 0x000fe2000f8e0202 */
[----:B------:R-:W-:Y:S01]  /*8da0*/  SHF.R.S32.HI R56, RZ, 0x5, R56 ;  /* 0x00000005ff387819 */ /* 0x000fe20000011438 */
[----:B------:R-:W-:Y:S01]  /*8db0*/  IMAD.WIDE.U32 R2, R12, UR44, R8 ;  /* 0x0000002c0c027c25 */ /* 0x000fe2000f8e0008 */
        /* <DEDUP_REMOVED lines=20> */
[----:B------:R-:W-:Y:S01]  /*8f00*/  SHFL.IDX PT, R43, R43, R0, 0x1c1f ;  /* 0x001c1f002b2b7589 */ /* 0x000fe200000e0000 */
[----:B----4-:R-:W-:Y:S02]  /*8f10*/  SEL R24, R35, R26, P0 ;  /* 0x0000001a23187207 */ /* 0x010fe40000000000 */
[----:B------:R-:W-:Y:S01]  /*8f20*/  SEL R26, R26, R35, P0 ;  /* 0x000000231a1a7207 */ /* 0x000fe20000000000 */
[----:B------:R-:W-:Y:S04]  /*8f30*/  SHFL.IDX PT, R63, R63, R0, 0x1c1f ;  /* 0x001c1f003f3f7589 */ /* 0x000fe800000e0000 */
[----:B------:R-:W3:Y:S01]  /*8f40*/  SHFL.IDX PT, R20, R33, R6, 0x1c1f ;  /* 0x001c1f0621147589 */ /* 0x000ee200000e0000 */
[----:B-1----:R-:W-:-:S02]  /*8f50*/  SEL R13, R59, R30, P0 ;  /* 0x0000001e3b0d7207 */ /* 0x002fc40000000000 */
[----:B------:R-:W-:Y:S01]  /*8f60*/  SEL R15, R30, R59, P0 ;  /* 0x0000003b1e0f7207 */ /* 0x000fe20000000000 */
[----:B------:R1:W4:Y:S04]  /*8f70*/  SHFL.IDX PT, R32, R25, R6, 0x1c1f ;  /* 0x001c1f0619207589 */ /* 0x00032800000e0000 */
[----:B------:R-:W5:Y:S01]  /*8f80*/  SHFL.IDX PT, R40, R31, R6, 0x1c1f ;  /* 0x001c1f061f287589 */ /* 0x000f6200000e0000 */
[----:B--2---:R-:W-:-:S03]  /*8f90*/  SEL R27, R36, R61, P0 ;  /* 0x0000003d241b7207 */ /* 0x004fc60000000000 */
[----:B------:R-:W-:Y:S01]  /*8fa0*/  SHFL.IDX PT, R45, R45, R0, 0x1c1f ;  /* 0x001c1f002d2d7589 */ /* 0x000fe200000e0000 */
[----:B-1----:R-:W-:-:S03]  /*8fb0*/  SEL R25, R61, R36, P0 ;  /* 0x000000243d197207 */ /* 0x002fc60000000000 */
[----:B------:R-:W-:Y:S04]  /*8fc0*/  SHFL.IDX PT, R65, R65, R0, 0x1c1f ;  /* 0x001c1f0041417589 */ /* 0x000fe800000e0000 */
[----:B------:R-:W1:Y:S04]  /*8fd0*/  SHFL.IDX PT, R34, R51, R6, 0x1c1f ;  /* 0x001c1f0633227589 */ /* 0x000e6800000e0000 */
[----:B------:R2:W1:Y:S01]  /*8fe0*/  SHFL.IDX PT, R42, R21, R6, 0x1c1f ;  /* 0x001c1f06152a7589 */ /* 0x00046200000e0000 */
[----:B---3--:R-:W-:Y:S02]  /*8ff0*/  SEL R28, R37, R20, P0 ;  /* 0x00000014251c7207 */ /* 0x008fe40000000000 */
[----:B------:R-:W-:Y:S01]  /*9000*/  SEL R30, R20, R37, P0 ;  /* 0x00000025141e7207 */ /* 0x000fe20000000000 */
[----:B------:R3:W-:Y:S01]  /*9010*/  SHFL.IDX PT, R67, R67, R0, 0x1c1f ;  /* 0x001c1f0043437589 */ /* 0x0007e200000e0000 */
[----:B----4-:R-:W-:-:S03]  /*9020*/  SEL R36, R43, R32, P0 ;  /* 0x000000202b247207 */ /* 0x010fc60000000000 */
[----:B------:R-:W4:Y:S01]  /*9030*/  SHFL.IDX PT, R44, R69, R6, 0x1c1f ;  /* 0x001c1f06452c7589 */ /* 0x000f2200000e0000 */
[----:B-----5:R-:W-:Y:S02]  /*9040*/  SEL R29, R63, R40, P0 ;  /* 0x000000283f1d7207 */ /* 0x020fe40000000000 */
[----:B--2---:R-:W-:Y:S01]  /*9050*/  SHF.R.S32.HI R21, RZ, 0x1f, R71 ;  /* 0x0000001fff157819 */ /* 0x004fe20000011447 */
[----:B------:R-:W-:Y:S01]  /*9060*/  BAR.SYNC.DEFER_BLOCKING 0x1, 0x180 ;  /* 0x0046000000007b1d */ /* 0x000fe20000010000 */
[----:B------:R-:W-:Y:S02]  /*9070*/  SEL R31, R40, R63, P0 ;  /* 0x0000003f281f7207 */ /* 0x000fe40000000000 */
[----:B---3--:R-:W-:-:S04]  /*9080*/  IADD3 R0, P3, R71, R2, RZ ;  /* 0x0000000247007210 */ /* 0x008fc80007f7e0ff */
[----:B------:R-:W-:Y:S02]  /*9090*/  IADD3.X R21, R21, R3, R38, P3, !PT ;  /* 0x0000000315157210 */ /* 0x000fe40001ffe426 */
[----:B------:R-:W-:Y:S02]  /*90a0*/  SEL R38, R32, R43, P0 ;  /* 0x0000002b20267207 */ /* 0x000fe40000000000 */
[----:B-1----:R-:W-:Y:S02]  /*90b0*/  SEL R32, R45, R34, P0 ;  /* 0x000000222d207207 */ /* 0x002fe40000000000 */
[----:B------:R-:W-:Y:S02]  /*90c0*/  SEL R37, R65, R42, P0 ;  /* 0x0000002a41257207 */ /* 0x000fe40000000000 */
[----:B------:R-:W-:Y:S02]  /*90d0*/  SEL R39, R42, R65, P0 ;  /* 0x000000412a277207 */ /* 0x000fe40000000000 */
[----:B------:R-:W-:-:S02]  /*90e0*/  SEL R34, R34, R45, P0 ;  /* 0x0000002d22227207 */ /* 0x000fc40000000000 */
[----:B------:R-:W-:Y:S02]  /*90f0*/  LEA R2, P3, R0, UR6, 0x2 ;  /* 0x0000000600027c11 */ /* 0x000fe4000f8610ff */
[----:B----4-:R-:W-:Y:S02]  /*9100*/  SEL R33, R67, R44, P0 ;  /* 0x0000002c43217207 */ /* 0x010fe40000000000 */
        /* <DEDUP_REMOVED lines=45> */
.L_x_1566:
[----:B------:R-:W-:Y:S05]  /*93e0*/  BSYNC B0 ;  /* 0x0000000000007941 */ /* 0x000fea0003800000 */
.L_x_1565:
[----:B------:R-:W-:Y:S05]  /*93f0*/  BRA `(.L_x_1564) ;  /* 0x0000000400847947 */ /* 0x000fea0003800000 */
.L_x_1563:
        /* <DEDUP_REMOVED lines=35> */
.L_x_1568:
[----:B------:R-:W-:Y:S05]  /*9630*/  BSYNC B0 ;  /* 0x0000000000007941 */ /* 0x000fea0003800000 */
.L_x_1567:
        /* <DEDUP_REMOVED lines=36> */
.L_x_1570:
[----:B------:R-:W-:Y:S05]  /*9880*/  BSYNC B0 ;  /* 0x0000000000007941 */ /* 0x000fea0003800000 */
.L_x_1569:
        /* <DEDUP_REMOVED lines=23> */
.L_x_1571:
[----:B------:R-:W-:Y:S05]  /*9a00*/  BSYNC B0 ;  /* 0x0000000000007941 */ /* 0x000fea0003800000 */
.L_x_1564:
[----:B------:R-:W4:Y:S02]  /*9a10*/  LDC R0, c[0x0][0xda8] ;  /* 0x00036a00ff007b82 */ /* 0x000f240000000800 */
[----:B----4-:R-:W-:-:S13]  /*9a20*/  ISETP.LE.AND P0, PT, R0, UR4, PT ;  /* 0x0000000400007c0c */ /* 0x010fda000bf03270 */
[----:B------:R-:W-:Y:S05]  /*9a30*/  @!P0 BRA `(.L_x_1572) ;  /* 0xffffff7000d08947 */ /* 0x000fea000383ffff */
[----:B------:R-:W-:Y:S05]  /*9a40*/  EXIT ;  /* 0x000000000000794d */ /* 0x000fea0003800000 */
.L_x_1525:
[----:B------:R-:W-:-:S08]  /*9a50*/  NOP ;  /* 0x0000000000007918 */ /* 0x000fd00000000000 */
[----:B------:R-:W1:-:S00]  /*9a60*/  USETMAXREG.DEALLOC.CTAPOOL 0x20 ;  /* 0x00000020000079c8 */ /* 0x000e4000080e0500 */
[----:B-1----:R-:W-:-:S06]  /*9a70*/  LOP3.LUT R2, R0, 0x3, RZ, 0xc0, !PT ;  /* 0x0000000300027812 */ /* 0x002fcc00078ec0ff */
[----:B--2---:R-:W1:Y:S01]  /*9a80*/  S2UR UR4, SR_CTAID.X ;  /* 0x00000000000479c3 */ /* 0x004e620000002500 */
[----:B------:R-:W-:Y:S02]  /*9a90*/  IMAD.MOV.U32 R28, RZ, RZ, RZ ;  /* 0x000000ffff1c7224 */ /* 0x000fe400078e00ff */
[----:B------:R-:W-:Y:S01]  /*9aa0*/  IMAD.MOV.U32 R18, RZ, RZ, 0x1 ;  /* 0x00000001ff127424 */ /* 0x000fe200078e00ff */
[----:B------:R2:W3:Y:S01]  /*9ab0*/  SHFL.IDX PT, R3, R2, RZ, 0x1f ;  /* 0x00001fff02037589 */ /* 0x0004e200000e0000 */
[----:B------:R-:W-:-:S03]  /*9ac0*/  IMAD.MOV.U32 R17, RZ, RZ, RZ ;  /* 0x000000ffff117224 */ /* 0x000fc600078e00ff */
[----:B--2---:R-:W1:Y:S01]  /*9ad0*/  LDC R2, c[0x0][0xda8] ;  /* 0x00036a00ff027b82 */ /* 0x004e620000000800 */
[----:B---3--:R-:W-:-:S04]  /*9ae0*/  ISETP.NE.AND P0, PT, R3, RZ, PT ;  /* 0x000000ff0300720c */ /* 0x008fc80003f05270 */
[----:B------:R-:W-:-:S05]  /*9af0*/  P2R R3, PR, RZ, 0x1 ;  /* 0x00000001ff037803 */ /* 0x000fca0000000000 */
[----:B------:R2:W-:Y:S04]  /*9b00*/  STL [R1], R3 ;  /* 0x0000000301007387 */ /* 0x0005e80000100800 */
[----:B------:R-:W-:Y:S06]  /*9b10*/  @P0 BAR.ARV 0x4, 0x200 ;  /* 0x0108000000000b1d */ /* 0x000fec0000002000 */
[----:B-1----:R-:W-:-:S13]  /*9b20*/  ISETP.LE.AND P0, PT, R2, UR4, PT ;  /* 0x0000000402007c0c */ /* 0x002fda000bf03270 */
[----:B--2---:R-:W-:Y:S05]  /*9b30*/  @P0 BRA `(.L_x_1573) ;  /* 0x0000002c00b00947 */ /* 0x004fea0003800000 */
[----:B------:R-:W1:Y:S01]  /*9b40*/  S2R R8, SR_TID.X ;  /* 0x0000000000087919 */ /* 0x000e620000002100 */
[----:B------:R-:W-:Y:S01]  /*9b50*/  IMAD.SHL.U32 R9, R0, 0x800, RZ ;  /* 0x0000080000097824 */ /* 0x000fe200078e00ff */
[C---:B------:R-:W-:Y:S01]  /*9b60*/  LOP3.LUT R29, R27.reuse, 0x1, RZ, 0xfc, !PT ;  /* 0x000000011b1d7812 */ /* 0x040fe200078efcff */
[----:B------:R-:W-:Y:S01]  /*9b70*/  IMAD.MOV.U32 R23, RZ, RZ, 0x40 ;  /* 0x00000040ff177424 */ /* 0x000fe200078e00ff */
[----:B------:R-:W2:Y:S01]  /*9b80*/  S2R R6, SR_TID.X ;  /* 0x0000000000067919 */ /* 0x000ea20000002100 */
[----:B------:R-:W-:Y:S01]  /*9b90*/  IMAD.U32 R25, RZ, RZ, UR4 ;  /* 0x00000004ff197e24 */ /* 0x000fe2000f8e00ff */
[----:B------:R-:W-:Y:S01]  /*9ba0*/  LOP3.LUT R26, R27, 0x2, RZ, 0xfc, !PT ;  /* 0x000000021b1a7812 */ /* 0x000fe200078efcff */
[----:B------:R-:W-:Y:S01]  /*9bb0*/  IMAD.MOV.U32 R18, RZ, RZ, 0x1 ;  /* 0x00000001ff127424 */ /* 0x000fe200078e00ff */
[----:B------:R-:W-:Y:S01]  /*9bc0*/  ULDC UR42, c[0x0][0xc] ;  /* 0x00000300002a7ab9 */ /* 0x000fe20000000800 */
[----:B------:R-:W-:Y:S01]  /*9bd0*/  IMAD.MOV.U32 R17, RZ, RZ, RZ ;  /* 0x000000ffff117224 */ /* 0x000fe200078e00ff */
[----:B------:R-:W-:Y:S01]  /*9be0*/  ULDC.64 UR44, c[0x0][0x198] ;  /* 0x00006600002c7ab9 */ /* 0x000fe20000000a00 */
[----:B------:R-:W-:Y:S01]  /*9bf0*/  IMAD.MOV.U32 R28, RZ, RZ, RZ ;  /* 0x000000ffff1c7224 */ /* 0x000fe200078e00ff */
[----:B-1----:R-:W-:Y:S01]  /*9c00*/  SHF.R.U32.HI R4, RZ, 0x1, R8 ;  /* 0x00000001ff047819 */ /* 0x002fe20000011608 */
[C---:B------:R-:W-:Y:S01]  /*9c10*/  IMAD.SHL.U32 R2, R8.reuse, 0x20, RZ ;  /* 0x0000002008027824 */ /* 0x040fe200078e00ff */
[C---:B------:R-:W-:Y:S01]  /*9c20*/  LOP3.LUT P0, RZ, R8.reuse, 0x4, RZ, 0xc0, !PT ;  /* 0x0000000408ff7812 */ /* 0x040fe2000780c0ff */
[----:B------:R-:W-:Y:S01]  /*9c30*/  IMAD.SHL.U32 R0, R8, 0x80, RZ ;  /* 0x0000008008007824 */ /* 0x000fe200078e00ff */
[----:B------:R-:W-:-:S02]  /*9c40*/  LOP3.LUT R5, R4, 0x20, RZ, 0xc0, !PT ;  /* 0x0000002004057812 */ /* 0x000fc400078ec0ff */
[----:B--2---:R-:W-:Y:S02]  /*9c50*/  LOP3.LUT R6, R6, 0x7f, RZ, 0xc0, !PT ;  /* 0x0000007f06067812 */ /* 0x004fe400078ec0ff */
[----:B------:R-:W-:Y:S02]  /*9c60*/  LOP3.LUT R3, R2, 0x80, RZ, 0xc0, !PT ;  /* 0x0000008002037812 */ /* 0x000fe400078ec0ff */
        /* <DEDUP_REMOVED lines=15> */
.L_x_1629:
[----:B------:R-:W-:Y:S01]  /*9d60*/  ULDC UR8, c[0x0][0xdd0] ;  /* 0x0003740000087ab9 */ /* 0x000fe20000000800 */
[----:B------:R-:W1:Y:S01]  /*9d70*/  LDC R0, c[0x0][0xde8] ;  /* 0x00037a00ff007b82 */ /* 0x000e620000000800 */
        /* <DEDUP_REMOVED lines=10> */
[----:B------:R-:W-:Y:S05]  /*9e20*/  @!P0 BRA `(.L_x_1574) ;  /* 0x0000000000208947 */ /* 0x000fea0003800000 */
        /* <DEDUP_REMOVED lines=8> */
.L_x_1574:
[----:B------:R-:W-:Y:S01]  /*9eb0*/  ULDC UR9, c[0x0][0xdc4] ;  /* 0x0003710000097ab9 */ /* 0x000fe20000000800 */
[----:B------:R-:W-:Y:S01]  /*9ec0*/  UMOV UR7, UR8 ;  /* 0x0000000800077c82 */ /* 0x000fe20008000000 */
[----:B------:R-:W-:-:S11]  /*9ed0*/  UISETP.NE.AND UP0, UPT, UR9, 0x1, UPT ;  /* 0x000000010900788c */ /* 0x000fd6000bf05270 */
[----:B------:R-:W-:Y:S02]  /*9ee0*/  @UP0 ULDC.64 UR10, c[0x0][0xdc8] ;  /* 0x00037200000a0ab9 */ /* 0x000fe40000000a00 */
[----:B------:R-:W-:-:S04]  /*9ef0*/  UIMAD.WIDE.U32 UR4, UR8, UR10, URZ ;  /* 0x0000000a080472a5 */ /* 0x000fc8000f8e003f */
[----:B------:R-:W-:-:S04]  /*9f00*/  @UP0 USHF.R.U32.HI UR7, URZ, UR11, UR5 ;  /* 0x0000000b3f070299 */ /* 0x000fc80008011605 */
[----:B------:R-:W-:-:S12]  /*9f10*/  UIMAD UR4, UR7, UR9, URZ ;  /* 0x00000009070472a4 */ /* 0x000fd8000f8e023f */
.L_x_1575:
[----:B------:R-:W-:Y:S01]  /*9f20*/  ULOP3.LUT UR5, URZ, UR7, URZ, 0x33, !UPT ;  /* 0x000000073f057292 */ /* 0x000fe2000f8e333f */
[----:B------:R-:W-:Y:S01]  /*9f30*/  BSSY B6, `(.L_x_1576) ;  /* 0x0000294000067945 */ /* 0x000fe20003800000 */
[----:B------:R-:W-:Y:S01]  /*9f40*/  ULDC.64 UR10, c[0x0][0x3f8] ;  /* 0x0000fe00000a7ab9 */ /* 0x000fe20000000a00 */
[----:B------:R-:W-:Y:S01]  /*9f50*/  ULDC UR7, c[0x0][0xdac] ;  /* 0x00036b0000077ab9 */ /* 0x000fe20000000800 */
[----:B------:R-:W-:Y:S02]  /*9f60*/  UISETP.NE.U32.AND UP0, UPT, UR10, URZ, UPT ;  /* 0x0000003f0a00728c */ /* 0x000fe4000bf05070 */
[----:B------:R-:W-:Y:S02]  /*9f70*/  UIADD3 UR5, UR5, UR7, URZ ;  /* 0x0000000705057290 */ /* 0x000fe4000fffe03f */
[----:B------:R-:W-:Y:S02]  /*9f80*/  UISETP.NE.AND.EX UP0, UPT, UR11, URZ, UPT, UP0 ;  /* 0x0000003f0b00728c */ /* 0x000fe4000bf05300 */
[----:B------:R-:W-:Y:S01]  /*9f90*/  UIMAD UR37, UR5, 0xc0, URZ ;  /* 0x000000c0052578a4 */ /* 0x000fe2000f8e023f */
[----:B------:R-:W-:Y:S01]  /*9fa0*/  ULDC UR7, c[0x0][0x404] ;  /* 0x0001010000077ab9 */ /* 0x000fe20000000800 */
[----:B------:R-:W-:Y:S01]  /*9fb0*/  ULDC UR10, c[0x0][0x288] ;  /* 0x0000a200000a7ab9 */ /* 0x000fe20000000800 */
[----:B------:R-:W-:-:S02]  /*9fc0*/  USEL UR7, UR7, 0x1, UP0 ;  /* 0x0000000107077887 */ /* 0x000fc40008000000 */
[----:B------:R-:W-:Y:S01]  /*9fd0*/  UIADD3 UR5, UR37, 0x13f, -UR10 ;  /* 0x0000013f25057890 */ /* 0x000fe2000fffe80a */
[----:B------:R-:W-:Y:S02]  /*9fe0*/  ULDC UR9, c[0x0][0xdb8] ;  /* 0x00036e0000097ab9 */ /* 0x000fe40000000800 */
[----:B------:R-:W-:Y:S01]  /*9ff0*/  ULDC UR10, c[0x0][0x2e0] ;  /* 0x0000b800000a7ab9 */ /* 0x000fe20000000800 */
[----:B------:R-:W-:Y:S02]  /*a000*/  UISETP.NE.AND UP1, UPT, UR9, 0x1, UPT ;  /* 0x000000010900788c */ /* 0x000fe4000bf25270 */
[----:B------:R-:W-:Y:S02]  /*a010*/  UIMAD UR11, UR7, UR10, 0x7f ;  /* 0x0000007f070b74a4 */ /* 0x000fe4000f8e020a */
[----:B------:R-:W-:Y:S02]  /*a020*/  UIMAD UR5, UR7, UR10, UR5 ;  /* 0x0000000a070572a4 */ /* 0x000fe4000f8e0205 */
[----:B------:R-:W-:-:S02]  /*a030*/  USHF.R.S32.HI UR10, URZ, 0x1f, UR11 ;  /* 0x0000001f3f0a7899 */ /* 0x000fc4000801140b */
[----:B------:R-:W-:Y:S02]  /*a040*/  USHF.R.S32.HI UR7, URZ, 0x1f, UR5 ;  /* 0x0000001f3f077899 */ /* 0x000fe40008011405 */
[----:B------:R-:W-:Y:S02]  /*a050*/  ULEA.HI UR10, UR10, UR11, URZ, 0x7 ;  /* 0x0000000b0a0a7291 */ /* 0x000fe4000f8f383f */
[----:B------:R-:W-:Y:S02]  /*a060*/  ULEA.HI UR7, UR7, UR5, URZ, 0x7 ;  /* 0x0000000507077291 */ /* 0x000fe4000f8f383f */
[----:B------:R-:W-:Y:S02]  /*a070*/  USHF.R.S32.HI UR10, URZ, 0x7, UR10 ;  /* 0x000000073f0a7899 */ /* 0x000fe4000801140a */
[----:B------:R-:W-:Y:S02]  /*a080*/  USHF.R.S32.HI UR7, URZ, 0x7, UR7 ;  /* 0x000000073f077899 */ /* 0x000fe40008011407 */
[----:B------:R-:W-:-:S02]  /*a090*/  UIADD3 UR4, UR8, -UR4, URZ ;  /* 0x8000000408047290 */ /* 0x000fc4000fffe03f */
[----:B------:R-:W-:Y:S01]  /*a0a0*/  UISETP.LT.AND UP0, UPT, UR10, UR7, UPT ;  /* 0x000000070a00728c */ /* 0x000fe2000bf01270 */
[----:B------:R-:W-:-:S03]  /*a0b0*/  ULDC UR8, c[0x0][0xdc4] ;  /* 0x0003710000087ab9 */ /* 0x000fc60000000800 */
[----:B------:R-:W-:Y:S02]  /*a0c0*/  USEL UR41, UR10, UR7, UP0 ;  /* 0x000000070a297287 */ /* 0x000fe40008000000 */
[----:B------:R-:W-:-:S03]  /*a0d0*/  UIMAD UR6, UR6, UR8, UR4 ;  /* 0x00000008060672a4 */ /* 0x000fc6000f8e0204 */
[----:B------:R-:W-:Y:S01]  /*a0e0*/  @UP1 ULDC UR4, c[0x0][0xdbc] ;  /* 0x00036f0000041ab9 */ /* 0x000fe20000000800 */
[----:B------:R-:W-:Y:S01]  /*a0f0*/  ISETP.LT.AND P0, PT, RZ, UR41, PT ;  /* 0x00000029ff007c0c */ /* 0x000fe2000bf01270 */
[----:B------:R-:W-:Y:S01]  /*a100*/  UIMAD.WIDE.U32 UR4, UR6, UR4, URZ ;  /* 0x00000004060472a5 */ /* 0x000fe2000f8e003f */
[----:B------:R-:W-:Y:S01]  /*a110*/  @UP1 ULDC UR8, c[0x0][0xdc0] ;  /* 0x0003700000081ab9 */ /* 0x000fe20000000800 */
[----:B------:R-:W-:Y:S02]  /*a120*/  UMOV UR39, UR6 ;  /* 0x0000000600277c82 */ /* 0x000fe40008000000 */
[----:B------:R-:W-:-:S04]  /*a130*/  @UP1 USHF.R.U32.HI UR39, URZ, UR8, UR5 ;  /* 0x000000083f271299 */ /* 0x000fc80008011605 */
[----:B------:R-:W-:-:S04]  /*a140*/  UIADD3 UR38, -UR39, URZ, URZ ;  /* 0x0000003f27267290 */ /* 0x000fc8000fffe13f */
[----:B------:R-:W-:Y:S01]  /*a150*/  UIMAD UR38, UR9, UR38, UR6 ;  /* 0x00000026092672a4 */ /* 0x000fe2000f8e0206 */
[----:B------:R-:W-:Y:S11]  /*a160*/  @P0 BRA `(.L_x_1577) ;  /* 0x0000000000440947 */ /* 0x000ff60003800000 */
[----:B------:R-:W1:Y:S02]  /*a170*/  S2R R0, SR_TID.X ;  /* 0x0000000000007919 */ /* 0x000e640000002100 */
[----:B-1----:R-:W-:-:S04]  /*a180*/  LOP3.LUT R0, R0, 0x7f, RZ, 0xc0, !PT ;  /* 0x0000007f00007812 */ /* 0x002fc800078ec0ff */
        /* <DEDUP_REMOVED lines=15> */
.L_x_1577:
        /* <DEDUP_REMOVED lines=23> */
.L_x_1579:
[----:B------:R-:W-:-:S06]  /*a3f0*/  UIADD3 UR4, UR40, 0x9000, URZ ;  /* 0x0000900028047890 */ /* 0x000fcc000fffe03f */
[----:B------:R-:W-:-:S05]  /*a400*/  IMAD.U32 R16, RZ, RZ, UR4 ;  /* 0x00000004ff107e24 */ /* 0x000fca000f8e00ff */
        /* <DEDUP_REMOVED lines=18> */
.L_x_1580:
        /* <DEDUP_REMOVED lines=20> */
.L_x_1581:
        /* <DEDUP_REMOVED lines=18> */
.L_x_1582:
[----:B------:R-:W-:Y:S01]  /*a790*/  ULDC.64 UR4, c[0x0][0x9f8] ;  /* 0x00027e0000047ab9 */ /* 0x000fe20000000a00 */
[----:B------:R-:W-:Y:S01]  /*a7a0*/  IMAD.U32 R5, RZ, RZ, UR39 ;  /* 0x00000027ff057e24 */ /* 0x000fe2000f8e00ff */
[----:B------:R-:W-:Y:S01]  /*a7b0*/  ISETP.NE.U32.AND P0, PT, RZ, UR4, PT ;  /* 0x00000004ff007c0c */ /* 0x000fe2000bf05070 */
[----:B------:R-:W-:Y:S01]  /*a7c0*/  IMAD.U32 R19, RZ, RZ, UR39 ;  /* 0x00000027ff137e24 */ /* 0x000fe2000f8e00ff */
[----:B------:R-:W1:Y:S01]  /*a7d0*/  S2R R4, SR_TID.X ;  /* 0x0000000000047919 */ /* 0x000e620000002100 */
[----:B------:R-:W2:Y:S01]  /*a7e0*/  LDC R0, c[0x0][0x428] ;  /* 0x00010a00ff007b82 */ /* 0x000ea20000000800 */
[----:B------:R-:W-:-:S13]  /*a7f0*/  ISETP.NE.AND.EX P0, PT, RZ, UR5, PT, P0 ;  /* 0x00000005ff007c0c */ /* 0x000fda000bf05300 */
[----:B------:R-:W3:Y:S01]  /*a800*/  @P0 LDC.64 R2, c[0x0][0x9f8] ;  /* 0x00027e00ff020b82 */ /* 0x000ee20000000a00 */
[----:B-1----:R-:W-:Y:S01]  /*a810*/  LOP3.LUT R21, R4, 0x7f, RZ, 0xc0, !PT ;  /* 0x0000007f04157812 */ /* 0x002fe200078ec0ff */
[----:B---3--:R-:W-:-:S05]  /*a820*/  @P0 IMAD.WIDE R2, R5, 0x4, R2 ;  /* 0x0000000405020825 */ /* 0x008fca00078e0202 */
[----:B------:R1:W3:Y:S01]  /*a830*/  @P0 LDG.E R19, desc[UR46][R2.64] ;  /* 0x0000002e02130981 */ /* 0x0002e2000c1e1900 */
[----:B--2---:R-:W-:Y:S01]  /*a840*/  ISETP.NE.AND P0, PT, R0, 0x1, PT ;  /* 0x000000010000780c */ /* 0x004fe20003f05270 */
        /* <DEDUP_REMOVED lines=8> */
[----:B-1----:R-:W1:Y:S01]  /*a8d0*/  LDC.64 R2, c[0x0][0x3f8] ;  /* 0x0000fe00ff027b82 */ /* 0x002e620000000a00 */
[----:B------:R-:W-:Y:S01]  /*a8e0*/  UMOV UR14, UR38 ;  /* 0x00000026000e7c82 */ /* 0x000fe20008000000 */
[----:B------:R-:W-:Y:S01]  /*a8f0*/  UMOV UR15, UR39 ;  /* 0x00000027000f7c82 */ /* 0x000fe20008000000 */
[----:B------:R-:W-:Y:S01]  /*a900*/  UMOV UR6, 0xffffffff ;  /* 0xffffffff00067882 */ /* 0x000fe20000000000 */
[----:B------:R-:W-:Y:S01]  /*a910*/  SHF.R.U32.HI R4, RZ, 0x5, R4 ;  /* 0x00000005ff047819 */ /* 0x000fe20000011604 */
[----:B------:R-:W-:Y:S01]  /*a920*/  IMAD.U32 R16, RZ, RZ, UR38 ;  /* 0x00000026ff107e24 */ /* 0x000fe2000f8e00ff */
[----:B------:R-:W-:-:S02]  /*a930*/  VOTEU.ALL UP1, P2 ;  /* 0x00000000003f7886 */ /* 0x000fc40001020000 */
[----:B------:R-:W2:Y:S01]  /*a940*/  @P0 LDC R0, c[0x0][0x42c] ;  /* 0x00010b00ff000b82 */ /* 0x000ea20000000800 */
[----:B------:R-:W-:Y:S02]  /*a950*/  LOP3.LUT R4, R4, 0x3, RZ, 0xc0, !PT ;  /* 0x0000000304047812 */ /* 0x000fe400078ec0ff */
        /* <DEDUP_REMOVED lines=14> */
.L_x_1648:
        /* <DEDUP_REMOVED lines=8> */
.L_x_1651:
        /* <DEDUP_REMOVED lines=9> */
[----:B-1----:R-:W1:Y:S02]  /*ab50*/  @P0 LDC.64 R4, c[0x0][0x420] ;  /* 0x00010800ff040b82 */ /* 0x002e640000000a00 */
[----:B-1----:R-:W-:-:S05]  /*ab60*/  @P0 IMAD.HI.U32 R4, R6, R4, RZ ;  /* 0x0000000406040227 */ /* 0x002fca00078e00ff */
        /* <DEDUP_REMOVED lines=10> */
.L_x_1587:
[----:B------:R-:W-:Y:S02]  /*ac10*/  LEA R5, R17, UR40, 0x3 ;  /* 0x0000002811057c11 */ /* 0x000fe4000f8e18ff */
[----:B--2---:R-:W-:Y:S02]  /*ac20*/  SHF.L.U32 R2, R18, 0x1f, RZ ;  /* 0x0000001f12027819 */ /* 0x004fe400000006ff */
[----:B------:R-:W-:Y:S02]  /*ac30*/  ISETP.NE.AND P0, PT, R21, RZ, PT ;  /* 0x000000ff1500720c */ /* 0x000fe40003f05270 */
[----:B------:R-:W2:Y:S02]  /*ac40*/  SYNCS.PHASECHK.TRANS64.TRYWAIT P3, [R5+URZ+0x19c80], R2 ;  /* 0x019c8002050075a7 */ /* 0x000ea4000806017f */
[----:B--2---:R-:W-:Y:S09]  /*ac50*/  @!P3 BRA `(.L_x_1588) ;  /* 0x000000240048b947 */ /* 0x004ff20003800000 */
.L_x_1652:
[----:B------:R-:W-:Y:S05]  /*ac60*/  @P0 BRA `(.L_x_1589) ;  /* 0x00000000001c0947 */ /* 0x000fea0003800000 */
[----:B------:R-:W1:Y:S02]  /*ac70*/  S2R R3, SR_TID.X ;  /* 0x0000000000037919 */ /* 0x000e640000002100 */
[----:B-1----:R-:W-:Y:S01]  /*ac80*/  LOP3.LUT R4, R3, 0x1f, RZ, 0xc0, !PT ;  /* 0x0000001f03047812 */ /* 0x002fe200078ec0ff */
[----:B------:R-:W-:-:S03]  /*ac90*/  IMAD.MOV.U32 R3, RZ, RZ, 0x3000 ;  /* 0x00003000ff037424 */ /* 0x000fc600078e00ff */
[----:B------:R-:W-:Y:S01]  /*aca0*/  ISETP.NE.AND P3, PT, R4, RZ, PT ;  /* 0x000000ff0400720c */ /* 0x000fe20003f65270 */
[----:B------:R3:W-:-:S12]  /*acb0*/  SYNCS.ARRIVE.TRANS64 RZ, [R5+URZ+0x19c70], R3 ;  /* 0x019c700305ff79a7 */ /* 0x0007d8000800003f */
[----:B---3--:R-:W-:Y:S05]  /*acc0*/  @!P3 BRA `(.L_x_1589) ;  /* 0x000000000004b947 */ /* 0x008fea0003800000 */
[----:B------:R-:W-:Y:S01]  /*acd0*/  BPT.TRAP 0x1 ;  /* 0x000000040000795c */ /* 0x000fe20000300000 */
.L_x_1589:
[----:B-1----:R-:W-:Y:S01]  /*ace0*/  IMAD.U32 R4, RZ, RZ, UR40 ;  /* 0x00000028ff047e24 */ /* 0x002fe2000f8e00ff */
[----:B------:R-:W-:Y:S01]  /*acf0*/  R2UR UR9, R5 ;  /* 0x00000000050972ca */ /* 0x000fe200000e0000 */
[----:B------:R-:W-:Y:S01]  /*ad00*/  IMAD.SHL.U32 R6, R6, 0x80, RZ ;  /* 0x0000008006067824 */ /* 0x000fe200078e00ff */
        /* <DEDUP_REMOVED lines=23> */
[----:B------:R-:W3:Y:S02]  /*ae80*/  SYNCS.PHASECHK.TRANS64.TRYWAIT P3, [R5+URZ+0x19c40], R2 ;  /* 0x019c4002050075a7 */ /* 0x000ee4000806017f */
[----:B-1-3--:R-:W-:Y:S05]  /*ae90*/  @!P3 BRA `(.L_x_1590) ;  /* 0x0000002000ccb947 */ /* 0x00afea0003800000 */
.L_x_1653:
[----:B------:R-:W-:Y:S05]  /*aea0*/  @P0 BRA `(.L_x_1591) ;  /* 0x00000000001c0947 */ /* 0x000fea0003800000 */
[----:B------:R-:W3:Y:S01]  /*aeb0*/  S2R R4, SR_TID.X ;  /* 0x0000000000047919 */ /* 0x000ee20000002100 */
[----:B-12---:R-:W-:-:S04]  /*aec0*/  IMAD.MOV.U32 R2, RZ, RZ, 0x3000 ;  /* 0x00003000ff027424 */ /* 0x006fc800078e00ff */
[----:B------:R4:W-:Y:S01]  /*aed0*/  SYNCS.ARRIVE.TRANS64 RZ, [R5+URZ+0x19c30], R2 ;  /* 0x019c300205ff79a7 */ /* 0x0009e2000800003f */
[----:B---3--:R-:W-:-:S04]  /*aee0*/  LOP3.LUT R4, R4, 0x1f, RZ, 0xc0, !PT ;  /* 0x0000001f04047812 */ /* 0x008fc800078ec0ff */
[----:B------:R-:W-:-:S13]  /*aef0*/  ISETP.NE.AND P0, PT, R4, RZ, PT ;  /* 0x000000ff0400720c */ /* 0x000fda0003f05270 */
[----:B----4-:R-:W-:Y:S05]  /*af00*/  @!P0 BRA `(.L_x_1591) ;  /* 0x0000000000048947 */ /* 0x010fea0003800000 */
[----:B------:R-:W-:Y:S01]  /*af10*/  BPT.TRAP 0x1 ;  /* 0x000000040000795c */ /* 0x000fe20000300000 */
.L_x_1591:
        /* <DEDUP_REMOVED lines=22> */
[----:B------:R3:W-:Y:S02]  /*b080*/  UTMALDG.4D [UR8], [UR4], desc[UR6] ;  /* 0x00000608040075b4 */ /* 0x0007e40008019000 */
[----:B---3--:R-:W-:Y:S01]  /*b090*/  NOP ;  /* 0x0000000000007918 */ /* 0x008fe20000000000 */
.L_x_1586:
        /* <DEDUP_REMOVED lines=9> */
[----:B-12---:R-:W-:Y:S01]  /*b130*/  @P0 IMAD.MOV.U32 R2, RZ, RZ, 0x4800 ;  /* 0x00004800ff020424 */ /* 0x006fe200078e00ff */
        /* <DEDUP_REMOVED lines=9> */
[----:B------:R2:W-:Y:S01]  /*b1d0*/  @P0 SYNCS.ARRIVE.TRANS64 RZ, [UR40+0x19c00], R2 ;  /* 0x019c0002ffff09a7 */ /* 0x0005e20008000028 */
[----:B------:R-:W-:Y:S01]  /*b1e0*/  UMOV UR29, UR39 ;  /* 0x00000027001d7c82 */ /* 0x000fe20008000000 */
        /* <DEDUP_REMOVED lines=10> */
.L_x_1584:
        /* <DEDUP_REMOVED lines=8> */
.L_x_1654:
[----:B------:R-:W-:Y:S05]  /*b310*/  BSYNC B0 ;  /* 0x0000000000007941 */ /* 0x000fea0003800000 */
.L_x_1592:
[----:B------:R-:W-:-:S06]  /*b320*/  UISETP.GE.AND UP0, UPT, UR41, 0x2, UPT ;  /* 0x000000022900788c */ /* 0x000fcc000bf06270 */
[----:B------:R-:W-:-:S13]  /*b330*/  PLOP3.LUT P0, PT, PT, PT, UP0, 0x80, 0x0 ;  /* 0x000000000000781c */ /* 0x000fda0003f0f008 */
[----:B------:R-:W-:Y:S05]  /*b340*/  @!P0 BRA `(.L_x_1594) ;  /* 0x0000000c00dc8947 */ /* 0x000fea0003800000 */
[----:B------:R-:W-:Y:S01]  /*b350*/  UIADD3 UR4, UR41, -0x2, URZ ;  /* 0xfffffffe29047890 */ /* 0x000fe2000fffe03f */
[----:B--2---:R-:W-:Y:S02]  /*b360*/  IMAD.MOV.U32 R3, RZ, RZ, R18 ;  /* 0x000000ffff037224 */ /* 0x004fe400078e0012 */
[----:B------:R-:W-:-:S03]  /*b370*/  IMAD.MOV.U32 R8, RZ, RZ, R17 ;  /* 0x000000ffff087224 */ /* 0x000fc600078e0011 */
[----:B------:R-:W-:-:S07]  /*b380*/  IMAD.U32 R2, RZ, RZ, UR4 ;  /* 0x00000004ff027e24 */ /* 0x000fce000f8e00ff */
.L_x_1618:
        /* <DEDUP_REMOVED lines=29> */
.L_x_1597:
[----:B-1----:R-:W2:Y:S01]  /*b560*/  S2R R4, SR_TID.X ;  /* 0x0000000000047919 */ /* 0x002ea20000002100 */
[----:B------:R-:W-:Y:S01]  /*b570*/  LEA R10, R17, UR40, 0x3 ;  /* 0x00000028110a7c11 */ /* 0x000fe2000f8e18ff */
[----:B------:R-:W-:Y:S01]  /*b580*/  BSSY B1, `(.L_x_1598) ;  /* 0x0000006000017945 */ /* 0x000fe20003800000 */
[----:B--2---:R-:W-:Y:S02]  /*b590*/  LOP3.LUT R6, R4, 0x7f, RZ, 0xc0, !PT ;  /* 0x0000007f04067812 */ /* 0x004fe400078ec0ff */
[----:B------:R-:W-:Y:S02]  /*b5a0*/  SHF.L.U32 R4, R18, 0x1f, RZ ;  /* 0x0000001f12047819 */ /* 0x000fe400000006ff */
[----:B------:R-:W-:Y:S02]  /*b5b0*/  ISETP.NE.AND P3, PT, R6, RZ, PT ;  /* 0x000000ff0600720c */ /* 0x000fe40003f65270 */
[----:B------:R-:W1:Y:S02]  /*b5c0*/  SYNCS.PHASECHK.TRANS64.TRYWAIT P0, [R10+URZ+0x19c80], R4 ;  /* 0x019c80040a0075a7 */ /* 0x000e64000800017f */
[----:B-1----:R-:W-:Y:S09]  /*b5d0*/  @!P0 BRA `(.L_x_1599) ;  /* 0x0000001c00288947 */ /* 0x002ff20003800000 */
.L_x_1655:
[----:B------:R-:W-:Y:S05]  /*b5e0*/  BSYNC B1 ;  /* 0x0000000000017941 */ /* 0x000fea0003800000 */
.L_x_1598:
[----:B------:R-:W-:Y:S04]  /*b5f0*/  BSSY B1, `(.L_x_1600) ;  /* 0x0000009000017945 */ /* 0x000fe80003800000 */
[----:B------:R-:W-:Y:S05]  /*b600*/  @P3 BRA `(.L_x_1601) ;  /* 0x00000000001c3947 */ /* 0x000fea0003800000 */
[----:B------:R-:W2:Y:S01]  /*b610*/  S2R R6, SR_TID.X ;  /* 0x0000000000067919 */ /* 0x000ea20000002100 */
[----:B------:R-:W-:-:S04]  /*b620*/  IMAD.MOV.U32 R7, RZ, RZ, 0x3000 ;  /* 0x00003000ff077424 */ /* 0x000fc800078e00ff */
[----:B------:R3:W-:Y:S01]  /*b630*/  SYNCS.ARRIVE.TRANS64 RZ, [R10+URZ+0x19c70], R7 ;  /* 0x019c70070aff79a7 */ /* 0x0007e2000800003f */
[----:B--2---:R-:W-:-:S04]  /*b640*/  LOP3.LUT R6, R6, 0x1f, RZ, 0xc0, !PT ;  /* 0x0000001f06067812 */ /* 0x004fc800078ec0ff */
[----:B------:R-:W-:-:S13]  /*b650*/  ISETP.NE.AND P0, PT, R6, RZ, PT ;  /* 0x000000ff0600720c */ /* 0x000fda0003f05270 */
[----:B---3--:R-:W-:Y:S05]  /*b660*/  @!P0 BRA `(.L_x_1601) ;  /* 0x0000000000048947 */ /* 0x008fea0003800000 */
[----:B------:R-:W-:Y:S01]  /*b670*/  BPT.TRAP 0x1 ;  /* 0x000000040000795c */ /* 0x000fe20000300000 */
.L_x_1601:
[----:B------:R-:W-:Y:S05]  /*b680*/  BSYNC B1 ;  /* 0x0000000000017941 */ /* 0x000fea0003800000 */
.L_x_1600:
[----:B------:R-:W-:Y:S01]  /*b690*/  IMAD.MOV.U32 R9, RZ, RZ, RZ ;  /* 0x000000ffff097224 */ /* 0x000fe200078e00ff */
[----:B------:R-:W-:Y:S01]  /*b6a0*/  R2UR UR12, R16 ;  /* 0x00000000100c72ca */ /* 0x000fe200000e0000 */
[----:B------:R-:W-:Y:S01]  /*b6b0*/  IMAD.U32 R6, RZ, RZ, UR40 ;  /* 0x00000028ff067e24 */ /* 0x000fe2000f8e00ff */
[----:B------:R-:W-:Y:S01]  /*b6c0*/  UIADD3 UR4, UP0, UR44, 0x470, URZ ;  /* 0x000004702c047890 */ /* 0x000fe2000ff1e03f */
[----:B------:R-:W-:Y:S01]  /*b6d0*/  PLOP3.LUT P0, PT, PT, PT, PT, 0x80, 0x0 ;  /* 0x000000000000781c */ /* 0x000fe20003f0f070 */
[----:B------:R-:W-:Y:S01]  /*b6e0*/  UMOV UR6, 0x0 ;  /* 0x0000000000067882 */ /* 0x000fe20000000000 */
[----:B------:R-:W-:Y:S01]  /*b6f0*/  R2UR UR10, R9 ;  /* 0x00000000090a72ca */ /* 0x000fe200000e0000 */
[----:B------:R-:W-:Y:S01]  /*b700*/  IMAD R7, R17, 0x3000, R6 ;  /* 0x0000300011077824 */ /* 0x000fe200078e0206 */
[----:B------:R-:W-:Y:S01]  /*b710*/  UIADD3.X UR5, URZ, UR45, URZ, UP0, !UPT ;  /* 0x0000002d3f057290 */ /* 0x000fe200087fe43f */
[----:B------:R-:W-:Y:S01]  /*b720*/  IMAD.SHL.U32 R6, R5, 0x80, RZ ;  /* 0x0000008005067824 */ /* 0x000fe200078e00ff */
[----:B------:R-:W-:Y:S01]  /*b730*/  UMOV UR7, 0x14f00000 ;  /* 0x14f0000000077882 */ /* 0x000fe20000000000 */
[----:B------:R-:W-:-:S02]  /*b740*/  VIADD R5, R10, 0x19c70 ;  /* 0x00019c700a057836 */ /* 0x000fc40000000000 */
[----:B------:R-:W-:-:S08]  /*b750*/  VIADD R11, R7, 0x9000 ;  /* 0x00009000070b7836 */ /* 0x000fd00000000000 */
.L_x_1602:
        /* <DEDUP_REMOVED lines=16> */
.L_x_1603:
        /* <DEDUP_REMOVED lines=16> */
.L_x_1604:
        /* <DEDUP_REMOVED lines=12> */
.L_x_1656:
[----:B------:R-:W-:Y:S05]  /*ba20*/  BSYNC B1 ;  /* 0x0000000000017941 */ /* 0x000fea0003800000 */
.L_x_1605:
[----:B------:R-:W-:Y:S01]  /*ba30*/  BSSY B1, `(.L_x_1607) ;  /* 0x000000b000017945 */ /* 0x000fe20003800000 */
[----:B-12---:R-:W-:Y:S02]  /*ba40*/  IMAD.MOV.U32 R4, RZ, RZ, 0x0 ;  /* 0x00000000ff047424 */ /* 0x006fe400078e00ff */
[----:B------:R-:W-:Y:S01]  /*ba50*/  IMAD.MOV.U32 R5, RZ, RZ, 0x14f00000 ;  /* 0x14f00000ff057424 */ /* 0x000fe200078e00ff */
[----:B------:R-:W-:Y:S06]  /*ba60*/  @P3 BRA `(.L_x_1608) ;  /* 0x00000000001c3947 */ /* 0x000fec0003800000 */
[----:B------:R-:W1:Y:S02]  /*ba70*/  S2R R13, SR_TID.X ;  /* 0x00000000000d7919 */ /* 0x000e640000002100 */
[----:B-1----:R-:W-:Y:S01]  /*ba80*/  LOP3.LUT R14, R13, 0x1f, RZ, 0xc0, !PT ;  /* 0x0000001f0d0e7812 */ /* 0x002fe200078ec0ff */
[----:B------:R-:W-:-:S03]  /*ba90*/  IMAD.MOV.U32 R13, RZ, RZ, 0x3000 ;  /* 0x00003000ff0d7424 */ /* 0x000fc600078e00ff */
[----:B------:R-:W-:Y:S01]  /*baa0*/  ISETP.NE.AND P0, PT, R14, RZ, PT ;  /* 0x000000ff0e00720c */ /* 0x000fe20003f05270 */
[----:B------:R1:W-:-:S12]  /*bab0*/  SYNCS.ARRIVE.TRANS64 RZ, [R10+URZ+0x19c30], R13 ;  /* 0x019c300d0aff79a7 */ /* 0x0003d8000800003f */
[----:B-1----:R-:W-:Y:S05]  /*bac0*/  @!P0 BRA `(.L_x_1608) ;  /* 0x0000000000048947 */ /* 0x002fea0003800000 */
[----:B------:R-:W-:Y:S01]  /*bad0*/  BPT.TRAP 0x1 ;  /* 0x000000040000795c */ /* 0x000fe20000300000 */
.L_x_1608:
[----:B------:R-:W-:Y:S05]  /*bae0*/  BSYNC B1 ;  /* 0x0000000000017941 */ /* 0x000fea0003800000 */
.L_x_1607:
        /* <DEDUP_REMOVED lines=9> */
.L_x_1609:
        /* <DEDUP_REMOVED lines=9> */
[----:B------:R-:W-:Y:S01]  /*bc10*/  R2UR UR10, R11 ;  /* 0x000000000b0a72ca */ /* 0x000fe200000e0000 */
[----:B------:R-:W-:Y:S01]  /*bc20*/  VIADD R9, R7, 0x14800 ;  /* 0x0001480007097836 */ /* 0x000fe20000000000 */
[----:B------:R-:W-:Y:S02]  /*bc30*/  R2UR UR6, R4 ;  /* 0x00000000040672ca */ /* 0x000fe400000e0000 */
[----:B------:R-:W-:Y:S02]  /*bc40*/  R2UR UR7, R5 ;  /* 0x00000000050772ca */ /* 0x000fe400000e0000 */
[----:B------:R-:W-:Y:S02]  /*bc50*/  R2UR UR12, R16 ;  /* 0x00000000100c72ca */ /* 0x000fe400000e0000 */
[----:B------:R-:W-:-:S13]  /*bc60*/  PLOP3.LUT P0, PT, PT, PT, PT, 0x80, 0x0 ;  /* 0x000000000000781c */ /* 0x000fda0003f0f070 */
.L_x_1610:
        /* <DEDUP_REMOVED lines=15> */
.L_x_1611:
        /* <DEDUP_REMOVED lines=9> */
.L_x_1596:
[----:B------:R-:W-:Y:S05]  /*bdf0*/  BSYNC B0 ;  /* 0x0000000000007941 */ /* 0x000fea0003800000 */
.L_x_1595:
[----:B------:R-:W-:-:S13]  /*be00*/  ISETP.NE.AND P0, PT, R29, 0x3, PT ;  /* 0x000000031d00780c */ /* 0x000fda0003f05270 */
[----:B------:R-:W-:Y:S05]  /*be10*/  @!P0 BRA `(.L_x_1612) ;  /* 0x0000000000048947 */ /* 0x000fea0003800000 */
[----:B------:R-:W-:Y:S01]  /*be20*/  BPT.TRAP 0x1 ;  /* 0x000000040000795c */ /* 0x000fe20000300000 */
.L_x_1612:
[----:B------:R-:W-:Y:S01]  /*be30*/  LOP3.LUT R5, R3, 0x1, RZ, 0x3c, !PT ;  /* 0x0000000103057812 */ /* 0x000fe200078e3cff */
[----:B------:R-:W-:Y:S01]  /*be40*/  BSSY B0, `(.L_x_1613) ;  /* 0x0000006000007945 */ /* 0x000fe20003800000 */
[----:B------:R-:W-:Y:S02]  /*be50*/  LEA R12, R8, UR40, 0x3 ;  /* 0x00000028080c7c11 */ /* 0x000fe4000f8e18ff */
[----:B------:R-:W-:Y:S02]  /*be60*/  SHF.L.U32 R5, R5, 0x1f, RZ ;  /* 0x0000001f05057819 */ /* 0x000fe400000006ff */
[----:B------:R-:W-:Y:S02]  /*be70*/  ISETP.NE.AND P0, PT, R26, 0x3, PT ;  /* 0x000000031a00780c */ /* 0x000fe40003f05270 */
[----:B------:R-:W2:Y:S02]  /*be80*/  SYNCS.PHASECHK.TRANS64.TRYWAIT P3, [R12+URZ+0x19c70], R5 ;  /* 0x019c70050c0075a7 */ /* 0x000ea4000806017f */
[----:B--2---:R-:W-:Y:S09]  /*be90*/  @!P3 BRA `(.L_x_1614) ;  /* 0x000000140020b947 */ /* 0x004ff20003800000 */
.L_x_1657:
[----:B------:R-:W-:Y:S05]  /*bea0*/  BSYNC B0 ;  /* 0x0000000000007941 */ /* 0x000fea0003800000 */
.L_x_1613:
[----:B------:R-:W-:Y:S05]  /*beb0*/  @!P0 BRA `(.L_x_1615) ;  /* 0x0000000000048947 */ /* 0x000fea0003800000 */
[----:B------:R-:W-:Y:S01]  /*bec0*/  BPT.TRAP 0x1 ;  /* 0x000000040000795c */ /* 0x000fe20000300000 */
.L_x_1615:
[----:B------:R-:W-:Y:S01]  /*bed0*/  SHF.L.U32 R3, R3, 0x1f, RZ ;  /* 0x0000001f03037819 */ /* 0x000fe200000006ff */
[----:B------:R-:W-:-:S03]  /*bee0*/  IMAD R11, R8, 0x3000, RZ ;  /* 0x00003000080b7824 */ /* 0x000fc600078e02ff */
[----:B------:R-:W3:Y:S02]  /*bef0*/  SYNCS.PHASECHK.TRANS64.TRYWAIT P3, [R12+URZ+0x19c60], R3 ;  /* 0x019c60030c0075a7 */ /* 0x000ee4000806017f */
[----:B---3--:R-:W-:Y:S05]  /*bf00*/  @!P3 BRA `(.L_x_1616) ;  /* 0x000000140018b947 */ /* 0x008fea0003800000 */
.L_x_1658:
[C---:B---3--:R-:W-:Y:S01]  /*bf10*/  LOP3.LUT R3, R11.reuse, R24, RZ, 0xfc, !PT ;  /* 0x000000180b037212 */ /* 0x048fe200078efcff */
[----:B------:R-:W-:Y:S05]  /*bf20*/  WARPSYNC.ALL ;  /* 0x0000000000007948 */ /* 0x000fea0003800000 */
[----:B-12---:R-:W1:Y:S01]  /*bf30*/  LDSM.16.MT88.4 R4, [R3+UR40+0x9000] ;  /* 0x009000280304783b */ /* 0x006e620008004200 */
[----:B------:R-:W-:-:S05]  /*bf40*/  LOP3.LUT R13, R11, R22, RZ, 0xfc, !PT ;  /* 0x000000160b0d7212 */ /* 0x000fca00078efcff */
[----:B------:R-:W-:Y:S01]  /*bf50*/  VIADD R13, R13, UR40 ;  /* 0x000000280d0d7c36 */ /* 0x000fe20008000000 */
[C-C-:B-1----:R-:W-:Y:S02]  /*bf60*/  PRMT R8, R4.reuse, 0x6420, R5.reuse ;  /* 0x0000642004087816 */ /* 0x142fe40000000005 */
[----:B------:R-:W-:Y:S02]  /*bf70*/  PRMT R9, R4, 0x7531, R5 ;  /* 0x0000753104097816 */ /* 0x000fe40000000005 */
[C-C-:B------:R-:W-:Y:S02]  /*bf80*/  PRMT R10, R6.reuse, 0x6420, R7.reuse ;  /* 0x00006420060a7816 */ /* 0x140fe40000000007 */
[----:B------:R-:W-:-:S05]  /*bf90*/  PRMT R11, R6, 0x7531, R7 ;  /* 0x00007531060b7816 */ /* 0x000fca0000000007 */
[----:B------:R-:W-:Y:S04]  /*bfa0*/  STSM.16.M88.4 [R13+0x3000], R8 ;  /* 0x003000080d007844 */ /* 0x000fe80000000200 */
[----:B------:R-:W1:Y:S02]  /*bfb0*/  LDSM.16.MT88.4 R4, [R3+UR40+0xa000] ;  /* 0x00a000280304783b */ /* 0x000e640008004200 */
[C-C-:B-1----:R-:W-:Y:S02]  /*bfc0*/  PRMT R8, R4.reuse, 0x6420, R5.reuse ;  /* 0x0000642004087816 */ /* 0x142fe40000000005 */
[----:B------:R-:W-:Y:S02]  /*bfd0*/  PRMT R9, R4, 0x7531, R5 ;  /* 0x0000753104097816 */ /* 0x000fe40000000005 */
[----:B------:R-:W-:-:S02]  /*bfe0*/  PRMT R10, R6, 0x6420, R7 ;  /* 0x00006420060a7816 */ /* 0x000fc40000000007 */
[----:B------:R-:W-:-:S05]  /*bff0*/  PRMT R11, R6, 0x7531, R7 ;  /* 0x00007531060b7816 */ /* 0x000fca0000000007 */
[----:B------:R-:W-:Y:S04]  /*c000*/  STSM.16.M88.4 [R13+0x4000], R8 ;  /* 0x004000080d007844 */ /* 0x000fe80000000200 */
[----:B------:R-:W1:Y:S02]  /*c010*/  LDSM.16.MT88.4 R4, [R3+UR40+0xb000] ;  /* 0x00b000280304783b */ /* 0x000e640008004200 */
[C-C-:B-1----:R-:W-:Y:S02]  /*c020*/  PRMT R8, R4.reuse, 0x6420, R5.reuse ;  /* 0x0000642004087816 */ /* 0x142fe40000000005 */
[----:B------:R-:W-:Y:S02]  /*c030*/  PRMT R9, R4, 0x7531, R5 ;  /* 0x0000753104097816 */ /* 0x000fe40000000005 */
[----:B------:R-:W-:-:S02]  /*c040*/  PRMT R10, R6, 0x6420, R7 ;  /* 0x00006420060a7816 */ /* 0x000fc40000000007 */
[----:B------:R-:W-:-:S05]  /*c050*/  PRMT R11, R6, 0x7531, R7 ;  /* 0x00007531060b7816 */ /* 0x000fca0000000007 */
[----:B------:R1:W-:Y:S04]  /*c060*/  STSM.16.M88.4 [R13+0x5000], R8 ;  /* 0x005000080d007844 */ /* 0x0003e80000000200 */
[----:B------:R-:W2:Y:S01]  /*c070*/  LDSM.16.MT88.4 R4, [R3+UR40+0x9800] ;  /* 0x009800280304783b */ /* 0x000ea20008004200 */
[----:B-1----:R-:W-:Y:S02]  /*c080*/  IADD3 R13, R23, 0x3000, R13 ;  /* 0x00003000170d7810 */ /* 0x002fe40007ffe00d */
[C-C-:B--2---:R-:W-:Y:S02]  /*c090*/  PRMT R8, R4.reuse, 0x6420, R5.reuse ;  /* 0x0000642004087816 */ /* 0x144fe40000000005 */
[----:B------:R-:W-:Y:S02]  /*c0a0*/  PRMT R9, R4, 0x7531, R5 ;  /* 0x0000753104097816 */ /* 0x000fe40000000005 */
[----:B------:R-:W-:-:S02]  /*c0b0*/  PRMT R10, R6, 0x6420, R7 ;  /* 0x00006420060a7816 */ /* 0x000fc40000000007 */
[----:B------:R-:W-:-:S05]  /*c0c0*/  PRMT R11, R6, 0x7531, R7 ;  /* 0x00007531060b7816 */ /* 0x000fca0000000007 */
[----:B------:R-:W-:Y:S04]  /*c0d0*/  STSM.16.M88.4 [R13], R8 ;  /* 0x000000080d007844 */ /* 0x000fe80000000200 */
        /* <DEDUP_REMOVED lines=17> */
[----:B--2---:R-:W2:Y:S01]  /*c1f0*/  FENCE.VIEW.ASYNC.S ;  /* 0x00000000000073c6 */ /* 0x004ea20000000000 */
[----:B------:R-:W-:Y:S05]  /*c200*/  @!P0 BRA `(.L_x_1617) ;  /* 0x0000000000048947 */ /* 0x000fea0003800000 */
[----:B------:R-:W-:Y:S01]  /*c210*/  BPT.TRAP 0x1 ;  /* 0x000000040000795c */ /* 0x000fe20000300000 */
.L_x_1617:
[----:B--2---:R-:W-:Y:S01]  /*c220*/  SYNCS.ARRIVE.TRANS64.A1T0 RZ, [R12+URZ+0x19c50], RZ ;  /* 0x019c50ff0cff79a7 */ /* 0x004fe2000810003f */
[----:B------:R-:W-:Y:S01]  /*c230*/  BAR.SYNC.DEFER_BLOCKING 0x2, 0x80 ;  /* 0x0082000000007b1d */ /* 0x000fe20000010000 */
[----:B------:R-:W-:Y:S01]  /*c240*/  ISETP.GT.AND P0, PT, R2, RZ, PT ;  /* 0x000000ff0200720c */ /* 0x000fe20003f04270 */
[----:B------:R-:W-:Y:S02]  /*c250*/  @!P2 VIADD R3, R12, 0x19c80 ;  /* 0x00019c800c03a836 */ /* 0x000fe40000000000 */
[----:B------:R-:W-:Y:S02]  /*c260*/  VIADD R2, R2, 0xffffffff ;  /* 0xffffffff02027836 */ /* 0x000fe40000000000 */
[----:B-1----:R-:W-:Y:S01]  /*c270*/  IMAD.MOV.U32 R8, RZ, RZ, R17 ;  /* 0x000000ffff087224 */ /* 0x002fe200078e0011 */
[----:B------:R-:W-:-:S04]  /*c280*/  @!P2 PRMT R3, RZ, 0x654, R3 ;  /* 0x00000654ff03a816 */ /* 0x000fc80000000003 */
[----:B------:R1:W-:Y:S02]  /*c290*/  @!P2 SYNCS.ARRIVE.TRANS64.RED.A1T0 RZ, [R3+URZ], RZ ;  /* 0x000000ff03ffa9a7 */ /* 0x0003e4000810043f */
[----:B-1----:R-:W-:Y:S01]  /*c2a0*/  IMAD.MOV.U32 R3, RZ, RZ, R18 ;  /* 0x000000ffff037224 */ /* 0x002fe200078e0012 */
[----:B------:R-:W-:Y:S06]  /*c2b0*/  @P0 BRA `(.L_x_1618) ;  /* 0xfffffff000340947 */ /* 0x000fec000383ffff */
.L_x_1594:
[----:B------:R-:W-:Y:S01]  /*c2c0*/  BSSY B0, `(.L_x_1619) ;  /* 0x000000f000007945 */ /* 0x000fe20003800000 */
[----:B------:R-:W-:-:S03]  /*c2d0*/  ISETP.NE.AND P1, PT, R29, 0x3, PT ;  /* 0x000000031d00780c */ /* 0x000fc60003f25270 */
[----:B------:R-:W-:Y:S10]  /*c2e0*/  @P2 BRA `(.L_x_1620) ;  /* 0x0000000000302947 */ /* 0x000ff40003800000 */
[----:B------:R-:W3:Y:S01]  /*c2f0*/  S2R R7, SR_LANEID ;  /* 0x0000000000077919 */ /* 0x000ee20000000000 */
[----:B------:R-:W-:Y:S01]  /*c300*/  VOTEU.ANY UR4, UPT, PT ;  /* 0x0000000000047886 */ /* 0x000fe200038e0100 */
[----:B--2---:R-:W2:Y:S01]  /*c310*/  LDC.64 R2, c[0x0][0xdf0] ;  /* 0x00037c00ff027b82 */ /* 0x004ea20000000a00 */
[----:B------:R-:W3:Y:S08]  /*c320*/  FLO.U32 R0, UR4 ;  /* 0x0000000400007d00 */ /* 0x000ef000080e0000 */
[----:B------:R-:W2:Y:S01]  /*c330*/  POPC R5, UR4 ;  /* 0x0000000400057d09 */ /* 0x000ea20008000000 */
[----:B---3--:R-:W-:-:S13]  /*c340*/  ISETP.EQ.U32.AND P0, PT, R0, R7, PT ;  /* 0x000000070000720c */ /* 0x008fda0003f02070 */
[----:B--2---:R-:W2:Y:S01]  /*c350*/  @P0 ATOMG.E.ADD.STRONG.GPU PT, R3, desc[UR46][R2.64], R5 ;  /* 0x00000005020309a8 */ /* 0x004ea200081ee1ee */
[----:B-1----:R-:W1:Y:S02]  /*c360*/  S2R R4, SR_LTMASK ;  /* 0x0000000000047919 */ /* 0x002e640000003900 */
[----:B-1----:R-:W-:-:S04]  /*c370*/  LOP3.LUT R4, R4, UR4, RZ, 0xc0, !PT ;  /* 0x0000000404047c12 */ /* 0x002fc8000f8ec0ff */
[----:B------:R-:W1:Y:S01]  /*c380*/  POPC R25, R4 ;  /* 0x0000000400197309 */ /* 0x000e620000000000 */
[----:B--2---:R-:W1:Y:S02]  /*c390*/  SHFL.IDX PT, R0, R3, R0, 0x1f ;  /* 0x00001f0003007589 */ /* 0x004e6400000e0000 */
[----:B-1----:R-:W-:-:S07]  /*c3a0*/  IADD3 R25, R0, UR42, R25 ;  /* 0x0000002a00197c10 */ /* 0x002fce000fffe019 */
.L_x_1620:
[----:B------:R-:W-:Y:S05]  /*c3b0*/  BSYNC B0 ;  /* 0x0000000000007941 */ /* 0x000fea0003800000 */
.L_x_1619:
[----:B------:R-:W-:Y:S05]  /*c3c0*/  @!P1 BRA `(.L_x_1621) ;  /* 0x0000000000049947 */ /* 0x000fea0003800000 */
[----:B------:R-:W-:Y:S01]  /*c3d0*/  BPT.TRAP 0x1 ;  /* 0x000000040000795c */ /* 0x000fe20000300000 */
.L_x_1621:
[----:B--2---:R-:W-:Y:S01]  /*c3e0*/  LOP3.LUT R3, R18, 0x1, RZ, 0x3c, !PT ;  /* 0x0000000112037812 */ /* 0x004fe200078e3cff */
[----:B------:R-:W-:Y:S01]  /*c3f0*/  BSSY B0, `(.L_x_1622) ;  /* 0x0000006000007945 */ /* 0x000fe20003800000 */
[----:B------:R-:W-:Y:S02]  /*c400*/  LEA R2, R17, UR40, 0x3 ;  /* 0x0000002811027c11 */ /* 0x000fe4000f8e18ff */
[----:B------:R-:W-:Y:S02]  /*c410*/  SHF.L.U32 R3, R3, 0x1f, RZ ;  /* 0x0000001f03037819 */ /* 0x000fe400000006ff */
[----:B------:R-:W-:Y:S02]  /*c420*/  ISETP.NE.AND P1, PT, R26, 0x3, PT ;  /* 0x000000031a00780c */ /* 0x000fe40003f25270 */
[----:B------:R-:W2:Y:S02]  /*c430*/  SYNCS.PHASECHK.TRANS64.TRYWAIT P0, [R2+URZ+0x19c70], R3 ;  /* 0x019c7003020075a7 */ /* 0x000ea4000800017f */
[----:B--2---:R-:W-:Y:S09]  /*c440*/  @!P0 BRA `(.L_x_1623) ;  /* 0x0000000c00dc8947 */ /* 0x004ff20003800000 */
.L_x_1659:
[----:B------:R-:W-:Y:S05]  /*c450*/  BSYNC B0 ;  /* 0x0000000000007941 */ /* 0x000fea0003800000 */
.L_x_1622:
[----:B------:R-:W-:Y:S05]  /*c460*/  @!P1 BRA `(.L_x_1624) ;  /* 0x0000000000049947 */ /* 0x000fea0003800000 */
[----:B------:R-:W-:Y:S01]  /*c470*/  BPT.TRAP 0x1 ;  /* 0x000000040000795c */ /* 0x000fe20000300000 */
.L_x_1624:
[----:B------:R-:W-:Y:S01]  /*c480*/  SHF.L.U32 R5, R18, 0x1f, RZ ;  /* 0x0000001f12057819 */ /* 0x000fe200000006ff */
[----:B--2---:R-:W-:-:S03]  /*c490*/  IMAD R3, R17, 0x3000, RZ ;  /* 0x0000300011037824 */ /* 0x004fc600078e02ff */
[----:B------:R-:W2:Y:S02]  /*c4a0*/  SYNCS.PHASECHK.TRANS64.TRYWAIT P0, [R2+URZ+0x19c60], R5 ;  /* 0x019c6005020075a7 */ /* 0x000ea4000800017f */
[----:B--2---:R-:W-:Y:S05]  /*c4b0*/  @!P0 BRA `(.L_x_1625) ;  /* 0x0000000c00d48947 */ /* 0x004fea0003800000 */
.L_x_1660:
[C---:B------:R-:W-:Y:S01]  /*c4c0*/  LOP3.LUT R0, R3.reuse, R24, RZ, 0xfc, !PT ;  /* 0x0000001803007212 */ /* 0x040fe200078efcff */
        /* <DEDUP_REMOVED lines=48> */
.L_x_1626:
[----:B--2---:R2:W-:Y:S01]  /*c7d0*/  SYNCS.ARRIVE.TRANS64.A1T0 RZ, [R2+URZ+0x19c50], RZ ;  /* 0x019c50ff02ff79a7 */ /* 0x0045e2000810003f */
        /* <DEDUP_REMOVED lines=9> */
.L_x_1578:
[----:B------:R-:W-:Y:S05]  /*c870*/  BSYNC B6 ;  /* 0x0000000000067941 */ /* 0x000fea0003800000 */
.L_x_1576:
[----:B--2---:R-:W2:Y:S02]  /*c880*/  LDL R0, [R1] ;  /* 0x0000000001007983 */ /* 0x004ea40000100800 */
[----:B--2---:R-:W-:-:S13]  /*c890*/  ISETP.NE.AND P0, PT, R0, RZ, PT ;  /* 0x000000ff0000720c */ /* 0x004fda0003f05270 */
[----:B------:R-:W-:Y:S05]  /*c8a0*/  @!P0 BRA `(.L_x_1627) ;  /* 0x00000000001c8947 */ /* 0x000fea0003800000 */
[----:B------:R-:W1:Y:S08]  /*c8b0*/  S2UR UR5, SR_CgaCtaId ;  /* 0x00000000000579c3 */ /* 0x000e700000008800 */
[----:B------:R-:W-:Y:S06]  /*c8c0*/  BAR.SYNC.DEFER_BLOCKING 0x5, 0x200 ;  /* 0x0148000000007b1d */ /* 0x000fec0000010000 */
[----:B------:R-:W-:-:S02]  /*c8d0*/  UMOV UR4, 0x400 ;  /* 0x0000040000047882 */ /* 0x000fc40000000000 */
[----:B-1----:R-:W-:-:S09]  /*c8e0*/  ULEA UR4, UR5, UR4, 0x18 ;  /* 0x0000000405047291 */ /* 0x002fd2000f8ec03f */
[----:B------:R-:W1:Y:S01]  /*c8f0*/  LDS R25, [UR4+0x19cd0] ;  /* 0x019cd004ff197984 */ /* 0x000e620008000800 */
[----:B------:R-:W-:Y:S06]  /*c900*/  BAR.ARV 0x4, 0x200 ;  /* 0x0108000000007b1d */ /* 0x000fec0000002000 */
[----:B------:R-:W-:Y:S05]  /*c910*/  BRA `(.L_x_1628) ;  /* 0x00000000002c7947 */ /* 0x000fea0003800000 */
.L_x_1627:
[----:B------:R-:W1:Y:S01]  /*c920*/  S2R R0, SR_TID.X ;  /* 0x0000000000007919 */ /* 0x000e620000002100 */
[----:B------:R-:W-:Y:S01]  /*c930*/  BAR.SYNC.DEFER_BLOCKING 0x4, 0x200 ;  /* 0x0108000000007b1d */ /* 0x000fe20000010000 */
[----:B-1----:R-:W-:-:S04]  /*c940*/  LOP3.LUT R0, R0, 0x7f, RZ, 0xc0, !PT ;  /* 0x0000007f00007812 */ /* 0x002fc800078ec0ff */
[----:B------:R-:W-:-:S13]  /*c950*/  ISETP.NE.AND P0, PT, R0, RZ, PT ;  /* 0x000000ff0000720c */ /* 0x000fda0003f05270 */
[----:B------:R-:W1:Y:S01]  /*c960*/  @!P0 S2R R3, SR_CgaCtaId ;  /* 0x0000000000038919 */ /* 0x000e620000008800 */
[----:B------:R-:W-:-:S04]  /*c970*/  @!P0 MOV R0, 0x400 ;  /* 0x0000040000008802 */ /* 0x000fc80000000f00 */
[----:B-1----:R-:W-:Y:S02]  /*c980*/  @!P0 LEA R2, R3, R0, 0x18 ;  /* 0x0000000003028211 */ /* 0x002fe400078ec0ff */
[----:B------:R-:W1:Y:S04]  /*c990*/  SHFL.IDX PT, R0, R25, RZ, 0x1f ;  /* 0x00001fff19007589 */ /* 0x000e6800000e0000 */
[----:B------:R1:W-:Y:S02]  /*c9a0*/  @!P0 STS [R2+0x19cd0], R25 ;  /* 0x019cd01902008388 */ /* 0x0003e40000000800 */
[----:B-1----:R-:W-:Y:S01]  /*c9b0*/  IMAD.MOV.U32 R25, RZ, RZ, R0 ;  /* 0x000000ffff197224 */ /* 0x002fe200078e0000 */
[----:B------:R-:W-:Y:S06]  /*c9c0*/  BAR.ARV 0x5, 0x200 ;  /* 0x0148000000007b1d */ /* 0x000fec0000002000 */
.L_x_1628:
[----:B------:R-:W-:Y:S02]  /*c9d0*/  ULDC UR4, c[0x0][0xda8] ;  /* 0x00036a0000047ab9 */ /* 0x000fe40000000800 */
[----:B-1----:R-:W-:-:S13]  /*c9e0*/  ISETP.GE.AND P0, PT, R25, UR4, PT ;  /* 0x0000000419007c0c */ /* 0x002fda000bf06270 */
[----:B------:R-:W-:Y:S05]  /*c9f0*/  @!P0 BRA `(.L_x_1629) ;  /* 0xffffffd000d88947 */ /* 0x000fea000383ffff */
.L_x_1573:
[----:B------:R-:W1:Y:S01]  /*ca00*/  S2R R5, SR_CgaCtaId ;  /* 0x0000000000057919 */ /* 0x000e620000008800 */
[----:B------:R-:W-:Y:S01]  /*ca10*/  VIADD R28, R28, 0x1 ;  /* 0x000000011c1c7836 */ /* 0x000fe20000000000 */
[----:B------:R-:W-:Y:S01]  /*ca20*/  MOV R2, 0x400 ;  /* 0x0000040000027802 */ /* 0x000fe20000000f00 */
[----:B------:R-:W-:Y:S03]  /*ca30*/  BSSY B0, `(.L_x_1630) ;  /* 0x0000008000007945 */ /* 0x000fe60003800000 */
[----:B------:R-:W-:-:S04]  /*ca40*/  LEA.HI R0, R28, R28, RZ, 0x1 ;  /* 0x0000001c1c007211 */ /* 0x000fc800078f08ff */
[----:B------:R-:W-:-:S05]  /*ca50*/  LOP3.LUT R3, R0, 0xfffffffe, RZ, 0xc0, !PT ;  /* 0xfffffffe00037812 */ /* 0x000fca00078ec0ff */
[----:B------:R-:W-:-:S05]  /*ca60*/  IMAD.IADD R0, R28, 0x1, -R3 ;  /* 0x000000011c007824 */ /* 0x000fca00078e0a03 */
[----:B------:R-:W-:Y:S02]  /*ca70*/  SHF.L.U32 R0, R0, 0x1f, RZ ;  /* 0x0000001f00007819 */ /* 0x000fe400000006ff */
[----:B-1----:R-:W-:-:S04]  /*ca80*/  LEA R6, R5, R2, 0x18 ;  /* 0x0000000205067211 */ /* 0x002fc800078ec0ff */
[----:B------:R-:W1:Y:S02]  /*ca90*/  SYNCS.PHASECHK.TRANS64.TRYWAIT P0, [R6+URZ+0x19c20], R0 ;  /* 0x019c2000060075a7 */ /* 0x000e64000800017f */
[----:B-1----:R-:W-:Y:S05]  /*caa0*/  @!P0 BRA `(.L_x_1631) ;  /* 0x00000008006c8947 */ /* 0x002fea0003800000 */
.L_x_1661:
[----:B------:R-:W-:Y:S05]  /*cab0*/  BSYNC B0 ;  /* 0x0000000000007941 */ /* 0x000fea0003800000 */
.L_x_1630:
[----:B------:R-:W-:-:S03]  /*cac0*/  UMOV UR4, 0xffffffff ;  /* 0xffffffff00047882 */ /* 0x000fc60000000000 */
[----:B------:R-:W-:Y:S05]  /*cad0*/  BRA.DIV UR4, `(.L_x_1632) ;  /* 0x0000000a04747947 */ /* 0x000fea000b800000 */
[----:B-1----:R-:W1:Y:S02]  /*cae0*/  S2R R0, SR_TID.X ;  /* 0x0000000000007919 */ /* 0x002e640000002100 */
[----:B-1----:R-:W-:-:S04]  /*caf0*/  SHF.R.U32.HI R0, RZ, 0x5, R0 ;  /* 0x00000005ff007819 */ /* 0x002fc80000011600 */
[----:B------:R-:W-:-:S05]  /*cb00*/  LOP3.LUT R0, R0, 0x3, RZ, 0xc0, !PT ;  /* 0x0000000300007812 */ /* 0x000fca00078ec0ff */
[----:B------:R1:W2:Y:S02]  /*cb10*/  SHFL.IDX PT, R14, R0, RZ, 0x1f ;  /* 0x00001fff000e7589 */ /* 0x0002a400000e0000 */
.L_x_1664:
[----:B--2---:R-:W-:Y:S01]  /*cb20*/  ISETP.NE.AND P0, PT, R14, RZ, PT ;  /* 0x000000ff0e00720c */ /* 0x004fe20003f05270 */
[----:B------:R-:W-:-:S12]  /*cb30*/  BSSY B0, `(.L_x_1633) ;  /* 0x000002a000007945 */ /* 0x000fd80003800000 */
[----:B------:R-:W-:Y:S05]  /*cb40*/  @P0 BRA `(.L_x_1634) ;  /* 0x0000000000a00947 */ /* 0x000fea0003800000 */
[----:B------:R-:W-:-:S03]  /*cb50*/  UMOV UR4, 0xffffffff ;  /* 0xffffffff00047882 */ /* 0x000fc60000000000 */
[----:B------:R-:W-:Y:S05]  /*cb60*/  BRA.DIV UR4, `(.L_x_1635) ;  /* 0x0000000a04847947 */ /* 0x000fea000b800000 */
[----:B------:R-:W-:-:S13]  /*cb70*/  ELECT P6, URZ, PT ;  /* 0x00000000003f782f */ /* 0x000fda00038c0000 */
.L_x_1667:
[----:B------:R-:W-:Y:S05]  /*cb80*/  @!P6 BRA `(.L_x_1634) ;  /* 0x000000000090e947 */ /* 0x000fea0003800000 */
[----:B------:R-:W-:-:S04]  /*cb90*/  LOP3.LUT R27, R27, 0x2, RZ, 0xfc, !PT ;  /* 0x000000021b1b7812 */ /* 0x000fc800078efcff */
[----:B------:R-:W-:-:S13]  /*cba0*/  ISETP.NE.AND P0, PT, R27, 0x3, PT ;  /* 0x000000031b00780c */ /* 0x000fda0003f05270 */
[----:B------:R-:W-:Y:S05]  /*cbb0*/  @!P0 BRA `(.L_x_1636) ;  /* 0x0000000000048947 */ /* 0x000fea0003800000 */
[----:B------:R-:W-:Y:S01]  /*cbc0*/  BPT.TRAP 0x1 ;  /* 0x000000040000795c */ /* 0x000fe20000300000 */
.L_x_1636:
[----:B-1----:R-:W-:Y:S01]  /*cbd0*/  VIADD R0, R6, 0x19c40 ;  /* 0x00019c4006007836 */ /* 0x002fe20000000000 */
        /* <DEDUP_REMOVED lines=8> */
[----:B------:R-:W-:Y:S01]  /*cc60*/  IMAD R9, R7, 0x8, R0 ;  /* 0x0000000807097824 */ /* 0x000fe200078e0200 */
[----:B------:R-:W-:Y:S01]  /*cc70*/  SHF.L.U32 R0, R3, 0x1f, RZ ;  /* 0x0000001f03007819 */ /* 0x000fe200000006ff */
[----:B-1----:R-:W-:Y:S06]  /*cc80*/  @!P1 BRA `(.L_x_1637) ;  /* 0x00000008005c9947 */ /* 0x002fec0003800000 */
.L_x_1668:
[----:B------:R-:W2:Y:S02]  /*cc90*/  SYNCS.PHASECHK.TRANS64.TRYWAIT P1, [R9+URZ], R0 ;  /* 0x00000000090075a7 */ /* 0x000ea4000802017f */
[----:B--2---:R-:W-:Y:S05]  /*cca0*/  @!P1 BRA `(.L_x_1638) ;  /* 0x0000000800689947 */ /* 0x004fea0003800000 */
.L_x_1669:
[----:B------:R-:W-:Y:S05]  /*ccb0*/  @!P0 BRA `(.L_x_1639) ;  /* 0x0000000000048947 */ /* 0x000fea0003800000 */
[----:B------:R-:W-:Y:S01]  /*ccc0*/  BPT.TRAP 0x1 ;  /* 0x000000040000795c */ /* 0x000fe20000300000 */
.L_x_1639:
[----:B------:R-:W-:-:S04]  /*ccd0*/  IMAD R17, R17, 0x8, R6 ;  /* 0x0000000811117824 */ /* 0x000fc800078e0206 */
[----:B------:R-:W3:Y:S02]  /*cce0*/  SYNCS.PHASECHK.TRANS64.TRYWAIT P1, [R17+URZ+0x19c60], R4 ;  /* 0x019c6004110075a7 */ /* 0x000ee4000802017f */
[----:B---3--:R-:W-:Y:S05]  /*ccf0*/  @!P1 BRA `(.L_x_1640) ;  /* 0x0000000800689947 */ /* 0x008fea0003800000 */
.L_x_1670:
[----:B------:R-:W-:Y:S05]  /*cd00*/  @!P0 BRA `(.L_x_1641) ;  /* 0x0000000000048947 */ /* 0x000fea0003800000 */
[----:B------:R-:W-:Y:S01]  /*cd10*/  BPT.TRAP 0x1 ;  /* 0x000000040000795c */ /* 0x000fe20000300000 */
.L_x_1641:
[----:B------:R-:W-:-:S04]  /*cd20*/  IMAD R7, R7, 0x8, R6 ;  /* 0x0000000807077824 */ /* 0x000fc800078e0206 */
[----:B------:R-:W4:Y:S02]  /*cd30*/  SYNCS.PHASECHK.TRANS64.TRYWAIT P1, [R7+URZ+0x19c60], R0 ;  /* 0x019c6000070075a7 */ /* 0x000f24000802017f */
[----:B----4-:R-:W-:Y:S05]  /*cd40*/  @!P1 BRA `(.L_x_1642) ;  /* 0x0000000800689947 */ /* 0x010fea0003800000 */
.L_x_1671:
[----:B------:R-:W-:Y:S05]  /*cd50*/  @!P0 BRA `(.L_x_1643) ;  /* 0x0000000000048947 */ /* 0x000fea0003800000 */
[----:B------:R-:W-:Y:S01]  /*cd60*/  BPT.TRAP 0x1 ;  /* 0x000000040000795c */ /* 0x000fe20000300000 */
.L_x_1643:
[----:B------:R-:W5:Y:S02]  /*cd70*/  SYNCS.PHASECHK.TRANS64.TRYWAIT P0, [R17+URZ+0x19c80], R4 ;  /* 0x019c8004110075a7 */ /* 0x000f64000800017f */
[----:B-----5:R-:W-:Y:S05]  /*cd80*/  @!P0 BRA `(.L_x_1644) ;  /* 0x00000008006c8947 */ /* 0x020fea0003800000 */
.L_x_1645:
[----:B------:R1:W1:Y:S02]  /*cd90*/  SYNCS.PHASECHK.TRANS64.TRYWAIT P0, [R7+URZ+0x19c80], R0 ;  /* 0x019c8000070075a7 */ /* 0x000264000800017f */
[----:B-1----:R-:W-:Y:S05]  /*cda0*/  @!P0 NANOSLEEP.SYNCS 0x989680 ;  /* 0x009896800000895d */ /* 0x002fea0003900000 */
[----:B------:R-:W1:Y:S02]  /*cdb0*/  @!P0 SYNCS.PHASECHK.TRANS64 P0, [R7+URZ+0x19c80], R0 ;  /* 0x019c8000070085a7 */ /* 0x000e64000800007f */
[----:B-1----:R-:W-:Y:S05]  /*cdc0*/  @!P0 BRA `(.L_x_1645) ;  /* 0xfffffffc00f08947 */ /* 0x002fea000383ffff */
.L_x_1634:
[----:B------:R-:W-:Y:S05]  /*cdd0*/  BSYNC B0 ;  /* 0x0000000000007941 */ /* 0x000fea0003800000 */
.L_x_1633:
[----:B------:R-:W-:Y:S05]  /*cde0*/  EXIT ;  /* 0x000000000000794d */ /* 0x000fea0003800000 */
.L_x_1531:
[----:B-1----:R-:W-:-:S04]  /*cdf0*/  IMAD.U32 R3, RZ, RZ, UR39 ;  /* 0x00000027ff037e24 */ /* 0x002fc8000f8e00ff */
[----:B------:R1:W2:Y:S03]  /*ce00*/  SYNCS.PHASECHK.TRANS64.TRYWAIT P0, [R3+URZ+0x19c00], R0 ;  /* 0x019c0000030075a7 */ /* 0x0002a6000800017f */
[----:B--2---:R-:W-:Y:S05]  /*ce10*/  @!P0 NANOSLEEP.SYNCS 0x989680 ;  /* 0x009896800000895d */ /* 0x004fea0003900000 */
[----:B------:R-:W2:Y:S02]  /*ce20*/  @!P0 SYNCS.PHASECHK.TRANS64 P0, [R3+URZ+0x19c00], R0 ;  /* 0x019c0000030085a7 */ /* 0x000ea4000800007f */
[----:B--2---:R-:W-:Y:S05]  /*ce30*/  @!P0 BRA `(.L_x_1531) ;  /* 0xfffffffc00ec8947 */ /* 0x004fea000383ffff */
[----:B------:R-:W-:Y:S05]  /*ce40*/  BRA `(.L_x_1646) ;  /* 0xffffff4800ac7947 */ /* 0x000fea000383ffff */
.L_x_1535:
[----:B--2---:R2:W3:Y:S02]  /*ce50*/  SYNCS.PHASECHK.TRANS64.TRYWAIT P2, [R4+URZ+0x19c30], R3 ;  /* 0x019c3003040075a7 */ /* 0x0044e4000804017f */
[----:B---3--:R-:W-:Y:S05]  /*ce60*/  @!P2 NANOSLEEP.SYNCS 0x989680 ;  /* 0x009896800000a95d */ /* 0x008fea0003900000 */
[----:B------:R-:W3:Y:S02]  /*ce70*/  @!P2 SYNCS.PHASECHK.TRANS64 P2, [R4+URZ+0x19c30], R3 ;  /* 0x019c30030400a5a7 */ /* 0x000ee4000804007f */
[----:B---3--:R-:W-:Y:S05]  /*ce80*/  @!P2 BRA `(.L_x_1535) ;  /* 0xfffffffc00f0a947 */ /* 0x008fea000383ffff */
[----:B------:R-:W-:Y:S05]  /*ce90*/  BRA `(.L_x_1534) ;  /* 0xffffff4800d07947 */ /* 0x000fea000383ffff */
.L_x_1540:
[----:B--2---:R-:W-:-:S04]  /*cea0*/  IMAD.U32 R3, RZ, RZ, UR22 ;  /* 0x00000016ff037e24 */ /* 0x004fc8000f8e00ff */
[----:B------:R2:W3:Y:S03]  /*ceb0*/  SYNCS.PHASECHK.TRANS64.TRYWAIT P2, [R3+URZ+0x19c30], R0 ;  /* 0x019c3000030075a7 */ /* 0x0004e6000804017f */
[----:B---3--:R-:W-:Y:S05]  /*cec0*/  @!P2 NANOSLEEP.SYNCS 0x989680 ;  /* 0x009896800000a95d */ /* 0x008fea0003900000 */
[----:B------:R-:W3:Y:S02]  /*ced0*/  @!P2 SYNCS.PHASECHK.TRANS64 P2, [R3+URZ+0x19c30], R0 ;  /* 0x019c30000300a5a7 */ /* 0x000ee4000804007f */
[----:B---3--:R-:W-:Y:S05]  /*cee0*/  @!P2 BRA `(.L_x_1540) ;  /* 0xfffffffc00eca947 */ /* 0x008fea000383ffff */
[----:B------:R-:W-:Y:S05]  /*cef0*/  BRA `(.L_x_1539) ;  /* 0xffffff6c00a07947 */ /* 0x000fea000383ffff */
.L_x_1544:
[----:B--2---:R-:W-:-:S04]  /*cf00*/  IMAD.U32 R3, RZ, RZ, UR7 ;  /* 0x00000007ff037e24 */ /* 0x004fc8000f8e00ff */
[----:B------:R2:W3:Y:S03]  /*cf10*/  SYNCS.PHASECHK.TRANS64.TRYWAIT P2, [R3+URZ+0x19c50], R0 ;  /* 0x019c5000030075a7 */ /* 0x0004e6000804017f */
[----:B---3--:R-:W-:Y:S05]  /*cf20*/  @!P2 NANOSLEEP.SYNCS 0x989680 ;  /* 0x009896800000a95d */ /* 0x008fea0003900000 */
[----:B------:R-:W3:Y:S02]  /*cf30*/  @!P2 SYNCS.PHASECHK.TRANS64 P2, [R3+URZ+0x19c50], R0 ;  /* 0x019c50000300a5a7 */ /* 0x000ee4000804007f */
[----:B---3--:R-:W-:Y:S05]  /*cf40*/  @!P2 BRA `(.L_x_1544) ;  /* 0xfffffffc00eca947 */ /* 0x008fea000383ffff */
[----:B------:R-:W-:Y:S05]  /*cf50*/  BRA `(.L_x_1543) ;  /* 0xffffff6c00ec7947 */ /* 0x000fea000383ffff */
.L_x_1551:
[----:B--2---:R-:W-:-:S04]  /*cf60*/  IMAD.U32 R3, RZ, RZ, UR6 ;  /* 0x00000006ff037e24 */ /* 0x004fc8000f8e00ff */
[----:B------:R2:W3:Y:S03]  /*cf70*/  SYNCS.PHASECHK.TRANS64.TRYWAIT P2, [R3+URZ+0x19c30], R0 ;  /* 0x019c3000030075a7 */ /* 0x0004e6000804017f */
[----:B---3--:R-:W-:Y:S05]  /*cf80*/  @!P2 NANOSLEEP.SYNCS 0x989680 ;  /* 0x009896800000a95d */ /* 0x008fea0003900000 */
[----:B------:R-:W3:Y:S02]  /*cf90*/  @!P2 SYNCS.PHASECHK.TRANS64 P2, [R3+URZ+0x19c30], R0 ;  /* 0x019c30000300a5a7 */ /* 0x000ee4000804007f */
[----:B---3--:R-:W-:Y:S05]  /*cfa0*/  @!P2 BRA `(.L_x_1551) ;  /* 0xfffffffc00eca947 */ /* 0x008fea000383ffff */
[----:B------:R-:W-:Y:S05]  /*cfb0*/  BRA `(.L_x_1550) ;  /* 0xffffff9000987947 */ /* 0x000fea000383ffff */
.L_x_1555:
[----:B--2---:R-:W-:-:S04]  /*cfc0*/  IMAD.U32 R3, RZ, RZ, UR7 ;  /* 0x00000007ff037e24 */ /* 0x004fc8000f8e00ff */
[----:B------:R2:W3:Y:S03]  /*cfd0*/  SYNCS.PHASECHK.TRANS64.TRYWAIT P2, [R3+URZ+0x19c50], R0 ;  /* 0x019c5000030075a7 */ /* 0x0004e6000804017f */
[----:B---3--:R-:W-:Y:S05]  /*cfe0*/  @!P2 NANOSLEEP.SYNCS 0x989680 ;  /* 0x009896800000a95d */ /* 0x008fea0003900000 */
[----:B------:R-:W3:Y:S02]  /*cff0*/  @!P2 SYNCS.PHASECHK.TRANS64 P2, [R3+URZ+0x19c50], R0 ;  /* 0x019c50000300a5a7 */ /* 0x000ee4000804007f */
[----:B---3--:R-:W-:Y:S05]  /*d000*/  @!P2 BRA `(.L_x_1555) ;  /* 0xfffffffc00eca947 */ /* 0x008fea000383ffff */
[----:B------:R-:W-:Y:S05]  /*d010*/  BRA `(.L_x_1554) ;  /* 0xffffff9000e47947 */ /* 0x000fea000383ffff */
.L_x_1561:
[----:B--2---:R-:W-:-:S04]  /*d020*/  IMAD.U32 R7, RZ, RZ, UR5 ;  /* 0x00000005ff077e24 */ /* 0x004fc8000f8e00ff */
[----:B------:R2:W1:Y:S03]  /*d030*/  SYNCS.PHASECHK.TRANS64.TRYWAIT P2, [R7+URZ+0x19c50], R6 ;  /* 0x019c5006070075a7 */ /* 0x000466000804017f */
[----:B-1----:R-:W-:Y:S05]  /*d040*/  @!P2 NANOSLEEP.SYNCS 0x989680 ;  /* 0x009896800000a95d */ /* 0x002fea0003900000 */
[----:B------:R-:W1:Y:S02]  /*d050*/  @!P2 SYNCS.PHASECHK.TRANS64 P2, [R7+URZ+0x19c50], R6 ;  /* 0x019c50060700a5a7 */ /* 0x000e64000804007f */
[----:B-1----:R-:W-:Y:S05]  /*d060*/  @!P2 BRA `(.L_x_1561) ;  /* 0xfffffffc00eca947 */ /* 0x002fea000383ffff */
[----:B------:R-:W-:Y:S05]  /*d070*/  BRA `(.L_x_1560) ;  /* 0xffffffac00387947 */ /* 0x000fea000383ffff */
.L_x_1583:
[----:B------:R-:W-:Y:S02]  /*d080*/  IMAD.MOV.U32 R13, RZ, RZ, R4 ;  /* 0x000000ffff0d7224 */ /* 0x000fe400078e0004 */
[----:B------:R-:W-:Y:S02]  /*d090*/  IMAD.MOV.U32 R12, RZ, RZ, RZ ;  /* 0x000000ffff0c7224 */ /* 0x000fe400078e00ff */
[----:B------:R-:W-:Y:S02]  /*d0a0*/  IMAD.MOV.U32 R11, RZ, RZ, 0x1f ;  /* 0x0000001fff0b7424 */ /* 0x000fe400078e00ff */
[----:B------:R-:W-:-:S07]  /*d0b0*/  IMAD.MOV.U32 R15, RZ, RZ, -0x1 ;  /* 0xffffffffff0f7424 */ /* 0x000fce00078e00ff */
[----:B------:R-:W-:Y:S05]  /*d0c0*/  WARPSYNC.COLLECTIVE R15, `(.L_x_1647) ;  /* 0x000000000f087348 */ /* 0x000fea0003c00000 */
[----:B------:R1:W2:Y:S02]  /*d0d0*/  SHFL.IDX P6, R14, R13, R12, R11 ;  /* 0x0000000c0d0e7389 */ /* 0x0002a400000c000b */
[----:B-12---:R-:W-:Y:S01]  /*d0e0*/  ENDCOLLECTIVE ;  /* 0x000000000000791b */ /* 0x006fe20003800000 */
.L_x_1647:
[----:B------:R-:W-:Y:S05]  /*d0f0*/  BRA `(.L_x_1648) ;  /* 0xffffffd800507947 */ /* 0x000fea000383ffff */
.L_x_1585:
[----:B------:R-:W-:Y:S01]  /*d100*/  BSSY B0, `(.L_x_1649) ;  /* 0x0000006000007945 */ /* 0x000fe20003800000 */
[----:B------:R-:W-:-:S07]  /*d110*/  IMAD.MOV.U32 R15, RZ, RZ, -0x1 ;  /* 0xffffffffff0f7424 */ /* 0x000fce00078e00ff */
[----:B-1----:R-:W-:Y:S05]  /*d120*/  WARPSYNC.COLLECTIVE R15, `(.L_x_1650) ;  /* 0x000000000f0c7348 */ /* 0x002fea0003c00000 */
[----:B------:R-:W-:Y:S02]  /*d130*/  ELECT P6, UR62, PT ;  /* 0x00000000003e782f */ /* 0x000fe400038c0000 */
[----:B------:R-:W-:Y:S01]  /*d140*/  MOV R14, UR62 ;  /* 0x0000003e000e7c02 */ /* 0x000fe20008000f00 */
[----:B-1----:R-:W-:Y:S10]  /*d150*/  ENDCOLLECTIVE ;  /* 0x000000000000791b */ /* 0x002ff40003800000 */
.L_x_1650:
[----:B------:R-:W-:Y:S05]  /*d160*/  BSYNC B0 ;  /* 0x0000000000007941 */ /* 0x000fea0003800000 */
.L_x_1649:
[----:B------:R-:W-:Y:S05]  /*d170*/  BRA `(.L_x_1651) ;  /* 0xffffffd800507947 */ /* 0x000fea000383ffff */
.L_x_1588:
[----:B--2---:R2:W3:Y:S02]  /*d180*/  SYNCS.PHASECHK.TRANS64.TRYWAIT P3, [R5+URZ+0x19c80], R2 ;  /* 0x019c8002050075a7 */ /* 0x0044e4000806017f */
[----:B---3--:R-:W-:Y:S05]  /*d190*/  @!P3 NANOSLEEP.SYNCS 0x989680 ;  /* 0x009896800000b95d */ /* 0x008fea0003900000 */
[----:B------:R-:W3:Y:S02]  /*d1a0*/  @!P3 SYNCS.PHASECHK.TRANS64 P3, [R5+URZ+0x19c80], R2 ;  /* 0x019c80020500b5a7 */ /* 0x000ee4000806007f */
[----:B---3--:R-:W-:Y:S05]  /*d1b0*/  @!P3 BRA `(.L_x_1588) ;  /* 0xfffffffc00f0b947 */ /* 0x008fea000383ffff */
[----:B------:R-:W-:Y:S05]  /*d1c0*/  BRA `(.L_x_1652) ;  /* 0xffffffd800a47947 */ /* 0x000fea000383ffff */
.L_x_1590:
[----:B-1----:R1:W3:Y:S02]  /*d1d0*/  SYNCS.PHASECHK.TRANS64.TRYWAIT P3, [R5+URZ+0x19c40], R2 ;  /* 0x019c4002050075a7 */ /* 0x0022e4000806017f */
[----:B---3--:R-:W-:Y:S05]  /*d1e0*/  @!P3 NANOSLEEP.SYNCS 0x989680 ;  /* 0x009896800000b95d */ /* 0x008fea0003900000 */
[----:B------:R-:W3:Y:S02]  /*d1f0*/  @!P3 SYNCS.PHASECHK.TRANS64 P3, [R5+URZ+0x19c40], R2 ;  /* 0x019c40020500b5a7 */ /* 0x000ee4000806007f */
[----:B---3--:R-:W-:Y:S05]  /*d200*/  @!P3 BRA `(.L_x_1590) ;  /* 0xfffffffc00f0b947 */ /* 0x008fea000383ffff */
[----:B------:R-:W-:Y:S05]  /*d210*/  BRA `(.L_x_1653) ;  /* 0xffffffdc00207947 */ /* 0x000fea000383ffff */
.L_x_1593:
[----:B--2---:R-:W-:-:S04]  /*d220*/  IMAD.U32 R3, RZ, RZ, UR40 ;  /* 0x00000028ff037e24 */ /* 0x004fc8000f8e00ff */
[----:B------:R2:W3:Y:S03]  /*d230*/  SYNCS.PHASECHK.TRANS64.TRYWAIT P0, [R3+URZ+0x19c20], R2 ;  /* 0x019c2002030075a7 */ /* 0x0004e6000800017f */
[----:B---3--:R-:W-:Y:S05]  /*d240*/  @!P0 NANOSLEEP.SYNCS 0x989680 ;  /* 0x009896800000895d */ /* 0x008fea0003900000 */
[----:B------:R-:W3:Y:S02]  /*d250*/  @!P0 SYNCS.PHASECHK.TRANS64 P0, [R3+URZ+0x19c20], R2 ;  /* 0x019c2002030085a7 */ /* 0x000ee4000800007f */
[----:B---3--:R-:W-:Y:S05]  /*d260*/  @!P0 BRA `(.L_x_1593) ;  /* 0xfffffffc00ec8947 */ /* 0x008fea000383ffff */
[----:B------:R-:W-:Y:S05]  /*d270*/  BRA `(.L_x_1654) ;  /* 0xffffffe000247947 */ /* 0x000fea000383ffff */
.L_x_1599:
[----:B-1----:R1:W2:Y:S02]  /*d280*/  SYNCS.PHASECHK.TRANS64.TRYWAIT P0, [R10+URZ+0x19c80], R4 ;  /* 0x019c80040a0075a7 */ /* 0x0022a4000800017f */
[----:B--2---:R-:W-:Y:S05]  /*d290*/  @!P0 NANOSLEEP.SYNCS 0x989680 ;  /* 0x009896800000895d */ /* 0x004fea0003900000 */
[----:B------:R-:W2:Y:S02]  /*d2a0*/  @!P0 SYNCS.PHASECHK.TRANS64 P0, [R10+URZ+0x19c80], R4 ;  /* 0x019c80040a0085a7 */ /* 0x000ea4000800007f */
[----:B--2---:R-:W-:Y:S05]  /*d2b0*/  @!P0 BRA `(.L_x_1599) ;  /* 0xfffffffc00f08947 */ /* 0x004fea000383ffff */
[----:B------:R-:W-:Y:S05]  /*d2c0*/  BRA `(.L_x_1655) ;  /* 0xffffffe000c47947 */ /* 0x000fea000383ffff */
.L_x_1606:
[----:B--2---:R2:W3:Y:S02]  /*d2d0*/  SYNCS.PHASECHK.TRANS64.TRYWAIT P0, [R10+URZ+0x19c40], R4 ;  /* 0x019c40040a0075a7 */ /* 0x0044e4000800017f */
[----:B---3--:R-:W-:Y:S05]  /*d2e0*/  @!P0 NANOSLEEP.SYNCS 0x989680 ;  /* 0x009896800000895d */ /* 0x008fea0003900000 */
[----:B------:R-:W3:Y:S02]  /*d2f0*/  @!P0 SYNCS.PHASECHK.TRANS64 P0, [R10+URZ+0x19c40], R4 ;  /* 0x019c40040a0085a7 */ /* 0x000ee4000800007f */
[----:B---3--:R-:W-:Y:S05]  /*d300*/  @!P0 BRA `(.L_x_1606) ;  /* 0xfffffffc00f08947 */ /* 0x008fea000383ffff */
[----:B------:R-:W-:Y:S05]  /*d310*/  BRA `(.L_x_1656) ;  /* 0xffffffe400c07947 */ /* 0x000fea000383ffff */
.L_x_1614:
[----:B--2---:R2:W3:Y:S02]  /*d320*/  SYNCS.PHASECHK.TRANS64.TRYWAIT P3, [R12+URZ+0x19c70], R5 ;  /* 0x019c70050c0075a7 */ /* 0x0044e4000806017f */
[----:B---3--:R-:W-:Y:S05]  /*d330*/  @!P3 NANOSLEEP.SYNCS 0x989680 ;  /* 0x009896800000b95d */ /* 0x008fea0003900000 */
[----:B------:R-:W3:Y:S02]  /*d340*/  @!P3 SYNCS.PHASECHK.TRANS64 P3, [R12+URZ+0x19c70], R5 ;  /* 0x019c70050c00b5a7 */ /* 0x000ee4000806007f */
[----:B---3--:R-:W-:Y:S05]  /*d350*/  @!P3 BRA `(.L_x_1614) ;  /* 0xfffffffc00f0b947 */ /* 0x008fea000383ffff */
[----:B------:R-:W-:Y:S05]  /*d360*/  BRA `(.L_x_1657) ;  /* 0xffffffe800cc7947 */ /* 0x000fea000383ffff */
.L_x_1616:
[----:B---3--:R3:W4:Y:S02]  /*d370*/  SYNCS.PHASECHK.TRANS64.TRYWAIT P3, [R12+URZ+0x19c60], R3 ;  /* 0x019c60030c0075a7 */ /* 0x008724000806017f */
[----:B----4-:R-:W-:Y:S05]  /*d380*/  @!P3 NANOSLEEP.SYNCS 0x989680 ;  /* 0x009896800000b95d */ /* 0x010fea0003900000 */
[----:B------:R-:W4:Y:S02]  /*d390*/  @!P3 SYNCS.PHASECHK.TRANS64 P3, [R12+URZ+0x19c60], R3 ;  /* 0x019c60030c00b5a7 */ /* 0x000f24000806007f */
[----:B----4-:R-:W-:Y:S05]  /*d3a0*/  @!P3 BRA `(.L_x_1616) ;  /* 0xfffffffc00f0b947 */ /* 0x010fea000383ffff */
[----:B------:R-:W-:Y:S05]  /*d3b0*/  BRA `(.L_x_1658) ;  /* 0xffffffe800d47947 */ /* 0x000fea000383ffff */
.L_x_1623:
[----:B--2---:R2:W3:Y:S02]  /*d3c0*/  SYNCS.PHASECHK.TRANS64.TRYWAIT P0, [R2+URZ+0x19c70], R3 ;  /* 0x019c7003020075a7 */ /* 0x0044e4000800017f */
[----:B---3--:R-:W-:Y:S05]  /*d3d0*/  @!P0 NANOSLEEP.SYNCS 0x989680 ;  /* 0x009896800000895d */ /* 0x008fea0003900000 */
[----:B------:R-:W3:Y:S02]  /*d3e0*/  @!P0 SYNCS.PHASECHK.TRANS64 P0, [R2+URZ+0x19c70], R3 ;  /* 0x019c7003020085a7 */ /* 0x000ee4000800007f */
[----:B---3--:R-:W-:Y:S05]  /*d3f0*/  @!P0 BRA `(.L_x_1623) ;  /* 0xfffffffc00f08947 */ /* 0x008fea000383ffff */
[----:B------:R-:W-:Y:S05]  /*d400*/  BRA `(.L_x_1659) ;  /* 0xfffffff000107947 */ /* 0x000fea000383ffff */
.L_x_1625:
[----:B--2---:R2:W3:Y:S02]  /*d410*/  SYNCS.PHASECHK.TRANS64.TRYWAIT P0, [R2+URZ+0x19c60], R5 ;  /* 0x019c6005020075a7 */ /* 0x0044e4000800017f */
[----:B---3--:R-:W-:Y:S05]  /*d420*/  @!P0 NANOSLEEP.SYNCS 0x989680 ;  /* 0x009896800000895d */ /* 0x008fea0003900000 */
[----:B------:R-:W3:Y:S02]  /*d430*/  @!P0 SYNCS.PHASECHK.TRANS64 P0, [R2+URZ+0x19c60], R5 ;  /* 0x019c6005020085a7 */ /* 0x000ee4000800007f */
[----:B---3--:R-:W-:Y:S05]  /*d440*/  @!P0 BRA `(.L_x_1625) ;  /* 0xfffffffc00f08947 */ /* 0x008fea000383ffff */
[----:B------:R-:W-:Y:S05]  /*d450*/  BRA `(.L_x_1660) ;  /* 0xfffffff000187947 */ /* 0x000fea000383ffff */
.L_x_1631:
[----:B-1----:R1:W2:Y:S02]  /*d460*/  SYNCS.PHASECHK.TRANS64.TRYWAIT P0, [R6+URZ+0x19c20], R0 ;  /* 0x019c2000060075a7 */ /* 0x0022a4000800017f */
[----:B--2---:R-:W-:Y:S05]  /*d470*/  @!P0 NANOSLEEP.SYNCS 0x989680 ;  /* 0x009896800000895d */ /* 0x004fea0003900000 */
[----:B------:R-:W2:Y:S02]  /*d480*/  @!P0 SYNCS.PHASECHK.TRANS64 P0, [R6+URZ+0x19c20], R0 ;  /* 0x019c2000060085a7 */ /* 0x000ea4000800007f */
[----:B--2---:R-:W-:Y:S05]  /*d490*/  @!P0 BRA `(.L_x_1631) ;  /* 0xfffffffc00f08947 */ /* 0x004fea000383ffff */
[----:B------:R-:W-:Y:S05]  /*d4a0*/  BRA `(.L_x_1661) ;  /* 0xfffffff400807947 */ /* 0x000fea000383ffff */
.L_x_1632:
        /* <DEDUP_REMOVED lines=8> */
[----:B-1----:R-:W-:Y:S05]  /*d530*/  WARPSYNC.COLLECTIVE R15, `(.L_x_1663) ;  /* 0x000000000f087348 */ /* 0x002fea0003c00000 */
[----:B------:R2:W3:Y:S02]  /*d540*/  SHFL.IDX P6, R14, R13, R12, R11 ;  /* 0x0000000c0d0e7389 */ /* 0x0004e400000c000b */
[----:B-123--:R-:W-:Y:S01]  /*d550*/  ENDCOLLECTIVE ;  /* 0x000000000000791b */ /* 0x00efe20003800000 */
.L_x_1663:
[----:B------:R-:W-:Y:S05]  /*d560*/  BSYNC B0 ;  /* 0x0000000000007941 */ /* 0x000fea0003800000 */
.L_x_1662:
[----:B------:R-:W-:Y:S05]  /*d570*/  BRA `(.L_x_1664) ;  /* 0xfffffff400687947 */ /* 0x000fea000383ffff */
.L_x_1635:
[----:B------:R-:W-:Y:S01]  /*d580*/  BSSY B1, `(.L_x_1665) ;  /* 0x0000006000017945 */ /* 0x000fe20003800000 */
[----:B------:R-:W-:-:S07]  /*d590*/  IMAD.MOV.U32 R15, RZ, RZ, -0x1 ;  /* 0xffffffffff0f7424 */ /* 0x000fce00078e00ff */
[----:B-1----:R-:W-:Y:S05]  /*d5a0*/  WARPSYNC.COLLECTIVE R15, `(.L_x_1666) ;  /* 0x000000000f0c7348 */ /* 0x002fea0003c00000 */
[----:B------:R-:W-:Y:S02]  /*d5b0*/  ELECT P6, UR62, PT ;  /* 0x00000000003e782f */ /* 0x000fe400038c0000 */
[----:B------:R-:W-:Y:S01]  /*d5c0*/  MOV R14, UR62 ;  /* 0x0000003e000e7c02 */ /* 0x000fe20008000f00 */
[----:B-1----:R-:W-:Y:S10]  /*d5d0*/  ENDCOLLECTIVE ;  /* 0x000000000000791b */ /* 0x002ff40003800000 */
.L_x_1666:
[----:B------:R-:W-:Y:S05]  /*d5e0*/  BSYNC B1 ;  /* 0x0000000000017941 */ /* 0x000fea0003800000 */
.L_x_1665:
[----:B------:R-:W-:Y:S05]  /*d5f0*/  BRA `(.L_x_1667) ;  /* 0xfffffff400607947 */ /* 0x000fea000383ffff */
.L_x_1637:
[----:B-1----:R1:W2:Y:S02]  /*d600*/  SYNCS.PHASECHK.TRANS64.TRYWAIT P1, [R5+URZ], R4 ;  /* 0x00000004050075a7 */ /* 0x0022a4000802017f */
[----:B--2---:R-:W-:Y:S05]  /*d610*/  @!P1 NANOSLEEP.SYNCS 0x989680 ;  /* 0x009896800000995d */ /* 0x004fea0003900000 */
[----:B------:R-:W2:Y:S02]  /*d620*/  @!P1 SYNCS.PHASECHK.TRANS64 P1, [R5+URZ], R4 ;  /* 0x00000004050095a7 */ /* 0x000ea4000802007f */
[----:B--2---:R-:W-:Y:S05]  /*d630*/  @!P1 BRA `(.L_x_1637) ;  /* 0xfffffffc00f09947 */ /* 0x004fea000383ffff */
[----:B------:R-:W-:Y:S05]  /*d640*/  BRA `(.L_x_1668) ;  /* 0xfffffff400907947 */ /* 0x000fea000383ffff */
.L_x_1638:
[----:B--2---:R2:W3:Y:S02]  /*d650*/  SYNCS.PHASECHK.TRANS64.TRYWAIT P1, [R9+URZ], R0 ;  /* 0x00000000090075a7 */ /* 0x0044e4000802017f */
[----:B---3--:R-:W-:Y:S05]  /*d660*/  @!P1 NANOSLEEP.SYNCS 0x989680 ;  /* 0x009896800000995d */ /* 0x008fea0003900000 */
[----:B------:R-:W3:Y:S02]  /*d670*/  @!P1 SYNCS.PHASECHK.TRANS64 P1, [R9+URZ], R0 ;  /* 0x00000000090095a7 */ /* 0x000ee4000802007f */
[----:B---3--:R-:W-:Y:S05]  /*d680*/  @!P1 BRA `(.L_x_1638) ;  /* 0xfffffffc00f09947 */ /* 0x008fea000383ffff */
[----:B------:R-:W-:Y:S05]  /*d690*/  BRA `(.L_x_1669) ;  /* 0xfffffff400847947 */ /* 0x000fea000383ffff */
.L_x_1640:
[----:B---3--:R3:W4:Y:S02]  /*d6a0*/  SYNCS.PHASECHK.TRANS64.TRYWAIT P1, [R17+URZ+0x19c60], R4 ;  /* 0x019c6004110075a7 */ /* 0x008724000802017f */
[----:B----4-:R-:W-:Y:S05]  /*d6b0*/  @!P1 NANOSLEEP.SYNCS 0x989680 ;  /* 0x009896800000995d */ /* 0x010fea0003900000 */
[----:B------:R-:W4:Y:S02]  /*d6c0*/  @!P1 SYNCS.PHASECHK.TRANS64 P1, [R17+URZ+0x19c60], R4 ;  /* 0x019c6004110095a7 */ /* 0x000f24000802007f */
[----:B----4-:R-:W-:Y:S05]  /*d6d0*/  @!P1 BRA `(.L_x_1640) ;  /* 0xfffffffc00f09947 */ /* 0x010fea000383ffff */
[----:B------:R-:W-:Y:S05]  /*d6e0*/  BRA `(.L_x_1670) ;  /* 0xfffffff400847947 */ /* 0x000fea000383ffff */
.L_x_1642:
[----:B----4-:R4:W1:Y:S02]  /*d6f0*/  SYNCS.PHASECHK.TRANS64.TRYWAIT P1, [R7+URZ+0x19c60], R0 ;  /* 0x019c6000070075a7 */ /* 0x010864000802017f */
[----:B-1----:R-:W-:Y:S05]  /*d700*/  @!P1 NANOSLEEP.SYNCS 0x989680 ;  /* 0x009896800000995d */ /* 0x002fea0003900000 */
[----:B------:R-:W1:Y:S02]  /*d710*/  @!P1 SYNCS.PHASECHK.TRANS64 P1, [R7+URZ+0x19c60], R0 ;  /* 0x019c6000070095a7 */ /* 0x000e64000802007f */
[----:B-1----:R-:W-:Y:S05]  /*d720*/  @!P1 BRA `(.L_x_1642) ;  /* 0xfffffffc00f09947 */ /* 0x002fea000383ffff */
[----:B------:R-:W-:Y:S05]  /*d730*/  BRA `(.L_x_1671) ;  /* 0xfffffff400847947 */ /* 0x000fea000383ffff */
.L_x_1644:
[----:B------:R1:W1:Y:S02]  /*d740*/  SYNCS.PHASECHK.TRANS64.TRYWAIT P0, [R17+URZ+0x19c80], R4 ;  /* 0x019c8004110075a7 */ /* 0x000264000800017f */
[----:B-1----:R-:W-:Y:S05]  /*d750*/  @!P0 NANOSLEEP.SYNCS 0x989680 ;  /* 0x009896800000895d */ /* 0x002fea0003900000 */
[----:B------:R-:W1:Y:S02]  /*d760*/  @!P0 SYNCS.PHASECHK.TRANS64 P0, [R17+URZ+0x19c80], R4 ;  /* 0x019c8004110085a7 */ /* 0x000e64000800007f */
[----:B-1----:R-:W-:Y:S05]  /*d770*/  @!P0 BRA `(.L_x_1644) ;  /* 0xfffffffc00f08947 */ /* 0x002fea000383ffff */
[----:B------:R-:W-:Y:S05]  /*d780*/  BRA `(.L_x_1645) ;  /* 0xfffffff400807947 */ /* 0x000fea000383ffff */
.L_x_1672:
        /* <DEDUP_REMOVED lines=15> */
.L_x_2226:


//--------------------- .text._ZN7cutlass13device_kernelIN5flash11enable_sm90INS1_16FlashAttnFwdSm90INS1_25CollectiveMainloopFwdSm90ILi2EN4cute5tupleIJNS5_1CILi1EEES8_S8_EEENS6_IJNS7_ILi192EEENS7_ILi128EEENS7_ILi96EEEEEELi96ENS_12float_e4m3_tEfNS_4arch4Sm90ELb1ELb0ELb0ELb1ELb0ELb0ELb0ELb1ELb1ELb0ELb0ELb0EEENS1_21CollectiveEpilogueFwdINS6_IJSA_SC_SB_EEES9_NS_10bfloat16_tESG_Li384ELb1ELb0ELb0ELb1EEENS1_36VarlenDynamicPersistentTileSchedulerILi192ELi128ELi384ELi128ELb0ELb0ELb1ELb1ELb1ELb1EEEEEEEEEvNT_6ParamsE --------------------------
	.section	.text._ZN7cutlass13device_kernelIN5flash11enable_sm90INS1_16FlashAttnFwdSm90INS1_25CollectiveMainloopFwdSm90ILi2EN4cute5tupleIJNS5_1CILi1EEES8_S8_EEENS6_IJNS7_ILi192EEENS7_ILi128EEENS7_ILi96EEEEEELi96ENS_12float_e4m3_tEfNS_4arch4Sm90ELb1ELb0ELb0ELb1ELb0ELb0ELb0ELb1ELb1ELb0ELb0ELb0EEENS1_21CollectiveEpilogueFwdINS6_IJSA_SC_SB_EEES9_NS_10bfloat16_tESG_Li384ELb1ELb0ELb0ELb1EEENS1_36VarlenDynamicPersistentTileSchedulerILi192ELi128ELi384ELi128ELb0ELb0ELb1ELb1ELb1ELb1EEEEEEEEEvNT_6ParamsE,"ax",@progbits
	.align	128
.text._ZN7cutlass13device_kernelIN5flash11enable_sm90INS1_16FlashAttnFwdSm90INS1_25CollectiveMainloopFwdSm90ILi2EN4cute5tupleIJNS5_1CILi1EEES8_S8_EEENS6_IJNS7_ILi192EEENS7_ILi128EEENS7_ILi96EEEEEELi96ENS_12float_e4m3_tEfNS_4arch4Sm90ELb1ELb0ELb0ELb1ELb0ELb0ELb0ELb1ELb1ELb0ELb0ELb0EEENS1_21CollectiveEpilogueFwdINS6_IJSA_SC_SB_EEES9_NS_10bfloat16_tESG_Li384ELb1ELb0ELb0ELb1EEENS1_36VarlenDynamicPersistentTileSchedulerILi192ELi128ELi384ELi128ELb0ELb0ELb1ELb1ELb1ELb1EEEEEEEEEvNT_6ParamsE:
        .type           _ZN7cutlass13device_kernelIN5flash11enable_sm90INS1_16FlashAttnFwdSm90INS1_25CollectiveMainloopFwdSm90ILi2EN4cute5tupleIJNS5_1CILi1EEES8_S8_EEENS6_IJNS7_ILi192EEENS7_ILi128EEENS7_ILi96EEEEEELi96ENS_12float_e4m3_tEfNS_4arch4Sm90ELb1ELb0ELb0ELb1ELb0ELb0ELb0ELb1ELb1ELb0ELb0ELb0EEENS1_21CollectiveEpilogueFwdINS6_IJSA_SC_SB_EEES9_NS_10bfloat16_tESG_Li384ELb1ELb0ELb0ELb1EEENS1_36VarlenDynamicPersistentTileSchedulerILi192ELi128ELi384ELi128ELb0ELb0ELb1ELb1ELb1ELb1EEEEEEEEEvNT_6ParamsE,@function
        .size           _ZN7cutlass13device_kernelIN5flash11enable_sm90INS1_16FlashAttnFwdSm90INS1_25CollectiveMainloopFwdSm90ILi2EN4cute5tupleIJNS5_1CILi1EEES8_S8_EEENS6_IJNS7_ILi192EEENS7_ILi128EEENS7_ILi96EEEEEELi96ENS_12float_e4m3_tEfNS_4arch4Sm90ELb1ELb0ELb0ELb1ELb0ELb0ELb0ELb1ELb1ELb0ELb0ELb0EEENS1_21CollectiveEpilogueFwdINS6_IJSA_SC_SB_EEES9_NS_10bfloat16_tESG_Li384ELb1ELb0ELb0ELb1EEENS1_36VarlenDynamicPersistentTileSchedulerILi192ELi128ELi384ELi128ELb0ELb0ELb1ELb1ELb1ELb1EEEEEEEEEvNT_6ParamsE,(.L_x_2227 - _ZN7cutlass13device_kernelIN5flash11enable_sm90INS1_16FlashAttnFwdSm90INS1_25CollectiveMainloopFwdSm90ILi2EN4cute5tupleIJNS5_1CILi1EEES8_S8_EEENS6_IJNS7_ILi192EEENS7_ILi128EEENS7_ILi96EEEEEELi96ENS_12float_e4m3_tEfNS_4arch4Sm90ELb1ELb0ELb0ELb1ELb0ELb0ELb0ELb1ELb1ELb0ELb0ELb0EEENS1_21CollectiveEpilogueFwdINS6_IJSA_SC_SB_EEES9_NS_10bfloat16_tESG_Li384ELb1ELb0ELb0ELb1EEENS1_36VarlenDynamicPersistentTileSchedulerILi192ELi128ELi384ELi128ELb0ELb0ELb1ELb1ELb1ELb1EEEEEEEEEvNT_6ParamsE)
        .other          _ZN7cutlass13device_kernelIN5flash11enable_sm90INS1_16FlashAttnFwdSm90INS1_25CollectiveMainloopFwdSm90ILi2EN4cute5tupleIJNS5_1CILi1EEES8_S8_EEENS6_IJNS7_ILi192EEENS7_ILi128EEENS7_ILi96EEEEEELi96ENS_12float_e4m3_tEfNS_4arch4Sm90ELb1ELb0ELb0ELb1ELb0ELb0ELb0ELb1ELb1ELb0ELb0ELb0EEENS1_21CollectiveEpilogueFwdINS6_IJSA_SC_SB_EEES9_NS_10bfloat16_tESG_Li384ELb1ELb0ELb0ELb1EEENS1_36VarlenDynamicPersistentTileSchedulerILi192ELi128ELi384ELi128ELb0ELb0ELb1ELb1ELb1ELb1EEEEEEEEEvNT_6ParamsE,@"STO_CUDA_ENTRY STV_DEFAULT"
_ZN7cutlass13device_kernelIN5flash11enable_sm90INS1_16FlashAttnFwdSm90INS1_25CollectiveMainloopFwdSm90ILi2EN4cute5tupleIJNS5_1CILi1EEES8_S8_EEENS6_IJNS7_ILi192EEENS7_ILi128EEENS7_ILi96EEEEEELi96ENS_12float_e4m3_tEfNS_4arch4Sm90ELb1ELb0ELb0ELb1ELb0ELb0ELb0ELb1ELb1ELb0ELb0ELb0EEENS1_21CollectiveEpilogueFwdINS6_IJSA_SC_SB_EEES9_NS_10bfloat16_tESG_Li384ELb1ELb0ELb0ELb1EEENS1_36VarlenDynamicPersistentTileSchedulerILi192ELi128ELi384ELi128ELb0ELb0ELb1ELb1ELb1ELb1EEEEEEEEEvNT_6ParamsE:
        /* <DEDUP_REMOVED lines=21> */
.L_x_1674:
[----:B------:R-:W-:Y:S05]  /*0150*/  BSYNC B0 ;  /* 0x0000000000007941 */ /* 0x000fea0003800000 */
.L_x_1673:
        /* <DEDUP_REMOVED lines=41> */
.L_x_1675:
        /* <DEDUP_REMOVED lines=22> */
.L_x_1676:
        /* <DEDUP_REMOVED lines=18> */
.L_x_1677:
        /* <DEDUP_REMOVED lines=22> */
.L_x_1678:
        /* <DEDUP_REMOVED lines=22> */
.L_x_1679:
[----:B------:R-:W-:Y:S01]  /*0930*/  PLOP3.LUT P0, PT, PT, PT, UP0, 0x80, 0x0 ;  /* 0x000000000000781c */ /* 0x000fe20003f0f008 */
[----:B------:R-:W-:Y:S01]  /*0940*/  UMOV UR46, 0x1 ;  /* 0x00000001002e7882 */ /* 0x000fe20000000000 */
[----:B------:R-:W-:Y:S01]  /*0950*/  NOP ;  /* 0x0000000000007918 */ /* 0x000fe20000000000 */
[----:B------:R-:W-:Y:S01]  /*0960*/  USEL UR46, UR46, 0x2, !UP0 ;  /* 0x000000022e2e7887 */ /* 0x000fe2000c000000 */
[----:B------:R-:W-:Y:S01]  /*0970*/  ULDC.64 UR50, c[0x0][0x208] ;  /* 0x0000820000327ab9 */ /* 0x000fe20000000a00 */
[----:B012-4-:R-:W-:Y:S08]  /*0980*/  BAR.SYNC.DEFER_BLOCKING 0x0 ;  /* 0x0000000000007b1d */ /* 0x017ff00000010000 */
[----:B------:R-:W-:Y:S05]  /*0990*/  @!P0 BRA `(.L_x_1680) ;  /* 0x0000009c000c8947 */ /* 0x000fea0003800000 */
.L_x_1681:
        /* <DEDUP_REMOVED lines=26> */
[----:B------:R-:W-:Y:S02]  /*0b40*/  LEA.HI R2, R3, R154, RZ, 0x5 ;  /* 0x0000009a03027211 */ /* 0x000fe400078f28ff */
[----:B------:R-:W-:Y:S01]  /*0b50*/  SHF.R.S32.HI R7, RZ, 0x4, R0 ;  /* 0x00000004ff077819 */ /* 0x000fe20000011400 */
[----:B------:R-:W-:Y:S01]  /*0b60*/  IMAD.IADD R23, R154, 0x1, -R23 ;  /* 0x000000019a177824 */ /* 0x000fe200078e0a17 */
[----:B------:R-:W-:Y:S01]  /*0b70*/  LOP3.LUT R5, R0, 0x7fffff0, RZ, 0xc0, !PT ;  /* 0x07fffff000057812 */ /* 0x000fe200078ec0ff */
[----:B------:R-:W-:Y:S01]  /*0b80*/  IMAD.SHL.U32 R2, R2, 0x10, RZ ;  /* 0x0000001002027824 */ /* 0x000fe200078e00ff */
[----:B------:R-:W-:-:S02]  /*0b90*/  LEA.HI R0, R0, R7, RZ, 0x1 ;  /* 0x0000000700007211 */ /* 0x000fc400078f08ff */
[----:B------:R-:W-:Y:S01]  /*0ba0*/  SHF.R.S32.HI R6, RZ, 0x1f, R23 ;  /* 0x0000001fff067819 */ /* 0x000fe20000011417 */
[----:B------:R-:W-:Y:S01]  /*0bb0*/  IMAD.IADD R5, R154, 0x1, -R5 ;  /* 0x000000019a057824 */ /* 0x000fe200078e0a05 */
[----:B------:R-:W-:Y:S02]  /*0bc0*/  SHF.R.S32.HI R152, RZ, 0x7, R152 ;  /* 0x00000007ff987819 */ /* 0x000fe40000011498 */
[----:B------:R-:W-:Y:S02]  /*0bd0*/  LEA.HI R8, R6, R23, RZ, 0x2 ;  /* 0x0000001706087211 */ /* 0x000fe400078f10ff */
[----:B------:R-:W-:Y:S01]  /*0be0*/  LOP3.LUT R2, R2, 0xfffffe00, RZ, 0xc0, !PT ;  /* 0xfffffe0002027812 */ /* 0x000fe200078ec0ff */
[----:B------:R-:W-:Y:S01]  /*0bf0*/  IMAD.HI R4, R152, 0x55555556, RZ ;  /* 0x5555555698047827 */ /* 0x000fe200078e02ff */
[--C-:B------:R-:W-:Y:S02]  /*0c00*/  SHF.R.S32.HI R10, RZ, 0x2, R8.reuse ;  /* 0x00000002ff0a7819 */ /* 0x100fe40000011408 */
[----:B------:R-:W-:Y:S01]  /*0c10*/  SHF.R.S32.HI R9, RZ, 0x1f, R8 ;  /* 0x0000001fff097819 */ /* 0x000fe20000011408 */
[----:B------:R-:W-:Y:S01]  /*0c20*/  IMAD R5, R5, 0x20, R2 ;  /* 0x0000002005057824 */ /* 0x000fe200078e0202 */
[----:B------:R-:W-:-:S02]  /*0c30*/  LOP3.LUT R0, R0, 0x1ffffffe, RZ, 0xc0, !PT ;  /* 0x1ffffffe00007812 */ /* 0x000fc400078ec0ff */
[----:B------:R-:W-:Y:S02]  /*0c40*/  LEA.HI R9, R9, R10, RZ, 0x3 ;  /* 0x0000000a09097211 */ /* 0x000fe400078f18ff */
[----:B------:R-:W-:Y:S01]  /*0c50*/  LEA.HI R6, R6, R23, RZ, 0x5 ;  /* 0x0000001706067211 */ /* 0x000fe200078f28ff */
[----:B------:R-:W-:Y:S01]  /*0c60*/  IMAD.IADD R0, R7, 0x1, -R0 ;  /* 0x0000000107007824 */ /* 0x000fe200078e0a00 */
[----:B------:R-:W-:Y:S02]  /*0c70*/  LOP3.LUT R11, R9, 0xfffffff8, RZ, 0xc0, !PT ;  /* 0xfffffff8090b7812 */ /* 0x000fe400078ec0ff */
[----:B------:R-:W-:Y:S01]  /*0c80*/  LEA.HI R3, R3, R154, RZ, 0x2 ;  /* 0x0000009a03037211 */ /* 0x000fe200078f10ff */
[----:B------:R-:W-:Y:S01]  /*0c90*/  IMAD R153, R0, 0x8, R5 ;  /* 0x0000000800997824 */ /* 0x000fe200078e0205 */
[----:B------:R-:W-:Y:S01]  /*0ca0*/  LEA.HI R9, R4, R4, RZ, 0x1 ;  /* 0x0000000404097211 */ /* 0x000fe200078f08ff */
[----:B------:R-:W-:Y:S01]  /*0cb0*/  IMAD.IADD R11, R10, 0x1, -R11 ;  /* 0x000000010a0b7824 */ /* 0x000fe200078e0a0b */
[----:B------:R-:W-:-:S02]  /*0cc0*/  SHF.R.S32.HI R6, RZ, 0x5, R6 ;  /* 0x00000005ff067819 */ /* 0x000fc40000011406 */
[----:B------:R-:W-:Y:S01]  /*0cd0*/  LOP3.LUT R5, R3, 0x1ffffffc, RZ, 0xc0, !PT ;  /* 0x1ffffffc03057812 */ /* 0x000fe200078ec0ff */
[----:B------:R-:W-:Y:S01]  /*0ce0*/  IMAD R9, R9, -0x3, R152 ;  /* 0xfffffffd09097824 */ /* 0x000fe200078e0298 */
[----:B------:R-:W-:Y:S01]  /*0cf0*/  LOP3.LUT R8, R8, 0x7ffffffc, RZ, 0xc0, !PT ;  /* 0x7ffffffc08087812 */ /* 0x000fe200078ec0ff */
[----:B------:R-:W-:Y:S01]  /*0d00*/  IMAD R6, R6, 0x10, R11 ;  /* 0x0000001006067824 */ /* 0x000fe200078e020b */
[----:B------:R-:W-:Y:S01]  /*0d10*/  SHF.R.S32.HI R18, RZ, 0x2, R3 ;  /* 0x00000002ff127819 */ /* 0x000fe20000011403 */
[----:B------:R-:W-:Y:S02]  /*0d20*/  IMAD.IADD R5, R154, 0x1, -R5 ;  /* 0x000000019a057824 */ /* 0x000fe400078e0a05 */
[----:B------:R-:W-:Y:S02]  /*0d30*/  IMAD R22, R9, 0x40, R6 ;  /* 0x0000004009167824 */ /* 0x000fe400078e0206 */
[----:B------:R-:W-:Y:S02]  /*0d40*/  IMAD.SHL.U32 R16, R5, 0x8, RZ ;  /* 0x0000000805107824 */ /* 0x000fe400078e00ff */
[----:B------:R-:W-:-:S07]  /*0d50*/  IMAD.IADD R17, R23, 0x1, -R8 ;  /* 0x0000000117117824 */ /* 0x000fce00078e0a08 */
.L_x_1730:
[----:B0-----:R-:W0:Y:S01]  /*0d60*/  LDC.64 R2, c[0x0][0xc60] ;  /* 0x00031800ff027b82 */ /* 0x001e220000000a00 */
[----:B------:R-:W-:Y:S01]  /*0d70*/  ULDC.64 UR4, c[0x0][0xa28] ;  /* 0x00028a0000047ab9 */ /* 0x000fe20000000a00 */
[----:B------:R-:W-:Y:S01]  /*0d80*/  ULDC.64 UR6, c[0x0][0xa18] ;  /* 0x0002860000067ab9 */ /* 0x000fe20000000a00 */
[----:B------:R-:W-:Y:S01]  /*0d90*/  ULDC UR8, c[0x0][0x404] ;  /* 0x0001010000087ab9 */ /* 0x000fe20000000800 */
[----:B0-----:R-:W-:-:S06]  /*0da0*/  IMAD.WIDE R2, R43, 0x4, R2 ;  /* 0x000000042b027825 */ /* 0x001fcc00078e0202 */
[----:B--2---:R-:W2:Y:S01]  /*0db0*/  LDG.E R2, desc[UR50][R2.64] ;  /* 0x0000003202027981 */ /* 0x004ea2000c1e1900 */
[----:B------:R-:W-:Y:S02]  /*0dc0*/  UISETP.NE.U32.AND UP0, UPT, UR4, URZ, UPT ;  /* 0x0000003f0400728c */ /* 0x000fe4000bf05070 */
[----:B------:R-:W-:Y:S02]  /*0dd0*/  UISETP.NE.U32.AND UP1, UPT, UR6, URZ, UPT ;  /* 0x0000003f0600728c */ /* 0x000fe4000bf25070 */
[----:B------:R-:W-:Y:S02]  /*0de0*/  UISETP.NE.AND.EX UP0, UPT, UR5, URZ, UPT, UP0 ;  /* 0x0000003f0500728c */ /* 0x000fe4000bf05300 */
[----:B------:R-:W-:-:S04]  /*0df0*/  UISETP.NE.AND.EX UP1, UPT, UR7, URZ, UPT, UP1 ;  /* 0x0000003f0700728c */ /* 0x000fc8000bf25310 */
[----:B------:R-:W-:Y:S02]  /*0e00*/  PLOP3.LUT P0, PT, PT, PT, UP0, 0x80, 0x0 ;  /* 0x000000000000781c */ /* 0x000fe40003f0f008 */
[----:B------:R-:W-:Y:S02]  /*0e10*/  PLOP3.LUT P2, PT, PT, PT, UP1, 0x80, 0x0 ;  /* 0x000000000000781c */ /* 0x000fe40003f4f018 */
[----:B--2---:R-:W-:-:S13]  /*0e20*/  R2UR UR37, R2 ;  /* 0x00000000022572ca */ /* 0x004fda00000e0000 */
[----:B------:R-:W-:Y:S02]  /*0e30*/  USHF.R.S32.HI UR38, URZ, 0x1f, UR37 ;  /* 0x0000001f3f267899 */ /* 0x000fe40008011425 */
[----:B------:R-:W-:-:S04]  /*0e40*/  @UP0 ULEA UR4, UP2, UR37, UR4, 0x2 ;  /* 0x0000000425040291 */ /* 0x000fc8000f84103f */
[----:B------:R-:W-:Y:S02]  /*0e50*/  @UP0 ULEA.HI.X UR5, UR37, UR5, UR38, 0x2, UP2 ;  /* 0x0000000525050291 */ /* 0x000fe400090f1426 */
[----:B------:R-:W-:Y:S01]  /*0e60*/  @UP1 ULEA UR6, UP0, UR37, UR6, 0x2 ;  /* 0x0000000625061291 */ /* 0x000fe2000f80103f */
[----:B------:R-:W-:-:S03]  /*0e70*/  IMAD.U32 R2, RZ, RZ, UR4 ;  /* 0x00000004ff027e24 */ /* 0x000fc6000f8e00ff */
[----:B------:R-:W-:Y:S01]  /*0e80*/  @UP1 ULEA.HI.X UR7, UR37, UR7, UR38, 0x2, UP0 ;  /* 0x0000000725071291 */ /* 0x000fe200080f1426 */
[----:B------:R-:W-:Y:S01]  /*0e90*/  IMAD.U32 R3, RZ, RZ, UR5 ;  /* 0x00000005ff037e24 */ /* 0x000fe2000f8e00ff */
[----:B------:R-:W-:Y:S01]  /*0ea0*/  ULDC.64 UR4, c[0x0][0x3f8] ;  /* 0x0000fe0000047ab9 */ /* 0x000fe20000000a00 */
[----:B---34-:R-:W-:-:S03]  /*0eb0*/  IMAD.U32 R4, RZ, RZ, UR6 ;  /* 0x00000006ff047e24 */ /* 0x018fc6000f8e00ff */
[----:B------:R-:W-:Y:S01]  /*0ec0*/  IMAD.U32 R5, RZ, RZ, UR7 ;  /* 0x00000007ff057e24 */ /* 0x000fe2000f8e00ff */
[----:B------:R-:W2:Y:S01]  /*0ed0*/  @P0 LDG.E R2, desc[UR50][R2.64] ;  /* 0x0000003202020981 */ /* 0x000ea2000c1e1900 */
[----:B------:R-:W-:Y:S01]  /*0ee0*/  UISETP.NE.U32.AND UP0, UPT, UR4, URZ, UPT ;  /* 0x0000003f0400728c */ /* 0x000fe2000bf05070 */
[----:B------:R-:W-:Y:S02]  /*0ef0*/  ULDC.64 UR6, c[0x0][0xa20] ;  /* 0x0002880000067ab9 */ /* 0x000fe40000000a00 */
[----:B------:R-:W3:Y:S01]  /*0f00*/  @P2 LDG.E R4, desc[UR50][R4.64] ;  /* 0x0000003204042981 */ /* 0x000ee2000c1e1900 */
[----:B------:R-:W-:Y:S01]  /*0f10*/  UISETP.NE.AND.EX UP0, UPT, UR5, URZ, UPT, UP0 ;  /* 0x0000003f0500728c */ /* 0x000fe2000bf05300 */
[----:B------:R-:W-:Y:S01]  /*0f20*/  ISETP.NE.U32.AND P1, PT, RZ, UR6, PT ;  /* 0x00000006ff007c0c */ /* 0x000fe2000bf25070 */
[----:B------:R-:W-:Y:S01]  /*0f30*/  ULDC UR4, c[0x0][0x2e0] ;  /* 0x0000b80000047ab9 */ /* 0x000fe20000000800 */
[----:B------:R-:W-:Y:S01]  /*0f40*/  UMOV UR49, URZ ;  /* 0x0000003f00317c82 */ /* 0x000fe20008000000 */
[----:B------:R-:W-:Y:S01]  /*0f50*/  USEL UR8, UR8, 0x1, UP0 ;  /* 0x0000000108087887 */ /* 0x000fe20008000000 */
[----:B------:R-:W-:Y:S01]  /*0f60*/  ISETP.NE.AND.EX P1, PT, RZ, UR7, PT, P1 ;  /* 0x00000007ff007c0c */ /* 0x000fe2000bf25310 */
[----:B------:R-:W-:-:S02]  /*0f70*/  ULDC UR52, c[0x0][0x288] ;  /* 0x0000a20000347ab9 */ /* 0x000fc40000000800 */
[----:B------:R-:W-:Y:S01]  /*0f80*/  UIMAD UR8, UR8, UR4, URZ ;  /* 0x00000004080872a4 */ /* 0x000fe2000f8e023f */
[----:B--2---:R-:W-:Y:S02]  /*0f90*/  @P0 R2UR UR49, R2 ;  /* 0x00000000023102ca */ /* 0x004fe400000e0000 */
[----:B---3--:R-:W-:Y:S01]  /*0fa0*/  @P2 R2UR UR52, R4 ;  /* 0x00000000043422ca */ /* 0x008fe200000e0000 */
[----:B-1---5:R-:W-:-:S14]  /*0fb0*/  @P2 BRA `(.L_x_1682) ;  /* 0x0000000000342947 */ /* 0x022fdc0003800000 */
        /* <DEDUP_REMOVED lines=13> */
.L_x_1682:
[----:B------:R-:W-:Y:S01]  /*1090*/  UMOV UR39, UR53 ;  /* 0x0000003500277c82 */ /* 0x000fe20008000000 */
[----:B------:R-:W-:Y:S01]  /*10a0*/  UMOV UR40, UR41 ;  /* 0x0000002900287c82 */ /* 0x000fe20008000000 */
[----:B------:R-:W-:Y:S05]  /*10b0*/  @!P1 BRA `(.L_x_1683) ;  /* 0x00000000001c9947 */ /* 0x000fea0003800000 */
[----:B------:R-:W-:-:S04]  /*10c0*/  ULEA UR4, UP0, UR37, UR6, 0x2 ;  /* 0x0000000625047291 */ /* 0x000fc8000f80103f */
[----:B------:R-:W-:Y:S02]  /*10d0*/  ULEA.HI.X UR5, UR37, UR7, UR38, 0x2, UP0 ;  /* 0x0000000725057291 */ /* 0x000fe400080f1426 */
[----:B------:R-:W-:-:S04]  /*10e0*/  IMAD.U32 R2, RZ, RZ, UR4 ;  /* 0x00000004ff027e24 */ /* 0x000fc8000f8e00ff */
[----:B------:R-:W-:-:S05]  /*10f0*/  IMAD.U32 R3, RZ, RZ, UR5 ;  /* 0x00000005ff037e24 */ /* 0x000fca000f8e00ff */
[----:B------:R-:W2:Y:S02]  /*1100*/  LDG.E R2, desc[UR50][R2.64] ;  /* 0x0000003202027981 */ /* 0x000ea4000c1e1900 */
[----:B--2---:R-:W-:Y:S01]  /*1110*/  R2UR UR8, R2 ;  /* 0x00000000020872ca */ /* 0x004fe200000e0000 */
[----:B------:R-:W-:-:S14]  /*1120*/  BRA `(.L_x_1684) ;  /* 0x0000000000347947 */ /* 0x000fdc0003800000 */
.L_x_1683:
        /* <DEDUP_REMOVED lines=13> */
.L_x_1684:
[----:B------:R-:W-:Y:S01]  /*1200*/  ULDC.64 UR6, c[0x0][0x990] ;  /* 0x0002640000067ab9 */ /* 0x000fe20000000a00 */
[----:B------:R-:W-:Y:S01]  /*1210*/  ULDC.64 UR4, c[0x0][0x998] ;  /* 0x0002660000047ab9 */ /* 0x000fe20000000a00 */
[----:B------:R-:W-:Y:S01]  /*1220*/  UISETP.NE.U32.AND UP0, UPT, UR6, URZ, UPT ;  /* 0x0000003f0600728c */ /* 0x000fe2000bf05070 */
[----:B------:R-:W-:Y:S01]  /*1230*/  IMAD.MOV.U32 R3, RZ, RZ, 0x3f800000 ;  /* 0x3f800000ff037424 */ /* 0x000fe200078e00ff */
[----:B------:R-:W-:Y:S01]  /*1240*/  UISETP.NE.U32.AND UP1, UPT, UR4, URZ, UPT ;  /* 0x0000003f0400728c */ /* 0x000fe2000bf25070 */
[----:B------:R-:W-:Y:S01]  /*1250*/  IMAD.MOV.U32 R0, RZ, RZ, 0x3f800000 ;  /* 0x3f800000ff007424 */ /* 0x000fe200078e00ff */
[----:B------:R-:W-:Y:S02]  /*1260*/  UISETP.NE.AND.EX UP0, UPT, UR7, URZ, UPT, UP0 ;  /* 0x0000003f0700728c */ /* 0x000fe4000bf05300 */
[----:B------:R-:W-:Y:S01]  /*1270*/  UISETP.NE.AND.EX UP1, UPT, UR5, URZ, UPT, UP1 ;  /* 0x0000003f0500728c */ /* 0x000fe2000bf25310 */
[----:B------:R-:W-:Y:S02]  /*1280*/  ULDC UR9, c[0x0][0x428] ;  /* 0x00010a0000097ab9 */ /* 0x000fe40000000800 */
[----:B------:R-:W-:Y:S01]  /*1290*/  UISETP.NE.AND UP2, UPT, UR9, 0x1, UPT ;  /* 0x000000010900788c */ /* 0x000fe2000bf45270 */
[----:B------:R-:W-:-:S02]  /*12a0*/  PLOP3.LUT P0, PT, PT, PT, UP0, 0x80, 0x0 ;  /* 0x000000000000781c */ /* 0x000fc40003f0f008 */
[----:B------:R-:W-:-:S03]  /*12b0*/  PLOP3.LUT P1, PT, PT, PT, UP1, 0x80, 0x0 ;  /* 0x000000000000781c */ /* 0x000fc60003f2f018 */
[----:B------:R-:W-:Y:S02]  /*12c0*/  @UP0 ULDC.64 UR12, c[0x0][0x9a8] ;  /* 0x00026a00000c0ab9 */ /* 0x000fe40000000a00 */
[----:B------:R-:W-:Y:S01]  /*12d0*/  @UP0 UIMAD UR9, UR38, UR12, URZ ;  /* 0x0000000c260902a4 */ /* 0x000fe2000f8e023f */
[----:B------:R-:W-:Y:S01]  /*12e0*/  @UP1 ULDC.64 UR16, c[0x0][0x9b8] ;  /* 0x00026e0000101ab9 */ /* 0x000fe20000000a00 */
[----:B------:R-:W-:Y:S02]  /*12f0*/  @UP0 UIMAD.WIDE.U32 UR10, UR37, UR12, URZ ;  /* 0x0000000c250a02a5 */ /* 0x000fe4000f8e003f */
[----:B------:R-:W-:Y:S02]  /*1300*/  @UP0 UIMAD UR18, UR37, UR13, UR9 ;  /* 0x0000000d251202a4 */ /* 0x000fe4000f8e0209 */
[----:B------:R-:W-:Y:S01]  /*1310*/  @UP1 UIMAD UR9, UR38, UR16, URZ ;  /* 0x00000010260912a4 */ /* 0x000fe2000f8e023f */
[----:B------:R-:W-:Y:S01]  /*1320*/  @UP2 ULDC UR12, c[0x0][0x42c] ;  /* 0x00010b00000c2ab9 */ /* 0x000fe20000000800 */
[----:B------:R-:W-:-:S02]  /*1330*/  @UP1 UIMAD.WIDE.U32 UR14, UR37, UR16, URZ ;  /* 0x00000010250e12a5 */ /* 0x000fc4000f8e003f */
[----:B------:R-:W-:Y:S02]  /*1340*/  UIMAD.WIDE.U32 UR12, UR41, UR12, URZ ;  /* 0x0000000c290c72a5 */ /* 0x000fe4000f8e003f */
[----:B------:R-:W-:Y:S01]  /*1350*/  @UP1 UIMAD UR19, UR37, UR17, UR9 ;  /* 0x00000011251312a4 */ /* 0x000fe2000f8e0209 */
[----:B------:R-:W-:Y:S02]  /*1360*/  @UP2 ULDC UR16, c[0x0][0x430] ;  /* 0x00010c0000102ab9 */ /* 0x000fe40000000800 */
[----:B------:R-:W-:Y:S01]  /*1370*/  UMOV UR9, UR41 ;  /* 0x0000002900097c82 */ /* 0x000fe20008000000 */
[----:B------:R-:W-:Y:S02]  /*1380*/  @UP2 USHF.R.U32.HI UR9, URZ, UR16, UR13 ;  /* 0x000000103f092299 */ /* 0x000fe4000801160d */
[----:B------:R-:W-:Y:S02]  /*1390*/  @UP0 UIADD3 UR11, UR11, UR18, URZ ;  /* 0x000000120b0b0290 */ /* 0x000fe4000fffe03f */
[----:B------:R-:W-:-:S02]  /*13a0*/  @UP0 USHF.R.S32.HI UR18, URZ, 0x1f, UR9 ;  /* 0x0000001f3f120899 */ /* 0x000fc40008011409 */
[----:B------:R-:W-:Y:S01]  /*13b0*/  @UP1 USHF.R.S32.HI UR20, URZ, 0x1f, UR9 ;  /* 0x0000001f3f141899 */ /* 0x000fe20008011409 */
[----:B------:R-:W-:Y:S01]  /*13c0*/  @UP0 ULDC.64 UR16, c[0x0][0x9b0] ;  /* 0x00026c0000100ab9 */ /* 0x000fe20000000a00 */
[----:B------:R-:W-:Y:S01]  /*13d0*/  @UP1 ULDC.64 UR12, c[0x0][0x9c0] ;  /* 0x00027000000c1ab9 */ /* 0x000fe20000000a00 */
[----:B------:R-:W-:Y:S02]  /*13e0*/  @UP1 UIADD3 UR15, UR15, UR19, URZ ;  /* 0x000000130f0f1290 */ /* 0x000fe4000fffe03f */
[----:B------:R-:W-:Y:S02]  /*13f0*/  @UP0 UIMAD UR18, UR18, UR16, URZ ;  /* 0x00000010121202a4 */ /* 0x000fe4000f8e023f */
[----:B------:R-:W-:Y:S02]  /*1400*/  @UP1 UIMAD UR19, UR20, UR12, URZ ;  /* 0x0000000c141312a4 */ /* 0x000fe4000f8e023f */
[----:B------:R-:W-:Y:S02]  /*1410*/  @UP0 UIMAD.WIDE.U32 UR10, UR9, UR16, UR10 ;  /* 0x00000010090a02a5 */ /* 0x000fe4000f8e000a */
[----:B------:R-:W-:-:S02]  /*1420*/  @UP0 UIMAD UR17, UR9, UR17, UR18 ;  /* 0x00000011091102a4 */ /* 0x000fc4000f8e0212 */
[----:B------:R-:W-:Y:S02]  /*1430*/  @UP1 UIMAD.WIDE.U32 UR14, UR9, UR12, UR14 ;  /* 0x0000000c090e12a5 */ /* 0x000fe4000f8e000e */
[----:B------:R-:W-:Y:S02]  /*1440*/  @UP1 UIMAD UR9, UR9, UR13, UR19 ;  /* 0x0000000d090912a4 */ /* 0x000fe4000f8e0213 */
[----:B------:R-:W-:Y:S02]  /*1450*/  @UP0 UIADD3 UR11, UR11, UR17, URZ ;  /* 0x000000110b0b0290 */ /* 0x000fe4000fffe03f */
[----:B------:R-:W-:Y:S02]  /*1460*/  @UP0 ULEA UR6, UP3, UR10, UR6, 0x2 ;  /* 0x000000060a060291 */ /* 0x000fe4000f86103f */
[----:B------:R-:W-:Y:S02]  /*1470*/  @UP1 UIADD3 UR9, UR15, UR9, URZ ;  /* 0x000000090f091290 */ /* 0x000fe4000fffe03f */
[----:B------:R-:W-:-:S02]  /*1480*/  @UP1 ULEA UR4, UP4, UR14, UR4, 0x2 ;  /* 0x000000040e041291 */ /* 0x000fc4000f88103f */
[----:B------:R-:W-:Y:S01]  /*1490*/  @UP0 ULEA.HI.X UR7, UR10, UR7, UR11, 0x2, UP3 ;  /* 0x000000070a070291 */ /* 0x000fe200098f140b */
[----:B------:R-:W-:Y:S01]  /*14a0*/  IMAD.U32 R6, RZ, RZ, UR6 ;  /* 0x00000006ff067e24 */ /* 0x000fe2000f8e00ff */
[----:B------:R-:W-:Y:S02]  /*14b0*/  @UP1 ULEA.HI.X UR5, UR14, UR5, UR9, 0x2, UP4 ;  /* 0x000000050e051291 */ /* 0x000fe4000a0f1409 */
[----:B------:R-:W-:Y:S01]  /*14c0*/  IMAD.U32 R8, RZ, RZ, UR4 ;  /* 0x00000004ff087e24 */ /* 0x000fe2000f8e00ff */
[----:B------:R-:W-:Y:S01]  /*14d0*/  UIADD3 UR49, -UR49, UR8, URZ ;  /* 0x0000000831317290 */ /* 0x000fe2000fffe13f */
[----:B------:R-:W-:Y:S01]  /*14e0*/  IMAD.U32 R7, RZ, RZ, UR7 ;  /* 0x00000007ff077e24 */ /* 0x000fe2000f8e00ff */
[----:B------:R-:W-:Y:S01]  /*14f0*/  ULDC UR4, c[0x0][0x988] ;  /* 0x0002620000047ab9 */ /* 0x000fe20000000800 */
[----:B------:R-:W-:-:S03]  /*1500*/  IMAD.U32 R9, RZ, RZ, UR5 ;  /* 0x00000005ff097e24 */ /* 0x000fc6000f8e00ff */
[----:B------:R-:W2:Y:S04]  /*1510*/  @P0 LDG.E R3, desc[UR50][R6.64] ;  /* 0x0000003206030981 */ /* 0x000ea8000c1e1900 */
[----:B------:R0:W2:Y:S01]  /*1520*/  @P1 LDG.E R0, desc[UR50][R8.64] ;  /* 0x0000003208001981 */ /* 0x0000a2000c1e1900 */
[----:B------:R-:W-:Y:S01]  /*1530*/  UIADD3 UR5, UR49, 0x13f, -UR52 ;  /* 0x0000013f31057890 */ /* 0x000fe2000fffe834 */
[----:B------:R-:W-:Y:S02]  /*1540*/  PLOP3.LUT P0, PT, PT, PT, PT, 0x80, 0x0 ;  /* 0x000000000000781c */ /* 0x000fe40003f0f070 */
[----:B------:R-:W-:Y:S01]  /*1550*/  CS2R R4, SRZ ;  /* 0x0000000000047805 */ /* 0x000fe2000001ff00 */
[----:B------:R-:W-:Y:S01]  /*1560*/  IMAD.MOV.U32 R135, RZ, RZ, RZ ;  /* 0x000000ffff877224 */ /* 0x000fe200078e00ff */
[----:B------:R-:W-:Y:S01]  /*1570*/  UIMAD UR6, UR53, 0xc0, UR5 ;  /* 0x000000c0350678a4 */ /* 0x000fe2000f8e0205 */
[----:B------:R-:W-:-:S02]  /*1580*/  CS2R R10, SRZ ;  /* 0x00000000000a7805 */ /* 0x000fc4000001ff00 */
[----:B------:R-:W-:Y:S02]  /*1590*/  CS2R R12, SRZ ;  /* 0x00000000000c7805 */ /* 0x000fe4000001ff00 */
[----:B------:R-:W-:Y:S01]  /*15a0*/  CS2R R14, SRZ ;  /* 0x00000000000e7805 */ /* 0x000fe2000001ff00 */
[----:B------:R-:W-:Y:S01]  /*15b0*/  USHF.R.S32.HI UR7, URZ, 0x1f, UR6 ;  /* 0x0000001f3f077899 */ /* 0x000fe20008011406 */
[----:B0-----:R-:W-:Y:S02]  /*15c0*/  CS2R R8, SRZ ;  /* 0x0000000000087805 */ /* 0x001fe4000001ff00 */
[----:B------:R-:W-:Y:S02]  /*15d0*/  CS2R R20, SRZ ;  /* 0x0000000000147805 */ /* 0x000fe4000001ff00 */
[----:B------:R-:W-:Y:S01]  /*15e0*/  CS2R R24, SRZ ;  /* 0x0000000000187805 */ /* 0x000fe2000001ff00 */
[----:B------:R-:W-:Y:S01]  /*15f0*/  ULEA.HI UR7, UR7, UR6, URZ, 0x7 ;  /* 0x0000000607077291 */ /* 0x000fe2000f8f383f */
[----:B------:R-:W-:-:S02]  /*1600*/  CS2R R26, SRZ ;  /* 0x00000000001a7805 */ /* 0x000fc4000001ff00 */
[----:B------:R-:W-:Y:S01]  /*1610*/  CS2R R28, SRZ ;  /* 0x00000000001c7805 */ /* 0x000fe2000001ff00 */
[----:B------:R-:W-:Y:S01]  /*1620*/  @UP2 ULDC UR6, c[0x0][0x430] ;  /* 0x00010c0000062ab9 */ /* 0x000fe20000000800 */
[----:B------:R-:W-:Y:S01]  /*1630*/  USHF.R.S32.HI UR7, URZ, 0x7, UR7 ;  /* 0x000000073f077899 */ /* 0x000fe20008011407 */
        /* <DEDUP_REMOVED lines=14> */
[----:B------:R-:W-:Y:S02]  /*1720*/  IMAD.MOV.U32 R62, RZ, RZ, RZ ;  /* 0x000000ffff3e7224 */ /* 0x000fe400078e00ff */
[----:B------:R-:W-:Y:S02]  /*1730*/  IMAD.MOV.U32 R64, RZ, RZ, RZ ;  /* 0x000000ffff407224 */ /* 0x000fe400078e00ff */
[----:B--2---:R-:W-:Y:S01]  /*1740*/  FMUL.FTZ R0, R3, R0 ;  /* 0x0000000003007220 */ /* 0x004fe20000410000 */
[----:B------:R-:W-:-:S03]  /*1750*/  IMAD.MOV.U32 R3, RZ, RZ, RZ ;  /* 0x000000ffff037224 */ /* 0x000fc600078e00ff */
[----:B------:R-:W-:Y:S01]  /*1760*/  FMUL.FTZ R0, R0, UR4 ;  /* 0x0000000400007c20 */ /* 0x000fe20008410000 */
[----:B------:R-:W-:-:S04]  /*1770*/  UIADD3 UR4, UR49, 0x7f, URZ ;  /* 0x0000007f31047890 */ /* 0x000fc8000fffe03f */
[----:B------:R-:W-:Y:S01]  /*1780*/  USHF.R.S32.HI UR5, URZ, 0x1f, UR4 ;  /* 0x0000001f3f057899 */ /* 0x000fe20008011404 */
[----:B------:R-:W-:-:S03]  /*1790*/  R2UR UR42, R0 ;  /* 0x00000000002a72ca */ /* 0x000fc600000e0000 */
[----:B------:R-:W-:-:S03]  /*17a0*/  ULEA.HI UR5, UR5, UR4, URZ, 0x7 ;  /* 0x0000000405057291 */ /* 0x000fc6000f8f383f */
[----:B------:R-:W-:Y:S01]  /*17b0*/  @UP2 ULDC UR4, c[0x0][0x42c] ;  /* 0x00010b0000042ab9 */ /* 0x000fe20000000800 */
[----:B------:R-:W-:-:S04]  /*17c0*/  USHF.R.S32.HI UR5, URZ, 0x7, UR5 ;  /* 0x000000073f057899 */ /* 0x000fc80008011405 */
[----:B------:R-:W-:-:S04]  /*17d0*/  UISETP.LT.AND UP0, UPT, UR5, UR7, UPT ;  /* 0x000000070500728c */ /* 0x000fc8000bf01270 */
[----:B------:R-:W-:Y:S02]  /*17e0*/  USEL UR54, UR5, UR7, UP0 ;  /* 0x0000000705367287 */ /* 0x000fe40008000000 */
[----:B------:R-:W-:Y:S02]  /*17f0*/  UIMAD.WIDE.U32 UR4, UR41, UR4, URZ ;  /* 0x00000004290472a5 */ /* 0x000fe4000f8e003f */
[----:B------:R-:W-:Y:S02]  /*1800*/  UISETP.GE.AND UP0, UPT, UR54, 0x1, UPT ;  /* 0x000000013600788c */ /* 0x000fe4000bf06270 */
[----:B------:R-:W-:-:S04]  /*1810*/  @UP2 USHF.R.U32.HI UR41, URZ, UR6, UR5 ;  /* 0x000000063f292299 */ /* 0x000fc80008011605 */
[----:B------:R-:W-:-:S13]  /*1820*/  PLOP3.LUT P1, PT, PT, PT, UP0, 0x80, 0x0 ;  /* 0x000000000000781c */ /* 0x000fda0003f2f008 */
[----:B------:R-:W-:Y:S05]  /*1830*/  @!P1 BRA `(.L_x_1685) ;  /* 0x0000006c00f09947 */ /* 0x000fea0003800000 */
        /* <DEDUP_REMOVED lines=31> */
.L_x_1686:
        /* <DEDUP_REMOVED lines=9> */
.L_x_1821:
[----:B------:R-:W-:Y:S05]  /*1ac0*/  @!P0 BRA `(.L_x_1688) ;  /* 0x0000000000048947 */ /* 0x000fea0003800000 */
[----:B------:R-:W-:Y:S01]  /*1ad0*/  BPT.TRAP 0x1 ;  /* 0x000000040000795c */ /* 0x000fe20000300000 */
.L_x_1688:
[----:B0-----:R-:W-:Y:S02]  /*1ae0*/  IMAD.U32 R3, RZ, RZ, UR36 ;  /* 0x00000024ff037e24 */ /* 0x001fe4000f8e00ff */
[----:B------:R-:W-:-:S03]  /*1af0*/  IMAD.U32 R0, RZ, RZ, UR45 ;  /* 0x0000002dff007e24 */ /* 0x000fc6000f8e00ff */
[----:B------:R-:W-:Y:S02]  /*1b00*/  LEA R3, R3, UR44, 0x3 ;  /* 0x0000002c03037c11 */ /* 0x000fe4000f8e18ff */
[----:B------:R-:W-:-:S04]  /*1b10*/  SHF.L.U32 R0, R0, 0x1f, RZ ;  /* 0x0000001f00007819 */ /* 0x000fc800000006ff */
[----:B------:R0:W1:Y:S01]  /*1b20*/  SYNCS.PHASECHK.TRANS64.TRYWAIT P2, [R3+URZ+0x19c30], R0 ;  /* 0x019c3000030075a7 */ /* 0x000062000804017f */
[----:B------:R-:W-:Y:S05]  /*1b30*/  @!P0 BRA `(.L_x_1689) ;  /* 0x0000000000048947 */ /* 0x000fea0003800000 */
[----:B------:R-:W-:Y:S01]  /*1b40*/  BPT.TRAP 0x1 ;  /* 0x000000040000795c */ /* 0x000fe20000300000 */
.L_x_1689:
[----:B------:R-:W2:Y:S01]  /*1b50*/  S2R R2, SR_TID.X ;  /* 0x0000000000027919 */ /* 0x000ea20000002100 */
[----:B------:R-:W-:Y:S01]  /*1b60*/  IMAD.MOV.U32 R135, RZ, RZ, RZ ;  /* 0x000000ffff877224 */ /* 0x000fe200078e00ff */
[----:B--2---:R-:W-:Y:S01]  /*1b70*/  LOP3.LUT P1, RZ, R2, 0x7f, RZ, 0xc0, !PT ;  /* 0x0000007f02ff7812 */ /* 0x004fe2000782c0ff */
[----:B-1----:R-:W-:-:S12]  /*1b80*/  @P2 BRA `(.L_x_1690) ;  /* 0x0000000000082947 */ /* 0x002fd80003800000 */
[----:B------:R-:W1:Y:S02]  /*1b90*/  SYNCS.PHASECHK.TRANS64.TRYWAIT P2, [R3+URZ+0x19c30], R0 ;  /* 0x019c3000030075a7 */ /* 0x000e64000804017f */
[----:B-1----:R-:W-:Y:S05]  /*1ba0*/  @!P2 BRA `(.L_x_1691) ;  /* 0x000000d400a8a947 */ /* 0x002fea0003800000 */
.L_x_1690:
[----:B------:R-:W-:Y:S05]  /*1bb0*/  WARPSYNC.ALL ;  /* 0x0000000000007948 */ /* 0x000fea0003800000 */
[----:B------:R-:W-:Y:S01]  /*1bc0*/  UIADD3 UR4, UR44, 0x13800, URZ ;  /* 0x000138002c047890 */ /* 0x000fe2000fffe03f */
[----:B------:R-:W-:Y:S01]  /*1bd0*/  WARPGROUP.ARRIVE ;  /* 0x00000000000079c5 */ /* 0x000fe20000000000 */
[----:B------:R-:W-:Y:S01]  /*1be0*/  ULOP3.LUT UR12, UR55, 0x10000, URZ, 0xfc, !UPT ;  /* 0x00010000370c7892 */ /* 0x000fe2000f8efc3f */
[----:B------:R-:W-:Y:S01]  /*1bf0*/  IMAD.U32 R7, RZ, RZ, UR53 ;  /* 0x00000035ff077e24 */ /* 0x000fe2000f8e00ff */
[----:B------:R-:W-:Y:S01]  /*1c00*/  USHF.R.U32.HI UR4, URZ, 0x4, UR4 ;  /* 0x000000043f047899 */ /* 0x000fe20008011604 */
[--C-:B------:R-:W-:Y:S01]  /*1c10*/  IMAD.MOV.U32 R134, RZ, RZ, R135.reuse ;  /* 0x000000ffff867224 */ /* 0x100fe200078e0087 */
[----:B------:R-:W-:Y:S01]  /*1c20*/  UMOV UR13, 0xc0000010 ;  /* 0xc0000010000d7882 */ /* 0x000fe20000000000 */
[----:B------:R-:W-:Y:S01]  /*1c30*/  UMOV UR15, 0xc0000010 ;  /* 0xc0000010000f7882 */ /* 0x000fe20000000000 */
[----:B------:R-:W-:Y:S01]  /*1c40*/  ULOP3.LUT UR4, UR4, 0x3fff, URZ, 0xc0, !UPT ;  /* 0x00003fff04047892 */ /* 0x000fe2000f8ec03f */
[----:B------:R-:W-:Y:S01]  /*1c50*/  IMAD R7, R7, 0xc0, R22 ;  /* 0x000000c007077824 */ /* 0x000fe200078e0216 */
[----:B------:R-:W-:Y:S01]  /*1c60*/  UMOV UR5, 0xc0000010 ;  /* 0xc000001000057882 */ /* 0x000fe20000000000 */
[----:B------:R-:W-:Y:S01]  /*1c70*/  UMOV UR7, 0xc0000010 ;  /* 0xc000001000077882 */ /* 0x000fe20000000000 */
[----:B------:R-:W-:Y:S01]  /*1c80*/  ULOP3.LUT UR16, UR4, 0x10000, URZ, 0xfc, !UPT ;  /* 0x0001000004107892 */ /* 0x000fe2000f8efc3f */
[--C-:B------:R-:W-:Y:S01]  /*1c90*/  IMAD.MOV.U32 R133, RZ, RZ, R135.reuse ;  /* 0x000000ffff857224 */ /* 0x100fe200078e0087 */
[----:B------:R-:W-:Y:S01]  /*1ca0*/  UIADD3 UR4, UR12, 0x180, URZ ;  /* 0x000001800c047890 */ /* 0x000fe2000fffe03f */
[--C-:B------:R-:W-:Y:S01]  /*1cb0*/  IMAD.MOV.U32 R132, RZ, RZ, R135.reuse ;  /* 0x000000ffff847224 */ /* 0x100fe200078e0087 */
[----:B------:R-:W-:Y:S01]  /*1cc0*/  UIMAD UR14, UR36, 0x300, UR16 ;  /* 0x00000300240e78a4 */ /* 0x000fe2000f8e0210 */
[--C-:B------:R-:W-:Y:S01]  /*1cd0*/  IMAD.MOV.U32 R131, RZ, RZ, R135.reuse ;  /* 0x000000ffff837224 */ /* 0x100fe200078e0087 */
[----:B------:R-:W-:Y:S01]  /*1ce0*/  UIADD3 UR8, UR12, 0x300, URZ ;  /* 0x000003000c087890 */ /* 0x000fe2000fffe03f */
[--C-:B------:R-:W-:Y:S01]  /*1cf0*/  IMAD.MOV.U32 R130, RZ, RZ, R135.reuse ;  /* 0x000000ffff827224 */ /* 0x100fe200078e0087 */
[----:B------:R-:W-:Y:S01]  /*1d00*/  UIADD3 UR6, UR14, 0x100, URZ ;  /* 0x000001000e067890 */ /* 0x000fe2000fffe03f */
[--C-:B------:R-:W-:Y:S01]  /*1d10*/  IMAD.MOV.U32 R129, RZ, RZ, R135.reuse ;  /* 0x000000ffff817224 */ /* 0x100fe200078e0087 */
[----:B------:R-:W-:Y:S01]  /*1d20*/  UIADD3 UR10, UR14, 0x200, URZ ;  /* 0x000002000e0a7890 */ /* 0x000fe2000fffe03f */
[--C-:B------:R-:W-:Y:S01]  /*1d30*/  IMAD.MOV.U32 R128, RZ, RZ, R135.reuse ;  /* 0x000000ffff807224 */ /* 0x100fe200078e0087 */
[----:B------:R-:W-:Y:S01]  /*1d40*/  UMOV UR9, 0xc0000010 ;  /* 0xc000001000097882 */ /* 0x000fe20000000000 */
[----:B------:R-:W-:Y:S01]  /*1d50*/  QGMMA.64x128x32.F32.E4M3.E4M3 R24, gdesc[UR12], RZ, !UPT, gsb0 ;  /* 0x01e000000c1879f3 */ /* 0x000fe2000c0008ff */
[----:B------:R-:W-:Y:S01]  /*1d60*/  UMOV UR11, 0xc0000010 ;  /* 0xc0000010000b7882 */ /* 0x000fe20000000000 */
[----:B------:R-:W-:Y:S01]  /*1d70*/  UIADD3 UR18, UR54, -0x2, URZ ;  /* 0xfffffffe36127890 */ /* 0x000fe2000fffe03f */
        /* <DEDUP_REMOVED lines=31> */
[----:B------:R-:W-:Y:S01]  /*1f70*/  IMAD.MOV.U32 R89, RZ, RZ, R135 ;  /* 0x000000ffff597224 */ /* 0x000fe200078e0087 */
[----:B------:R-:W-:Y:S02]  /*1f80*/  WARPGROUP.DEPBAR.LE gsb0, 0x0 ;  /* 0x00008000000079c5 */ /* 0x000fe40000010000 */
[----:B------:R-:W-:-:S06]  /*1f90*/  WARPGROUP.ARRIVE ;  /* 0x00000000000079c5 */ /* 0x000fcc0000000000 */
[----:B------:R-:W-:Y:S01]  /*1fa0*/  QGMMA.64x128x32.F32.E4M3.E4M3 R24, gdesc[UR4], R24, gsb0 ;  /* 0x01e00000041879f3 */ /* 0x000fe20008000818 */
[----:B------:R-:W-:Y:S02]  /*1fb0*/  UMOV UR6, 0xffffff80 ;  /* 0xffffff8000067882 */ /* 0x000fe40000000000 */
[----:B------:R-:W-:-:S04]  /*1fc0*/  UIMAD UR6, UR54, UR6, 0x80 ;  /* 0x00000080360674a4 */ /* 0x000fc8000f8e0206 */
[----:B------:R-:W-:-:S04]  /*1fd0*/  UIADD3 UR6, UR49, UR6, URZ ;  /* 0x0000000631067290 */ /* 0x000fc8000fffe03f */
[----:B------:R-:W-:Y:S02]  /*1fe0*/  UIADD3 UR7, -UR52, 0x1, UR6 ;  /* 0x0000000134077890 */ /* 0x000fe4000fffe106 */
[----:B01----:R-:W-:Y:S01]  /*1ff0*/  IMAD.U32 R0, RZ, RZ, UR6 ;  /* 0x00000006ff007e24 */ /* 0x003fe2000f8e00ff */
[----:B------:R-:W-:-:S03]  /*2000*/  UIADD3 UR6, UR49, -UR52, URZ ;  /* 0x8000003431067290 */ /* 0x000fc6000fffe03f */
[----:B------:R-:W-:Y:S01]  /*2010*/  IMAD.U32 R6, RZ, RZ, UR7 ;  /* 0x00000007ff067e24 */ /* 0x000fe2000f8e00ff */
[----:B------:R-:W-:Y:S01]  /*2020*/  UIMAD UR6, UR53, 0xc0, UR6 ;  /* 0x000000c0350678a4 */ /* 0x000fe2000f8e0206 */
[C---:B------:R-:W-:Y:S02]  /*2030*/  IMAD R5, R17.reuse, -0x2, R0 ;  /* 0xfffffffe11057824 */ /* 0x040fe400078e0200 */
[----:B------:R-:W-:Y:S01]  /*2040*/  IMAD R6, R17, -0x2, R6 ;  /* 0xfffffffe11067824 */ /* 0x000fe200078e0206 */
[----:B------:R-:W-:-:S04]  /*2050*/  USHF.R.S32.HI UR7, URZ, 0x1f, UR6 ;  /* 0x0000001f3f077899 */ /* 0x000fc80008011406 */
[----:B------:R-:W-:Y:S01]  /*2060*/  IADD3 R0, R6, 0x8, R7 ;  /* 0x0000000806007810 */ /* 0x000fe20007ffe007 */
[----:B------:R-:W-:-:S03]  /*2070*/  ULEA.HI UR7, UR7, UR6, URZ, 0x7 ;  /* 0x0000000607077291 */ /* 0x000fc6000f8f383f */
[----:B------:R-:W-:Y:S01]  /*2080*/  VIMNMX R0, R5, R0, PT ;  /* 0x0000000005007248 */ /* 0x000fe20003fe0100 */
[----:B------:R-:W-:-:S03]  /*2090*/  USHF.R.S32.HI UR7, URZ, 0x7, UR7 ;  /* 0x000000073f077899 */ /* 0x000fc60008011407 */
[C---:B------:R-:W-:Y:S01]  /*20a0*/  ISETP.GT.AND P2, PT, R0.reuse, RZ, PT ;  /* 0x000000ff0000720c */ /* 0x040fe20003f44270 */
[----:B------:R-:W-:Y:S01]  /*20b0*/  UISETP.LT.AND UP0, UPT, URZ, UR7, UPT ;  /* 0x000000073f00728c */ /* 0x000fe2000bf01270 */
[C---:B------:R-:W-:Y:S02]  /*20c0*/  ISETP.GT.AND P3, PT, R0.reuse, 0x1, PT ;  /* 0x000000010000780c */ /* 0x040fe40003f64270 */
[----:B------:R-:W-:Y:S01]  /*20d0*/  ISETP.GT.AND P4, PT, R0, 0x8, PT ;  /* 0x000000080000780c */ /* 0x000fe20003f84270 */
[----:B------:R-:W-:-:S04]  /*20e0*/  USEL UR17, URZ, UR7, !UP0 ;  /* 0x000000073f117287 */ /* 0x000fc8000c000000 */
[----:B------:R-:W-:Y:S01]  /*20f0*/  UISETP.GE.AND UP0, UPT, UR18, UR17, UPT ;  /* 0x000000111200728c */ /* 0x000fe2000bf06270 */
[----:B------:R-:W-:Y:S02]  /*2100*/  WARPGROUP.DEPBAR.LE gsb0, 0x0 ;  /* 0x00008000000079c5 */ /* 0x000fe40000010000 */
[----:B------:R-:W-:-:S06]  /*2110*/  WARPGROUP.ARRIVE ;  /* 0x00000000000079c5 */ /* 0x000fcc0000000000 */
[----:B------:R-:W-:Y:S03]  /*2120*/  QGMMA.64x128x32.F32.E4M3.E4M3 R24, gdesc[UR8], R24, gsb0 ;  /* 0x01e00000081879f3 */ /* 0x000fe60008000818 */
[----:B------:R-:W-:Y:S02]  /*2130*/  WARPGROUP.DEPBAR.LE gsb0, 0x0 ;  /* 0x00008000000079c5 */ /* 0x000fe40000010000 */
[----:B------:R-:W-:Y:S02]  /*2140*/  FSEL R4, R26, -INF , P2 ;  /* 0xff8000001a047808 */ /* 0x000fe40001000000 */
[----:B------:R-:W-:Y:S02]  /*2150*/  FSEL R100, R27, -INF , P3 ;  /* 0xff8000001b647808 */ /* 0x000fe40001800000 */
        /* <DEDUP_REMOVED lines=64> */
[----:B------:R-:W-:Y:S01]  /*2560*/  FSEL R2, R71, -INF , P2 ;  /* 0xff80000047027808 */ /* 0x000fe20001000000 */
[----:B------:R-:W-:Y:S01]  /*2570*/  IMAD.U32 R71, RZ, RZ, UR42 ;  /* 0x0000002aff477e24 */ /* 0x000fe2000f8e00ff */
        /* <DEDUP_REMOVED lines=24> */
[----:B------:R-:W-:Y:S02]  /*2700*/  VIADDMNMX R43, R7, R6, R5, PT ;  /* 0x00000006072b7246 */ /* 0x000fe40003800105 */
[----:B------:R-:W-:Y:S01]  /*2710*/  FMNMX.FTZ R11, R10, R9, !PT ;  /* 0x000000090a0b7209 */ /* 0x000fe20007810000 */
[----:B------:R-:W-:Y:S01]  /*2720*/  IMAD.U32 R9, RZ, RZ, UR42 ;  /* 0x0000002aff097e24 */ /* 0x000fe2000f8e00ff */
[----:B------:R-:W-:-:S02]  /*2730*/  ISETP.GT.AND P3, PT, R43, 0x1, PT ;  /* 0x000000012b00780c */ /* 0x000fc40003f64270 */
[----:B------:R-:W-:Y:S01]  /*2740*/  ISETP.GT.AND P4, PT, R43, 0x8, PT ;  /* 0x000000082b00780c */ /* 0x000fe20003f84270 */
[----:B------:R-:W0:Y:S01]  /*2750*/  SHFL.BFLY PT, R0, R11, 0x2, 0x1f ;  /* 0x0c401f000b007f89 */ /* 0x000e2200000e0000 */
[----:B------:R-:W-:Y:S02]  /*2760*/  FSEL R25, R25, -INF , P3 ;  /* 0xff80000019197808 */ /* 0x000fe40001800000 */
[----:B------:R-:W-:Y:S02]  /*2770*/  FSEL R28, R28, -INF , P4 ;  /* 0xff8000001c1c7808 */ /* 0x000fe40002000000 */
[----:B------:R-:W-:-:S04]  /*2780*/  ISETP.GT.AND P3, PT, R43, 0x10, PT ;  /* 0x000000102b00780c */ /* 0x000fc80003f64270 */
[----:B------:R-:W-:Y:S02]  /*2790*/  FSEL R32, R32, -INF , P3 ;  /* 0xff80000020207808 */ /* 0x000fe40001800000 */
[----:B------:R-:W-:-:S04]  /*27a0*/  ISETP.GT.AND P3, PT, R43, 0x18, PT ;  /* 0x000000182b00780c */ /* 0x000fc80003f64270 */
[----:B------:R-:W-:Y:S02]  /*27b0*/  FSEL R36, R36, -INF , P3 ;  /* 0xff80000024247808 */ /* 0x000fe40001800000 */
[----:B------:R-:W-:-:S04]  /*27c0*/  ISETP.GT.AND P3, PT, R43, 0x20, PT ;  /* 0x000000202b00780c */ /* 0x000fc80003f64270 */
[----:B------:R-:W-:Y:S02]  /*27d0*/  FSEL R40, R40, -INF , P3 ;  /* 0xff80000028287808 */ /* 0x000fe40001800000 */
[----:B------:R-:W-:Y:S02]  /*27e0*/  ISETP.GT.AND P3, PT, R43, 0x28, PT ;  /* 0x000000282b00780c */ /* 0x000fe40003f64270 */
[----:B0-----:R-:W-:Y:S02]  /*27f0*/  FMNMX.FTZ R13, R11, R0, !PT ;  /* 0x000000000b0d7209 */ /* 0x001fe40007810000 */
[----:B------:R-:W-:Y:S02]  /*2800*/  FSEL R15, R44, -INF , P3 ;  /* 0xff8000002c0f7808 */ /* 0x000fe40001800000 */
[----:B------:R-:W-:Y:S01]  /*2810*/  ISETP.GT.AND P3, PT, R43, 0x30, PT ;  /* 0x000000302b00780c */ /* 0x000fe20003f64270 */
[----:B------:R-:W0:Y:S03]  /*2820*/  SHFL.BFLY PT, R0, R13, 0x1, 0x1f ;  /* 0x0c201f000d007f89 */ /* 0x000e2600000e0000 */
[----:B------:R-:W-:-:S02]  /*2830*/  FSEL R27, R48, -INF , P3 ;  /* 0xff800000301b7808 */ /* 0x000fc40001800000 */
        /* <DEDUP_REMOVED lines=9> */
[C---:B------:R-:W-:Y:S01]  /*28d0*/  FSETP.NEU.FTZ.AND P2, PT, R0.reuse, -INF , PT ;  /* 0xff8000000000780b */ /* 0x040fe20003f5d000 */
[----:B------:R-:W-:-:S01]  /*28e0*/  FFMA.FTZ R9, R0, R9, -8 ;  /* 0xc100000000097423 */ /* 0x000fc20000010009 */
[----:B------:R-:W-:-:S04]  /*28f0*/  ISETP.GT.AND P3, PT, R43, 0x58, PT ;  /* 0x000000582b00780c */ /* 0x000fc80003f64270 */
[----:B------:R-:W-:Y:S02]  /*2900*/  FSEL R9, R9, RZ, P2 ;  /* 0x000000ff09097208 */ /* 0x000fe40001000000 */
[----:B------:R-:W-:Y:S02]  /*2910*/  ISETP.GT.AND P2, PT, R43, RZ, PT ;  /* 0x000000ff2b00720c */ /* 0x000fe40003f44270 */
[----:B------:R-:W-:Y:S01]  /*2920*/  FSEL R68, R68, -INF , P3 ;  /* 0xff80000044447808 */ /* 0x000fe20001800000 */
[----:B------:R-:W-:-:S01]  /*2930*/  FFMA.FTZ R13, R98, UR42, -R9 ;  /* 0x0000002a620d7c23 */ /* 0x000fc20008010809 */
[----:B------:R-:W-:Y:S01]  /*2940*/  FSEL R24, R24, -INF , P2 ;  /* 0xff80000018187808 */ /* 0x000fe20001000000 */
[----:B------:R-:W-:-:S01]  /*2950*/  FFMA.FTZ R21, R96, UR42, -R9 ;  /* 0x0000002a60157c23 */ /* 0x000fc20008010809 */
[----:B------:R-:W-:Y:S01]  /*2960*/  ISETP.GT.AND P2, PT, R43, 0x9, PT ;  /* 0x000000092b00780c */ /* 0x000fe20003f44270 */
[----:B------:R-:W-:-:S01]  /*2970*/  FFMA.FTZ R31, R94, UR42, -R9 ;  /* 0x0000002a5e1f7c23 */ /* 0x000fc20008010809 */
[----:B------:R-:W-:Y:S01]  /*2980*/  FMNMX.FTZ R7, R24, R25, !PT ;  /* 0x0000001918077209 */ /* 0x000fe20007810000 */
[----:B------:R-:W-:-:S01]  /*2990*/  FFMA.FTZ R48, R88, UR42, -R9 ;  /* 0x0000002a58307c23 */ /* 0x000fc20008010809 */
[----:B------:R-:W-:Y:S01]  /*29a0*/  FSEL R29, R29, -INF , P2 ;  /* 0xff8000001d1d7808 */ /* 0x000fe20001000000 */
[----:B------:R-:W-:-:S01]  /*29b0*/  FFMA.FTZ R39, R46, UR42, -R9 ;  /* 0x0000002a2e277c23 */ /* 0x000fc20008010809 */
[----:B------:R-:W-:Y:S01]  /*29c0*/  FMNMX.FTZ R98, R28, R7, !PT ;  /* 0x000000071c627209 */ /* 0x000fe20007810000 */
[----:B------:R-:W-:-:S01]  /*29d0*/  FFMA.FTZ R50, R50, UR42, -R9 ;  /* 0x0000002a32327c23 */ /* 0x000fc20008010809 */
[----:B------:R-:W-:Y:S01]  /*29e0*/  ISETP.GT.AND P2, PT, R43, 0x11, PT ;  /* 0x000000112b00780c */ /* 0x000fe20003f44270 */
[----:B------:R0:W-:Y:S01]  /*29f0*/  MUFU.EX2 R7, R13 ;  /* 0x0000000d00077308 */ /* 0x0001e20000000800 */
[----:B------:R-:W-:Y:S01]  /*2a00*/  FMNMX.FTZ R11, R29, R98, !PT ;  /* 0x000000621d0b7209 */ /* 0x000fe20007810000 */
[--C-:B------:R-:W-:Y:S01]  /*2a10*/  FFMA.FTZ R54, R54, UR42, -R9.reuse ;  /* 0x0000002a36367c23 */ /* 0x100fe20008010809 */
[----:B------:R-:W-:Y:S01]  /*2a20*/  FSEL R33, R33, -INF , P2 ;  /* 0xff80000021217808 */ /* 0x000fe20001000000 */
[--C-:B------:R-:W-:Y:S01]  /*2a30*/  FFMA.FTZ R2, R2, UR42, -R9.reuse ;  /* 0x0000002a02027c23 */ /* 0x100fe20008010809 */
[----:B------:R-:W-:Y:S01]  /*2a40*/  FMNMX.FTZ R98, R32, R11, !PT ;  /* 0x0000000b20627209 */ /* 0x000fe20007810000 */
[--C-:B------:R-:W-:Y:S01]  /*2a50*/  FFMA.FTZ R58, R58, UR42, -R9.reuse ;  /* 0x0000002a3a3a7c23 */ /* 0x100fe20008010809 */
[----:B------:R-:W-:Y:S01]  /*2a60*/  ISETP.GT.AND P2, PT, R43, 0x19, PT ;  /* 0x000000192b00780c */ /* 0x000fe20003f44270 */
[--C-:B------:R-:W-:Y:S01]  /*2a70*/  FFMA.FTZ R51, R30, UR42, -R9.reuse ;  /* 0x0000002a1e337c23 */ /* 0x100fe20008010809 */
[----:B------:R-:W-:Y:S01]  /*2a80*/  FMNMX.FTZ R11, R33, R98, !PT ;  /* 0x00000062210b7209 */ /* 0x000fe20007810000 */
[--C-:B------:R-:W-:Y:S01]  /*2a90*/  FFMA.FTZ R59, R26, UR42, -R9.reuse ;  /* 0x0000002a1a3b7c23 */ /* 0x100fe20008010809 */
[----:B------:R-:W-:Y:S01]  /*2aa0*/  FSEL R37, R37, -INF , P2 ;  /* 0xff80000025257808 */ /* 0x000fe20001000000 */
[--C-:B------:R-:W-:Y:S01]  /*2ab0*/  FFMA.FTZ R63, R20, UR42, -R9.reuse ;  /* 0x0000002a143f7c23 */ /* 0x100fe20008010809 */
[----:B------:R-:W-:Y:S01]  /*2ac0*/  FMNMX.FTZ R96, R36, R11, !PT ;  /* 0x0000000b24607209 */ /* 0x000fe20007810000 */
[--C-:B------:R-:W-:Y:S01]  /*2ad0*/  FFMA.FTZ R4, R4, UR42, -R9.reuse ;  /* 0x0000002a04047c23 */ /* 0x100fe20008010809 */
[----:B------:R-:W-:Y:S01]  /*2ae0*/  ISETP.GT.AND P2, PT, R43, 0x21, PT ;  /* 0x000000212b00780c */ /* 0x000fe20003f44270 */
[----:B------:R1:W-:Y:S01]  /*2af0*/  MUFU.EX2 R11, R21 ;  /* 0x00000015000b7308 */ /* 0x0003e20000000800 */
[----:B0-----:R-:W-:Y:S01]  /*2b00*/  FMNMX.FTZ R13, R37, R96, !PT ;  /* 0x00000060250d7209 */ /* 0x001fe20007810000 */
[--C-:B------:R-:W-:Y:S01]  /*2b10*/  FFMA.FTZ R5, R100, UR42, -R9.reuse ;  /* 0x0000002a64057c23 */ /* 0x100fe20008010809 */
[----:B------:R-:W-:Y:S01]  /*2b20*/  FSEL R41, R41, -INF , P2 ;  /* 0xff80000029297808 */ /* 0x000fe20001000000 */
[--C-:B------:R-:W-:Y:S01]  /*2b30*/  FFMA.FTZ R6, R102, UR42, -R9.reuse ;  /* 0x0000002a66067c23 */ /* 0x100fe20008010809 */
[----:B------:R-:W-:Y:S01]  /*2b40*/  FMNMX.FTZ R94, R40, R13, !PT ;  /* 0x0000000d285e7209 */ /* 0x000fe20007810000 */
[--C-:B------:R-:W-:Y:S01]  /*2b50*/  FFMA.FTZ R8, R8, UR42, -R9.reuse ;  /* 0x0000002a08087c23 */ /* 0x100fe20008010809 */
[----:B------:R-:W-:Y:S01]  /*2b60*/  ISETP.GT.AND P2, PT, R43, 0x29, PT ;  /* 0x000000292b00780c */ /* 0x000fe20003f44270 */
[----:B------:R0:W-:Y:S01]  /*2b70*/  MUFU.EX2 R13, R31 ;  /* 0x0000001f000d7308 */ /* 0x0001e20000000800 */
[----:B------:R-:W-:Y:S01]  /*2b80*/  FMNMX.FTZ R94, R41, R94, !PT ;  /* 0x0000005e295e7209 */ /* 0x000fe20007810000 */
[--C-:B------:R-:W-:Y:S01]  /*2b90*/  FFMA.FTZ R44, R92, UR42, -R9.reuse ;  /* 0x0000002a5c2c7c23 */ /* 0x100fe20008010809 */
[----:B------:R-:W-:Y:S01]  /*2ba0*/  FSEL R45, R45, -INF , P2 ;  /* 0xff8000002d2d7808 */ /* 0x000fe20001000000 */
[--C-:B-1----:R-:W-:Y:S01]  /*2bb0*/  FFMA.FTZ R21, R90, UR42, -R9.reuse ;  /* 0x0000002a5a157c23 */ /* 0x102fe20008010809 */
        /* <DEDUP_REMOVED lines=12> */
[----:B0-----:R-:W-:Y:S01]  /*2c80*/  FMNMX.FTZ R31, R49, R94, !PT ;  /* 0x0000005e311f7209 */ /* 0x001fe20007810000 */
[----:B------:R-:W-:Y:S01]  /*2c90*/  FFMA.FTZ R20, R82, UR42, -R9 ;  /* 0x0000002a52147c23 */ /* 0x000fe20008010809 */
[----:B------:R-:W-:Y:S01]  /*2ca0*/  FSEL R53, R53, -INF , P2 ;  /* 0xff80000035357808 */ /* 0x000fe20001000000 */
[----:B------:R-:W-:Y:S01]  /*2cb0*/  MUFU.EX2 R4, R4 ;  /* 0x0000000400047308 */ /* 0x000fe20000000800 */
[----:B------:R-:W-:Y:S01]  /*2cc0*/  FMNMX.FTZ R88, R52, R31, !PT ;  /* 0x0000001f34587209 */ /* 0x000fe20007810000 */
[--C-:B------:R-:W-:Y:S01]  /*2cd0*/  IMAD.MOV.U32 R102, RZ, RZ, R135.reuse ;  /* 0x000000ffff667224 */ /* 0x100fe200078e0087 */
[----:B------:R-:W-:Y:S01]  /*2ce0*/  ISETP.GT.AND P2, PT, R43, 0x41, PT ;  /* 0x000000412b00780c */ /* 0x000fe20003f44270 */
[--C-:B------:R-:W-:Y:S01]  /*2cf0*/  IMAD.MOV.U32 R100, RZ, RZ, R135.reuse ;  /* 0x000000ffff647224 */ /* 0x100fe200078e0087 */
[----:B------:R-:W-:Y:S01]  /*2d00*/  FMNMX.FTZ R31, R53, R88, !PT ;  /* 0x00000058351f7209 */ /* 0x000fe20007810000 */
[--C-:B------:R-:W-:Y:S01]  /*2d10*/  IMAD.MOV.U32 R98, RZ, RZ, R135.reuse ;  /* 0x000000ffff627224 */ /* 0x100fe200078e0087 */
        /* <DEDUP_REMOVED lines=9> */
[----:B------:R0:W-:Y:S01]  /*2db0*/  MUFU.EX2 R31, R39 ;  /* 0x00000027001f7308 */ /* 0x0001e20000000800 */
[----:B------:R-:W-:Y:S01]  /*2dc0*/  FMNMX.FTZ R46, R60, R35, !PT ;  /* 0x000000233c2e7209 */ /* 0x000fe20007810000 */
[--C-:B------:R-:W-:Y:S01]  /*2dd0*/  IMAD.MOV.U32 R90, RZ, RZ, R135.reuse ;  /* 0x000000ffff5a7224 */ /* 0x100fe200078e0087 */
[----:B------:R-:W-:Y:S01]  /*2de0*/  ISETP.GT.AND P2, PT, R43, 0x51, PT ;  /* 0x000000512b00780c */ /* 0x000fe20003f44270 */
[----:B------:R-:W-:Y:S01]  /*2df0*/  IMAD.MOV.U32 R88, RZ, RZ, R135 ;  /* 0x000000ffff587224 */ /* 0x000fe200078e0087 */
[----:B------:R-:W-:-:S02]  /*2e00*/  FMNMX.FTZ R35, R61, R46, !PT ;  /* 0x0000002e3d237209 */ /* 0x000fc40007810000 */
[----:B------:R-:W-:Y:S01]  /*2e10*/  FSEL R65, R65, -INF , P2 ;  /* 0xff80000041417808 */ /* 0x000fe20001000000 */
[----:B------:R-:W1:Y:S01]  /*2e20*/  MUFU.EX2 R6, R6 ;  /* 0x0000000600067308 */ /* 0x000e620000000800 */
[----:B------:R-:W-:Y:S02]  /*2e30*/  FMNMX.FTZ R46, R64, R35, !PT ;  /* 0x00000023402e7209 */ /* 0x000fe40007810000 */
[----:B------:R-:W-:Y:S02]  /*2e40*/  ISETP.GT.AND P2, PT, R43, 0x59, PT ;  /* 0x000000592b00780c */ /* 0x000fe40003f44270 */
[----:B0-----:R-:W-:Y:S02]  /*2e50*/  FMNMX.FTZ R39, R65, R46, !PT ;  /* 0x0000002e41277209 */ /* 0x001fe40007810000 */
[----:B------:R-:W-:Y:S01]  /*2e60*/  ISETP.GT.AND P3, PT, R43, 0x60, PT ;  /* 0x000000602b00780c */ /* 0x000fe20003f64270 */
[----:B------:R0:W-:Y:S01]  /*2e70*/  MUFU.EX2 R35, R50 ;  /* 0x0000003200237308 */ /* 0x0001e20000000800 */
[----:B------:R-:W-:-:S02]  /*2e80*/  FSEL R69, R69, -INF , P2 ;  /* 0xff80000045457808 */ /* 0x000fc40001000000 */
[----:B------:R-:W-:Y:S02]  /*2e90*/  FMNMX.FTZ R46, R68, R39, !PT ;  /* 0x00000027442e7209 */ /* 0x000fe40007810000 */
[----:B------:R-:W-:Y:S02]  /*2ea0*/  ISETP.GT.AND P2, PT, R43, 0x61, PT ;  /* 0x000000612b00780c */ /* 0x000fe40003f44270 */
[----:B------:R-:W-:Y:S01]  /*2eb0*/  FSEL R72, R72, -INF , P3 ;  /* 0xff80000048487808 */ /* 0x000fe20001800000 */
[----:B------:R-:W-:Y:S01]  /*2ec0*/  MUFU.EX2 R8, R8 ;  /* 0x0000000800087308 */ /* 0x000fe20000000800 */
[----:B------:R-:W-:Y:S02]  /*2ed0*/  FMNMX.FTZ R39, R69, R46, !PT ;  /* 0x0000002e45277209 */ /* 0x000fe40007810000 */
[----:B------:R-:W-:Y:S02]  /*2ee0*/  ISETP.GT.AND P3, PT, R43, 0x68, PT ;  /* 0x000000682b00780c */ /* 0x000fe40003f64270 */
[----:B------:R-:W-:-:S02]  /*2ef0*/  FSEL R73, R73, -INF , P2 ;  /* 0xff80000049497808 */ /* 0x000fc40001000000 */
[----:B------:R-:W-:Y:S01]  /*2f00*/  FMNMX.FTZ R46, R72, R39, !PT ;  /* 0x00000027482e7209 */ /* 0x000fe20007810000 */
[----:B------:R-:W2:Y:S01]  /*2f10*/  MUFU.EX2 R44, R44 ;  /* 0x0000002c002c7308 */ /* 0x000ea20000000800 */
[----:B------:R-:W-:Y:S02]  /*2f20*/  ISETP.GT.AND P2, PT, R43, 0x69, PT ;  /* 0x000000692b00780c */ /* 0x000fe40003f44270 */
[----:B------:R-:W-:Y:S02]  /*2f30*/  FSEL R76, R76, -INF , P3 ;  /* 0xff8000004c4c7808 */ /* 0x000fe40001800000 */
[----:B------:R-:W-:Y:S02]  /*2f40*/  FMNMX.FTZ R47, R73, R46, !PT ;  /* 0x0000002e492f7209 */ /* 0x000fe40007810000 */
        /* <DEDUP_REMOVED lines=11> */
[----:B------:R-:W-:Y:S01]  /*3000*/  MUFU.EX2 R48, R48 ;  /* 0x0000003000307308 */ /* 0x000fe20000000800 */
[----:B------:R-:W-:Y:S02]  /*3010*/  ISETP.GT.AND P2, PT, R43, 0x79, PT ;  /* 0x000000792b00780c */ /* 0x000fe40003f44270 */
[----:B------:R-:W-:Y:S02]  /*3020*/  FSEL R84, R84, -INF , P3 ;  /* 0xff80000054547808 */ /* 0x000fe40001800000 */
[----:B------:R-:W-:Y:S02]  /*3030*/  FMNMX.FTZ R47, R81, R46, !PT ;  /* 0x0000002e512f7209 */ /* 0x000fe40007810000 */
[----:B------:R-:W-:Y:S01]  /*3040*/  FSEL R85, R85, -INF , P2 ;  /* 0xff80000055557808 */ /* 0x000fe20001000000 */
[----:B------:R-:W-:Y:S01]  /*3050*/  MUFU.EX2 R43, R58 ;  /* 0x0000003a002b7308 */ /* 0x000fe20000000800 */
[----:B------:R-:W-:Y:S01]  /*3060*/  FMNMX.FTZ R46, R84, R47, !PT ;  /* 0x0000002f542e7209 */ /* 0x000fe20007810000 */
[--C-:B------:R-:W-:Y:S01]  /*3070*/  FFMA.FTZ R47, R14, UR42, -R9.reuse ;  /* 0x0000002a0e2f7c23 */ /* 0x100fe20008010809 */
[----:B------:R-:W-:-:S01]  /*3080*/  FFMA.FTZ R14, R66, UR42, -R9 ;  /* 0x0000002a420e7c23 */ /* 0x000fc20008010809 */
[----:B-1----:R-:W-:-:S02]  /*3090*/  F2FP.SATFINITE.E4M3.F32.PACK_AB_MERGE_C R149, R7, R6, RZ ;  /* 0x000000060795723e */ /* 0x002fc400048070ff */
[----:B0-----:R-:W-:Y:S01]  /*30a0*/  FMNMX.FTZ R50, R85, R46, !PT ;  /* 0x0000002e55327209 */ /* 0x001fe20007810000 */
[----:B------:R-:W-:Y:S01]  /*30b0*/  FFMA.FTZ R46, R62, UR42, -R9 ;  /* 0x0000002a3e2e7c23 */ /* 0x000fe20008010809 */
[----:B------:R-:W-:Y:S01]  /*30c0*/  MUFU.EX2 R42, R42 ;  /* 0x0000002a002a7308 */ /* 0x000fe20000000800 */
[----:B--2---:R-:W-:Y:S02]  /*30d0*/  F2FP.SATFINITE.E4M3.F32.PACK_AB_MERGE_C R151, R44, R13, RZ ;  /* 0x0000000d2c97723e */ /* 0x004fe400048070ff */
[----:B------:R-:W3:Y:S01]  /*30e0*/  SHFL.BFLY PT, R55, R50, 0x2, 0x1f ;  /* 0x0c401f0032377f89 */ /* 0x000ee200000e0000 */
[----:B------:R-:W-:Y:S02]  /*30f0*/  F2FP.SATFINITE.E4M3.F32.PACK_AB_MERGE_C R149, R5, R4, R149 ;  /* 0x000000040595723e */ /* 0x000fe40004807095 */
[----:B------:R-:W-:Y:S02]  /*3100*/  F2FP.SATFINITE.E4M3.F32.PACK_AB_MERGE_C R151, R11, R8, R151 ;  /* 0x000000080b97723e */ /* 0x000fe40004807097 */
[----:B------:R-:W-:Y:S08]  /*3110*/  MUFU.EX2 R38, R38 ;  /* 0x0000002600267308 */ /* 0x000ff00000000800 */
[----:B------:R-:W-:Y:S08]  /*3120*/  MUFU.EX2 R34, R34 ;  /* 0x0000002200227308 */ /* 0x000ff00000000800 */
[----:B------:R-:W-:Y:S01]  /*3130*/  MUFU.EX2 R12, R12 ;  /* 0x0000000c000c7308 */ /* 0x000fe20000000800 */
[----:B---3--:R-:W-:Y:S01]  /*3140*/  FMNMX.FTZ R54, R50, R55, !PT ;  /* 0x0000003732367209 */ /* 0x008fe20007810000 */
[----:B------:R-:W-:-:S04]  /*3150*/  FFMA.FTZ R50, R74, UR42, -R9 ;  /* 0x0000002a4a327c23 */ /* 0x000fc80008010809 */
[----:B------:R-:W0:Y:S02]  /*3160*/  SHFL.BFLY PT, R67, R54, 0x1, 0x1f ;  /* 0x0c201f0036437f89 */ /* 0x000e2400000e0000 */
[----:B------:R0:W-:Y:S08]  /*3170*/  MUFU.EX2 R55, R2 ;  /* 0x0000000200377308 */ /* 0x0001f00000000800 */
[----:B------:R-:W-:Y:S08]  /*3180*/  MUFU.EX2 R46, R46 ;  /* 0x0000002e002e7308 */ /* 0x000ff00000000800 */
[----:B------:R-:W-:Y:S01]  /*3190*/  MUFU.EX2 R47, R47 ;  /* 0x0000002f002f7308 */ /* 0x000fe20000000800 */
[----:B0-----:R-:W-:Y:S01]  /*31a0*/  FMNMX.FTZ R2, R54, R67, !PT ;  /* 0x0000004336027209 */ /* 0x001fe20007810000 */
[--C-:B------:R-:W-:Y:S01]  /*31b0*/  FFMA.FTZ R67, R83, UR42, -R9.reuse ;  /* 0x0000002a53437c23 */ /* 0x100fe20008010809 */
[----:B------:R-:W-:-:S01]  /*31c0*/  FFMA.FTZ R54, R86, UR42, -R9 ;  /* 0x0000002a56367c23 */ /* 0x000fc20008010809 */
[----:B------:R-:W-:Y:S01]  /*31d0*/  FFMA.FTZ R9, R10, UR42, -R9 ;  /* 0x0000002a0a097c23 */ /* 0x000fe20008010809 */
        /* <DEDUP_REMOVED lines=26> */
[----:B------:R-:W-:-:S02]  /*3380*/  @!P1 VIADD R41, R3, 0x19c40 ;  /* 0x00019c4003299836 */ /* 0x000fc40000000000 */
[--C-:B------:R-:W-:Y:S01]  /*3390*/  FFMA.FTZ R45, R45, UR42, -R58.reuse ;  /* 0x0000002a2d2d7c23 */ /* 0x100fe2000801083a */
[----:B------:R-:W-:-:S01]  /*33a0*/  FFMA.FTZ R64, R64, UR42, -R58 ;  /* 0x0000002a40407c23 */ /* 0x000fc2000801083a */
[----:B------:R-:W1:Y:S01]  /*33b0*/  MUFU.EX2 R28, R28 ;  /* 0x0000001c001c7308 */ /* 0x000e620000000800 */
[----:B------:R-:W-:-:S01]  /*33c0*/  FFMA.FTZ R60, R60, UR42, -R58 ;  /* 0x0000002a3c3c7c23 */ /* 0x000fc2000801083a */
[----:B------:R-:W-:Y:S01]  /*33d0*/  @!P1 PRMT R41, RZ, 0x654, R41 ;  /* 0x00000654ff299816 */ /* 0x000fe20000000029 */
[----:B------:R-:W-:-:S01]  /*33e0*/  FFMA.FTZ R61, R61, UR42, -R58 ;  /* 0x0000002a3d3d7c23 */ /* 0x000fc2000801083a */
[--C-:B------:R-:W-:Y:S01]  /*33f0*/  FFMA.FTZ R68, R68, UR42, -R58.reuse ;  /* 0x0000002a44447c23 */ /* 0x100fe2000801083a */
[----:B------:R-:W-:-:S01]  /*3400*/  FFMA.FTZ R69, R69, UR42, -R58 ;  /* 0x0000002a45457c23 */ /* 0x000fc2000801083a */
[----:B------:R2:W-:Y:S01]  /*3410*/  @!P1 SYNCS.ARRIVE.TRANS64.RED.A1T0 RZ, [R41+URZ], RZ ;  /* 0x000000ff29ff99a7 */ /* 0x0005e2000810043f */
[----:B------:R-:W-:-:S01]  /*3420*/  FFMA.FTZ R72, R72, UR42, -R58 ;  /* 0x0000002a48487c23 */ /* 0x000fc2000801083a */
[----:B------:R-:W3:Y:S01]  /*3430*/  MUFU.EX2 R71, R71 ;  /* 0x0000004700477308 */ /* 0x000ee20000000800 */
[----:B------:R-:W-:-:S01]  /*3440*/  FFMA.FTZ R73, R73, UR42, -R58 ;  /* 0x0000002a49497c23 */ /* 0x000fc2000801083a */
[--C-:B------:R-:W-:Y:S01]  /*3450*/  FFMA.FTZ R76, R76, UR42, -R58.reuse ;  /* 0x0000002a4c4c7c23 */ /* 0x100fe2000801083a */
[----:B------:R-:W-:-:S01]  /*3460*/  FFMA.FTZ R77, R77, UR42, -R58 ;  /* 0x0000002a4d4d7c23 */ /* 0x000fc2000801083a */
[--C-:B------:R-:W-:Y:S01]  /*3470*/  FFMA.FTZ R80, R80, UR42, -R58.reuse ;  /* 0x0000002a50507c23 */ /* 0x100fe2000801083a */
[----:B------:R-:W-:-:S01]  /*3480*/  FFMA.FTZ R81, R81, UR42, -R58 ;  /* 0x0000002a51517c23 */ /* 0x000fc2000801083a */
[----:B------:R-:W-:-:S02]  /*3490*/  FFMA.FTZ R84, R84, UR42, -R58 ;  /* 0x0000002a54547c23 */ /* 0x000fc4000801083a */
[----:B------:R-:W4:Y:S08]  /*34a0*/  MUFU.EX2 R24, R24 ;  /* 0x0000001800187308 */ /* 0x000f300000000800 */
[----:B------:R5:W-:Y:S08]  /*34b0*/  MUFU.EX2 R66, R40 ;  /* 0x0000002800427308 */ /* 0x000bf00000000800 */
[----:B------:R-:W2:Y:S01]  /*34c0*/  MUFU.EX2 R29, R29 ;  /* 0x0000001d001d7308 */ /* 0x000ea20000000800 */
[----:B-----5:R-:W-:-:S01]  /*34d0*/  FFMA.FTZ R40, R57, UR42, -R58 ;  /* 0x0000002a39287c23 */ /* 0x020fc2000801083a */
[----:B0-----:R-:W-:-:S06]  /*34e0*/  FADD.FTZ R57, R10, R25 ;  /* 0x000000190a397221 */ /* 0x001fcc0000010000 */
[----:B------:R-:W0:Y:S08]  /*34f0*/  MUFU.EX2 R62, R62 ;  /* 0x0000003e003e7308 */ /* 0x000e300000000800 */
[----:B------:R1:W-:Y:S08]  /*3500*/  MUFU.EX2 R49, R52 ;  /* 0x0000003400317308 */ /* 0x0003f00000000800 */
[----:B------:R-:W5:Y:S01]  /*3510*/  MUFU.EX2 R37, R37 ;  /* 0x0000002500257308 */ /* 0x000f620000000800 */
[----:B-1----:R-:W-:-:S01]  /*3520*/  FADD.FTZ R52, R28, R57 ;  /* 0x000000391c347221 */ /* 0x002fc20000010000 */
[----:B------:R-:W-:Y:S01]  /*3530*/  FADD.FTZ R57, R7, R56 ;  /* 0x0000003807397221 */ /* 0x000fe20000010000 */
[----:B---3--:R-:W-:-:S03]  /*3540*/  F2FP.SATFINITE.E4M3.F32.PACK_AB_MERGE_C R28, R71, R28, RZ ;  /* 0x0000001c471c723e */ /* 0x008fc600048070ff */
[----:B------:R-:W-:Y:S01]  /*3550*/  FADD.FTZ R74, R8, R57 ;  /* 0x00000039084a7221 */ /* 0x000fe20000010000 */
[----:B------:R-:W-:Y:S01]  /*3560*/  F2FP.SATFINITE.E4M3.F32.PACK_AB_MERGE_C R148, R25, R10, R28 ;  /* 0x0000000a1994723e */ /* 0x000fe2000480701c */
[----:B------:R1:W-:Y:S02]  /*3570*/  MUFU.EX2 R70, R53 ;  /* 0x0000003500467308 */ /* 0x0003e40000000800 */
[----:B------:R-:W-:-:S06]  /*3580*/  FADD.FTZ R74, R11, R74 ;  /* 0x0000004a0b4a7221 */ /* 0x000fcc0000010000 */
[----:B------:R-:W3:Y:S01]  /*3590*/  MUFU.EX2 R32, R32 ;  /* 0x0000002000207308 */ /* 0x000ee20000000800 */
[----:B-1----:R-:W-:-:S01]  /*35a0*/  FADD.FTZ R53, R71, R52 ;  /* 0x0000003447357221 */ /* 0x002fc20000010000 */
[--C-:B------:R-:W-:Y:S01]  /*35b0*/  FFMA.FTZ R52, R65, UR42, -R58.reuse ;  /* 0x0000002a41347c23 */ /* 0x100fe2000801083a */
[----:B------:R-:W-:-:S02]  /*35c0*/  FFMA.FTZ R58, R85, UR42, -R58 ;  /* 0x0000002a553a7c23 */ /* 0x000fc4000801083a */
[----:B----4-:R-:W-:Y:S01]  /*35d0*/  FADD.FTZ R56, R24, R53 ;  /* 0x0000003518387221 */ /* 0x010fe20000010000 */
[----:B------:R-:W-:-:S02]  /*35e0*/  FADD.FTZ R53, R13, R74 ;  /* 0x0000004a0d357221 */ /* 0x000fc40000010000 */
[----:B------:R-:W1:Y:S01]  /*35f0*/  MUFU.EX2 R33, R33 ;  /* 0x0000002100217308 */ /* 0x000e620000000800 */
[----:B--2---:R-:W-:-:S04]  /*3600*/  FADD.FTZ R41, R29, R56 ;  /* 0x000000381d297221 */ /* 0x004fc80000010000 */
[----:B0-----:R-:W-:-:S03]  /*3610*/  FADD.FTZ R56, R62, R41 ;  /* 0x000000293e387221 */ /* 0x001fc60000010000 */
[----:B------:R-:W0:Y:S01]  /*3620*/  MUFU.EX2 R45, R45 ;  /* 0x0000002d002d7308 */ /* 0x000e220000000800 */
[----:B-----5:R-:W-:-:S01]  /*3630*/  FADD.FTZ R41, R37, R56 ;  /* 0x0000003825297221 */ /* 0x020fc20000010000 */
[----:B------:R-:W-:-:S03]  /*3640*/  F2FP.SATFINITE.E4M3.F32.PACK_AB_MERGE_C R37, R37, R62, RZ ;  /* 0x0000003e2525723e */ /* 0x000fc600048070ff */
[----:B---3--:R-:W-:Y:S01]  /*3650*/  FADD.FTZ R56, R32, R41 ;  /* 0x0000002920387221 */ /* 0x008fe20000010000 */
[----:B------:R-:W-:Y:S02]  /*3660*/  F2FP.SATFINITE.E4M3.F32.PACK_AB_MERGE_C R150, R29, R24, R37 ;  /* 0x000000181d96723e */ /* 0x000fe40004807025 */
[----:B------:R2:W-:Y:S01]  /*3670*/  MUFU.EX2 R3, R64 ;  /* 0x0000004000037308 */ /* 0x0005e20000000800 */
[----:B-1----:R-:W-:-:S04]  /*3680*/  FADD.FTZ R41, R33, R56 ;  /* 0x0000003821297221 */ /* 0x002fc80000010000 */
[----:B------:R-:W-:-:S03]  /*3690*/  FADD.FTZ R56, R66, R41 ;  /* 0x0000002942387221 */ /* 0x000fc60000010000 */
[----:B------:R-:W1:Y:S01]  /*36a0*/  MUFU.EX2 R15, R15 ;  /* 0x0000000f000f7308 */ /* 0x000e620000000800 */
[----:B--2---:R-:W-:-:S01]  /*36b0*/  FADD.FTZ R64, R44, R53 ;  /* 0x000000352c407221 */ /* 0x004fc20000010000 */
[C---:B0-----:R-:W-:Y:S01]  /*36c0*/  FADD.FTZ R56, R45.reuse, R56 ;  /* 0x000000382d387221 */ /* 0x041fe20000010000 */
[----:B------:R-:W-:Y:S02]  /*36d0*/  F2FP.SATFINITE.E4M3.F32.PACK_AB_MERGE_C R45, R45, R66, RZ ;  /* 0x000000422d2d723e */ /* 0x000fe400048070ff */
[----:B------:R-:W-:Y:S02]  /*36e0*/  FADD.FTZ R53, R21, R64 ;  /* 0x0000004015357221 */ /* 0x000fe40000010000 */
[----:B------:R-:W-:Y:S01]  /*36f0*/  F2FP.SATFINITE.E4M3.F32.PACK_AB_MERGE_C R144, R33, R32, R45 ;  /* 0x000000202190723e */ /* 0x000fe2000480702d */
[----:B------:R-:W0:Y:S01]  /*3700*/  MUFU.EX2 R36, R36 ;  /* 0x0000002400247308 */ /* 0x000e220000000800 */
[----:B------:R-:W-:-:S04]  /*3710*/  FADD.FTZ R64, R48, R53 ;  /* 0x0000003530407221 */ /* 0x000fc80000010000 */
[----:B------:R-:W-:Y:S01]  /*3720*/  FADD.FTZ R53, R31, R64 ;  /* 0x000000401f357221 */ /* 0x000fe20000010000 */
[C---:B------:R-:W-:Y:S02]  /*3730*/  F2FP.SATFINITE.E4M3.F32.PACK_AB_MERGE_C R31, R42.reuse, R31, RZ ;  /* 0x0000001f2a1f723e */ /* 0x040fe400048070ff */
[----:B------:R-:W2:Y:S01]  /*3740*/  MUFU.EX2 R27, R27 ;  /* 0x0000001b001b7308 */ /* 0x000ea20000000800 */
[----:B------:R-:W-:-:S01]  /*3750*/  FADD.FTZ R64, R42, R53 ;  /* 0x000000352a407221 */ /* 0x000fc20000010000 */
[----:B-1----:R-:W-:Y:S01]  /*3760*/  FADD.FTZ R7, R15, R56 ;  /* 0x000000380f077221 */ /* 0x002fe20000010000 */
[----:B------:R-:W-:Y:S02]  /*3770*/  F2FP.SATFINITE.E4M3.F32.PACK_AB_MERGE_C R145, R48, R21, R31 ;  /* 0x000000153091723e */ /* 0x000fe4000480701f */
[----:B------:R-:W-:-:S03]  /*3780*/  FADD.FTZ R41, R35, R64 ;  /* 0x0000004023297221 */ /* 0x000fc60000010000 */
[----:B------:R-:W1:Y:S01]  /*3790*/  MUFU.EX2 R40, R40 ;  /* 0x0000002800287308 */ /* 0x000e620000000800 */
[----:B------:R-:W-:-:S01]  /*37a0*/  FADD.FTZ R44, R38, R41 ;  /* 0x00000029262c7221 */ /* 0x000fc20000010000 */
[----:B0-----:R-:W-:-:S03]  /*37b0*/  FADD.FTZ R6, R36, R7 ;  /* 0x0000000724067221 */ /* 0x001fc60000010000 */
[----:B------:R-:W-:Y:S01]  /*37c0*/  FADD.FTZ R13, R39, R44 ;  /* 0x0000002c270d7221 */ /* 0x000fe20000010000 */
[----:B------:R-:W-:-:S01]  /*37d0*/  FADD.FTZ R7, R49, R6 ;  /* 0x0000000631077221 */ /* 0x000fc20000010000 */
[C---:B------:R-:W-:Y:S01]  /*37e0*/  F2FP.SATFINITE.E4M3.F32.PACK_AB_MERGE_C R39, R34.reuse, R39, RZ ;  /* 0x000000272227723e */ /* 0x040fe200048070ff */
[----:B------:R-:W0:Y:S01]  /*37f0*/  MUFU.EX2 R60, R60 ;  /* 0x0000003c003c7308 */ /* 0x000e220000000800 */
[----:B------:R-:W-:-:S01]  /*3800*/  FADD.FTZ R34, R34, R13 ;  /* 0x0000000d22227221 */ /* 0x000fc20000010000 */
[C---:B------:R-:W-:Y:S01]  /*3810*/  FADD.FTZ R6, R70.reuse, R7 ;  /* 0x0000000746067221 */ /* 0x040fe20000010000 */
[----:B------:R-:W-:Y:S02]  /*3820*/  F2FP.SATFINITE.E4M3.F32.PACK_AB_MERGE_C R49, R70, R49, RZ ;  /* 0x000000314631723e */ /* 0x000fe400048070ff */
[----:B------:R-:W-:Y:S01]  /*3830*/  FADD.FTZ R13, R43, R34 ;  /* 0x000000222b0d7221 */ /* 0x000fe20000010000 */
[----:B--2---:R-:W-:-:S01]  /*3840*/  FADD.FTZ R7, R27, R6 ;  /* 0x000000061b077221 */ /* 0x004fc20000010000 */
[----:B------:R-:W-:Y:S01]  /*3850*/  F2FP.SATFINITE.E4M3.F32.PACK_AB_MERGE_C R147, R38, R35, R39 ;  /* 0x000000232693723e */ /* 0x000fe20004807027 */
[----:B------:R-:W2:Y:S01]  /*3860*/  MUFU.EX2 R61, R61 ;  /* 0x0000003d003d7308 */ /* 0x000ea20000000800 */
[----:B------:R-:W-:-:S01]  /*3870*/  FADD.FTZ R13, R12, R13 ;  /* 0x0000000d0c0d7221 */ /* 0x000fc20000010000 */
[----:B-1----:R-:W-:Y:S01]  /*3880*/  FADD.FTZ R7, R40, R7 ;  /* 0x0000000728077221 */ /* 0x002fe20000010000 */
[----:B------:R-:W-:-:S02]  /*3890*/  F2FP.SATFINITE.E4M3.F32.PACK_AB_MERGE_C R146, R36, R15, R49 ;  /* 0x0000000f2492723e */ /* 0x000fc40004807031 */
[----:B------:R-:W-:Y:S01]  /*38a0*/  FADD.FTZ R6, R46, R13 ;  /* 0x0000000d2e067221 */ /* 0x000fe20000010000 */
[----:B------:R-:W-:Y:S02]  /*38b0*/  F2FP.SATFINITE.E4M3.F32.PACK_AB_MERGE_C R46, R47, R46, RZ ;  /* 0x0000002e2f2e723e */ /* 0x000fe400048070ff */
[----:B------:R-:W1:Y:S01]  /*38c0*/  MUFU.EX2 R51, R51 ;  /* 0x0000003300337308 */ /* 0x000e620000000800 */
[----:B0-----:R-:W-:-:S01]  /*38d0*/  FADD.FTZ R4, R60, R7 ;  /* 0x000000073c047221 */ /* 0x001fc20000010000 */
[----:B------:R-:W-:Y:S01]  /*38e0*/  FADD.FTZ R47, R47, R6 ;  /* 0x000000062f2f7221 */ /* 0x000fe20000010000 */
[----:B------:R-:W-:-:S03]  /*38f0*/  F2FP.SATFINITE.E4M3.F32.PACK_AB_MERGE_C R141, R12, R43, R46 ;  /* 0x0000002b0c8d723e */ /* 0x000fc6000480702e */
[----:B------:R-:W-:Y:S02]  /*3900*/  FADD.FTZ R6, R14, R47 ;  /* 0x0000002f0e067221 */ /* 0x000fe40000010000 */
[----:B------:R-:W0:Y:S01]  /*3910*/  MUFU.EX2 R52, R52 ;  /* 0x0000003400347308 */ /* 0x000e220000000800 */
[----:B--2---:R-:W-:-:S01]  /*3920*/  FADD.FTZ R4, R61, R4 ;  /* 0x000000043d047221 */ /* 0x004fc20000010000 */
[----:B------:R-:W-:-:S03]  /*3930*/  F2FP.SATFINITE.E4M3.F32.PACK_AB_MERGE_C R60, R61, R60, RZ ;  /* 0x0000003c3d3c723e */ /* 0x000fc600048070ff */
[----:B------:R-:W-:Y:S01]  /*3940*/  FADD.FTZ R5, R3, R4 ;  /* 0x0000000403057221 */ /* 0x000fe20000010000 */
[----:B------:R-:W-:Y:S02]  /*3950*/  F2FP.SATFINITE.E4M3.F32.PACK_AB_MERGE_C R4, R55, R30, RZ ;  /* 0x0000001e3704723e */ /* 0x000fe400048070ff */
[----:B------:R-:W2:Y:S01]  /*3960*/  MUFU.EX2 R68, R68 ;  /* 0x0000004400447308 */ /* 0x000ea20000000800 */
[----:B-1----:R-:W-:-:S01]  /*3970*/  FADD.FTZ R7, R51, R6 ;  /* 0x0000000633077221 */ /* 0x002fc20000010000 */
[----:B------:R-:W-:Y:S02]  /*3980*/  F2FP.SATFINITE.E4M3.F32.PACK_AB_MERGE_C R143, R51, R14, R4 ;  /* 0x0000000e338f723e */ /* 0x000fe40004807004 */
[----:B------:R-:W-:Y:S01]  /*3990*/  F2FP.SATFINITE.E4M3.F32.PACK_AB_MERGE_C R140, R40, R27, R60 ;  /* 0x0000001b288c723e */ /* 0x000fe2000480703c */
[----:B------:R-:W-:-:S03]  /*39a0*/  FADD.FTZ R30, R30, R7 ;  /* 0x000000071e1e7221 */ /* 0x000fc60000010000 */
        /* <DEDUP_REMOVED lines=21> */
[----:B-1----:R-:W-:-:S01]  /*3b00*/  FADD.FTZ R7, R73, R4 ;  /* 0x0000000449077221 */ /* 0x002fc20000010000 */
[----:B------:R-:W-:-:S06]  /*3b10*/  FADD.FTZ R63, R63, R26 ;  /* 0x0000001a3f3f7221 */ /* 0x000fcc0000010000 */
[----:B------:R-:W-:Y:S01]  /*3b20*/  MUFU.EX2 R54, R54 ;  /* 0x0000003600367308 */ /* 0x000fe20000000800 */
[----:B--2---:R-:W-:-:S07]  /*3b30*/  FADD.FTZ R4, R76, R7 ;  /* 0x000000074c047221 */ /* 0x004fce0000010000 */
        /* <DEDUP_REMOVED lines=16> */
[----:B0-----:R-:W-:-:S04]  /*3c40*/  FADD.FTZ R3, R81, R4 ;  /* 0x0000000451037221 */ /* 0x001fc80000010000 */
[----:B--2---:R-:W-:Y:S01]  /*3c50*/  FADD.FTZ R4, R84, R3 ;  /* 0x0000000354047221 */ /* 0x004fe20000010000 */
[----:B------:R-:W-:-:S01]  /*3c60*/  FADD.FTZ R3, R9, R54 ;  /* 0x0000003609037221 */ /* 0x000fc20000010000 */
[C---:B-1----:R-:W-:Y:S02]  /*3c70*/  F2FP.SATFINITE.E4M3.F32.PACK_AB_MERGE_C R6, R5.reuse, R84, RZ ;  /* 0x000000540506723e */ /* 0x042fe400048070ff */
        /* <DEDUP_REMOVED lines=30> */
[----:B------:R-:W-:-:S05]  /*3e60*/  UMOV UR20, UR36 ;  /* 0x0000002400147c82 */ /* 0x000fca0008000000 */
.L_x_1702:
[----:B------:R-:W-:-:S04]  /*3e70*/  UISETP.NE.AND UP0, UPT, UR20, 0x1, UPT ;  /* 0x000000011400788c */ /* 0x000fc8000bf05270 */
[----:B------:R-:W-:-:S04]  /*3e80*/  USEL UR45, URZ, 0x1, UP0 ;  /* 0x000000013f2d7887 */ /* 0x000fc80008000000 */
[----:B------:R-:W-:Y:S01]  /*3e90*/  ULOP3.LUT UR45, UR19, UR45, URZ, 0x3c, !UPT ;  /* 0x0000002d132d7292 */ /* 0x000fe2000f8e3c3f */
[----:B------:R-:W-:Y:S11]  /*3ea0*/  @!P0 BRA `(.L_x_1693) ;  /* 0x0000000000048947 */ /* 0x000ff60003800000 */
[----:B------:R-:W-:Y:S01]  /*3eb0*/  BPT.TRAP 0x1 ;  /* 0x000000040000795c */ /* 0x000fe20000300000 */
.L_x_1693:
        /* <DEDUP_REMOVED lines=9> */
.L_x_1694:
[----:B-1----:R-:W-:Y:S05]  /*3f50*/  @P2 BRA `(.L_x_1695) ;  /* 0x0000000000082947 */ /* 0x002fea0003800000 */
[----:B------:R-:W1:Y:S02]  /*3f60*/  SYNCS.PHASECHK.TRANS64.TRYWAIT P2, [UR21+0x19c30], R0 ;  /* 0x019c3000ff0075a7 */ /* 0x000e640008040155 */
[----:B-1----:R-:W-:Y:S05]  /*3f70*/  @!P2 BRA `(.L_x_1696) ;  /* 0x000000b000c8a947 */ /* 0x002fea0003800000 */
.L_x_1695:
        /* <DEDUP_REMOVED lines=17> */
.L_x_1697:
[----:B------:R-:W-:Y:S01]  /*4090*/  ULEA UR11, UR20, UR44, 0x3 ;  /* 0x0000002c140b7291 */ /* 0x000fe2000f8e183f */
[----:B01----:R-:W-:-:S05]  /*40a0*/  IMAD.U32 R0, RZ, RZ, UR19 ;  /* 0x00000013ff007e24 */ /* 0x003fca000f8e00ff */
[----:B------:R-:W-:-:S04]  /*40b0*/  SHF.L.U32 R0, R0, 0x1f, RZ ;  /* 0x0000001f00007819 */ /* 0x000fc800000006ff */
[----:B------:R0:W1:Y:S01]  /*40c0*/  SYNCS.PHASECHK.TRANS64.TRYWAIT P2, [UR11+0x19c50], R0 ;  /* 0x019c5000ff0075a7 */ /* 0x000062000804014b */
[----:B------:R-:W-:Y:S05]  /*40d0*/  @!P0 BRA `(.L_x_1698) ;  /* 0x0000000000048947 */ /* 0x000fea0003800000 */
[----:B------:R-:W-:Y:S01]  /*40e0*/  BPT.TRAP 0x1 ;  /* 0x000000040000795c */ /* 0x000fe20000300000 */
.L_x_1698:
[----:B-1----:R-:W-:Y:S05]  /*40f0*/  @P2 BRA `(.L_x_1699) ;  /* 0x0000000000082947 */ /* 0x002fea0003800000 */
[----:B------:R-:W1:Y:S02]  /*4100*/  SYNCS.PHASECHK.TRANS64.TRYWAIT P2, [UR11+0x19c50], R0 ;  /* 0x019c5000ff0075a7 */ /* 0x000e64000804014b */
[----:B-1----:R-:W-:Y:S05]  /*4110*/  @!P2 BRA `(.L_x_1700) ;  /* 0x000000b00078a947 */ /* 0x002fea0003800000 */
.L_x_1699:
[----:B------:R-:W-:Y:S01]  /*4120*/  UMOV UR6, 0xffffff80 ;  /* 0xffffff8000067882 */ /* 0x000fe20000000000 */
[----:B01----:R-:W-:Y:S01]  /*4130*/  IMAD.MOV.U32 R0, RZ, RZ, -0x2 ;  /* 0xfffffffeff007424 */ /* 0x003fe200078e00ff */
[----:B------:R-:W-:Y:S01]  /*4140*/  UIMAD UR6, UR18, UR6, 0x1 ;  /* 0x00000001120674a4 */ /* 0x000fe2000f8e0206 */
[----:B------:R-:W-:Y:S01]  /*4150*/  WARPGROUP.ARRIVE ;  /* 0x00000000000079c5 */ /* 0x000fe20000000000 */
[----:B------:R-:W-:Y:S02]  /*4160*/  UMOV UR7, 0x40000040 ;  /* 0x4000004000077882 */ /* 0x000fe40000000000 */
[----:B------:R-:W-:-:S04]  /*4170*/  UIMAD UR6, UR53, 0xc0, UR6 ;  /* 0x000000c0350678a4 */ /* 0x000fc8000f8e0206 */
[----:B------:R-:W-:-:S06]  /*4180*/  UIADD3 UR6, -UR52, UR6, UR49 ;  /* 0x0000000634067290 */ /* 0x000fcc000fffe131 */
[----:B------:R-:W-:Y:S01]  /*4190*/  IMAD R7, R17, R0, UR6 ;  /* 0x0000000611077e24 */ /* 0x000fe2000f8e0200 */
[----:B------:R-:W-:-:S03]  /*41a0*/  UIADD3 UR6, UR44, 0x3000, URZ ;  /* 0x000030002c067890 */ /* 0x000fc6000fffe03f */
[----:B------:R-:W-:Y:S01]  /*41b0*/  IMAD.IADD R0, R22, 0x1, R7 ;  /* 0x0000000116007824 */ /* 0x000fe200078e0207 */
[----:B------:R-:W-:-:S04]  /*41c0*/  USHF.R.U32.HI UR6, URZ, 0x4, UR6 ;  /* 0x000000043f067899 */ /* 0x000fc80008011606 */
[C---:B------:R-:W-:Y:S01]  /*41d0*/  ISETP.GT.AND P2, PT, R0.reuse, RZ, PT ;  /* 0x000000ff0000720c */ /* 0x040fe20003f44270 */
[----:B------:R-:W-:Y:S01]  /*41e0*/  ULOP3.LUT UR6, UR6, 0x3fff, URZ, 0xc0, !UPT ;  /* 0x00003fff06067892 */ /* 0x000fe2000f8ec03f */
[----:B------:R-:W-:Y:S02]  /*41f0*/  ISETP.GT.AND P3, PT, R0, 0x1, PT ;  /* 0x000000010000780c */ /* 0x000fe40003f64270 */
[----:B------:R-:W-:Y:S01]  /*4200*/  FSEL R24, R24, -INF , P2 ;  /* 0xff80000018187808 */ /* 0x000fe20001000000 */
[----:B------:R-:W-:Y:S01]  /*4210*/  ULOP3.LUT UR6, UR6, 0x10000, URZ, 0xfc, !UPT ;  /* 0x0001000006067892 */ /* 0x000fe2000f8efc3f */
[----:B------:R-:W-:Y:S02]  /*4220*/  ISETP.GT.AND P2, PT, R0, 0x8, PT ;  /* 0x000000080000780c */ /* 0x000fe40003f44270 */
[----:B------:R-:W-:Y:S01]  /*4230*/  FSEL R25, R25, -INF , P3 ;  /* 0xff80000019197808 */ /* 0x000fe20001800000 */
[----:B------:R-:W-:Y:S01]  /*4240*/  UIMAD UR10, UR20, 0x300, UR6 ;  /* 0x00000300140a78a4 */ /* 0x000fe2000f8e0206 */
[----:B------:R-:W-:-:S02]  /*4250*/  FMNMX.FTZ R2, R24, R5, !PT ;  /* 0x0000000518027209 */ /* 0x000fc40007810000 */
[----:B------:R-:W-:Y:S02]  /*4260*/  ISETP.GT.AND P3, PT, R0, 0x9, PT ;  /* 0x000000090000780c */ /* 0x000fe40003f64270 */
[----:B------:R-:W-:Y:S02]  /*4270*/  FSEL R28, R28, -INF , P2 ;  /* 0xff8000001c1c7808 */ /* 0x000fe40001000000 */
[----:B------:R-:W-:Y:S01]  /*4280*/  FMNMX.FTZ R7, R25, R2, !PT ;  /* 0x0000000219077209 */ /* 0x000fe20007810000 */
[----:B------:R-:W-:Y:S01]  /*4290*/  UMOV UR6, UR10 ;  /* 0x0000000a00067c82 */ /* 0x000fe20008000000 */
[----:B------:R-:W-:Y:S01]  /*42a0*/  ISETP.GT.AND P2, PT, R0, 0x10, PT ;  /* 0x000000100000780c */ /* 0x000fe20003f44270 */
[----:B------:R-:W-:Y:S01]  /*42b0*/  QGMMA.64x96x32.F32.E4M3.E4M3 R88, R148, gdesc[UR4], R88, gsb0 ;  /* 0x0160000494587df3 */ /* 0x000fe20008000858 */
[----:B------:R-:W-:Y:S01]  /*42c0*/  FSEL R29, R29, -INF , P3 ;  /* 0xff8000001d1d7808 */ /* 0x000fe20001800000 */
[----:B------:R-:W-:Y:S01]  /*42d0*/  UIADD3 UR6, UR10, 0x2, URZ ;  /* 0x000000020a067890 */ /* 0x000fe2000fffe03f */
[----:B------:R-:W-:Y:S01]  /*42e0*/  FMNMX.FTZ R2, R28, R7, !PT ;  /* 0x000000071c027209 */ /* 0x000fe20007810000 */
[----:B------:R-:W-:Y:S01]  /*42f0*/  UMOV UR7, 0x40000040 ;  /* 0x4000004000077882 */ /* 0x000fe20000000000 */
        /* <DEDUP_REMOVED lines=52> */
[----:B------:R-:W-:Y:S01]  /*4640*/  FSEL R65, R65, -INF , P3 ;  /* 0xff80000041417808 */ /* 0x000fe20001800000 */
[----:B------:R-:W-:Y:S02]  /*4650*/  WARPGROUP.DEPBAR.LE gsb0, 0x0 ;  /* 0x00008000000079c5 */ /* 0x000fe40000010000 */
[----:B------:R-:W-:Y:S01]  /*4660*/  FMNMX.FTZ R2, R64, R7, !PT ;  /* 0x0000000740027209 */ /* 0x000fe20007810000 */
[----:B------:R-:W-:Y:S01]  /*4670*/  WARPGROUP.ARRIVE ;  /* 0x00000000000079c5 */ /* 0x000fe20000000000 */
[----:B------:R-:W-:-:S02]  /*4680*/  ISETP.GT.AND P3, PT, R0, 0x59, PT ;  /* 0x000000590000780c */ /* 0x000fc40003f64270 */
[----:B------:R-:W-:Y:S02]  /*4690*/  FSEL R68, R68, -INF , P2 ;  /* 0xff80000044447808 */ /* 0x000fe40001000000 */
[----:B------:R-:W-:Y:S01]  /*46a0*/  FMNMX.FTZ R7, R65, R2, !PT ;  /* 0x0000000241077209 */ /* 0x000fe20007810000 */
[----:B------:R-:W-:Y:S01]  /*46b0*/  QGMMA.64x96x32.F32.E4M3.E4M3 R88, R144, gdesc[UR4], R88, gsb0 ;  /* 0x0160000490587df3 */ /* 0x000fe20008000858 */
[----:B------:R-:W-:Y:S01]  /*46c0*/  ISETP.GT.AND P2, PT, R0, 0x60, PT ;  /* 0x000000600000780c */ /* 0x000fe20003f44270 */
[----:B------:R-:W-:Y:S01]  /*46d0*/  UIADD3 UR6, UR10, 0x4, URZ ;  /* 0x000000040a067890 */ /* 0x000fe2000fffe03f */
[----:B------:R-:W-:Y:S01]  /*46e0*/  FSEL R69, R69, -INF , P3 ;  /* 0xff80000045457808 */ /* 0x000fe20001800000 */
[----:B------:R-:W-:Y:S01]  /*46f0*/  UMOV UR7, 0x40000040 ;  /* 0x4000004000077882 */ /* 0x000fe20000000000 */
        /* <DEDUP_REMOVED lines=19> */
[C---:B------:R-:W-:Y:S01]  /*4830*/  ISETP.GT.AND P3, PT, R0.reuse, 0x79, PT ;  /* 0x000000790000780c */ /* 0x040fe20003f64270 */
[----:B------:R-:W-:Y:S01]  /*4840*/  VIADD R0, R0, 0x8 ;  /* 0x0000000800007836 */ /* 0x000fe20000000000 */
[----:B------:R-:W-:-:S02]  /*4850*/  FSEL R84, R84, -INF , P2 ;  /* 0xff80000054547808 */ /* 0x000fc40001000000 */
[----:B------:R-:W-:Y:S02]  /*4860*/  FMNMX.FTZ R7, R81, R2, !PT ;  /* 0x0000000251077209 */ /* 0x000fe40007810000 */
[----:B------:R-:W-:Y:S02]  /*4870*/  FSEL R8, R85, -INF , P3 ;  /* 0xff80000055087808 */ /* 0x000fe40001800000 */
[----:B------:R-:W-:Y:S02]  /*4880*/  FMNMX.FTZ R7, R84, R7, !PT ;  /* 0x0000000754077209 */ /* 0x000fe40007810000 */
[----:B------:R-:W-:Y:S02]  /*4890*/  ISETP.GT.AND P3, PT, R0, RZ, PT ;  /* 0x000000ff0000720c */ /* 0x000fe40003f64270 */
[----:B------:R-:W-:Y:S02]  /*48a0*/  FMNMX.FTZ R9, R8, R7, !PT ;  /* 0x0000000708097209 */ /* 0x000fe40007810000 */
[----:B------:R-:W-:-:S02]  /*48b0*/  ISETP.GT.AND P4, PT, R0, 0x1, PT ;  /* 0x000000010000780c */ /* 0x000fc40003f84270 */
[----:B------:R-:W-:Y:S01]  /*48c0*/  FSEL R13, R26, -INF , P3 ;  /* 0xff8000001a0d7808 */ /* 0x000fe20001800000 */
[----:B------:R-:W0:Y:S01]  /*48d0*/  SHFL.BFLY PT, R2, R9, 0x2, 0x1f ;  /* 0x0c401f0009027f89 */ /* 0x000e2200000e0000 */
        /* <DEDUP_REMOVED lines=12> */
[----:B0-----:R-:W-:Y:S02]  /*49a0*/  FMNMX.FTZ R10, R9, R2, !PT ;  /* 0x00000002090a7209 */ /* 0x001fe40007810000 */
[----:B------:R-:W-:Y:S02]  /*49b0*/  ISETP.GT.AND P3, PT, R0, 0x18, PT ;  /* 0x000000180000780c */ /* 0x000fe40003f64270 */
[----:B------:R-:W-:Y:S01]  /*49c0*/  FSEL R35, R35, -INF , P4 ;  /* 0xff80000023237808 */ /* 0x000fe20002000000 */
[----:B------:R-:W0:Y:S01]  /*49d0*/  SHFL.BFLY PT, R7, R10, 0x1, 0x1f ;  /* 0x0c201f000a077f89 */ /* 0x000e2200000e0000 */
[----:B------:R-:W-:Y:S02]  /*49e0*/  FMNMX.FTZ R20, R34, R21, !PT ;  /* 0x0000001522147209 */ /* 0x000fe40007810000 */
[----:B------:R-:W-:-:S02]  /*49f0*/  ISETP.GT.AND P4, PT, R0, 0x19, PT ;  /* 0x000000190000780c */ /* 0x000fc40003f84270 */
[----:B------:R-:W-:Y:S02]  /*4a00*/  FSEL R38, R38, -INF , P3 ;  /* 0xff80000026267808 */ /* 0x000fe40001800000 */
[----:B------:R-:W-:Y:S02]  /*4a10*/  FMNMX.FTZ R21, R35, R20, !PT ;  /* 0x0000001423157209 */ /* 0x000fe40007810000 */
[C---:B------:R-:W-:Y:S02]  /*4a20*/  ISETP.GT.AND P3, PT, R0.reuse, 0x20, PT ;  /* 0x000000200000780c */ /* 0x040fe40003f64270 */
[----:B------:R-:W-:Y:S02]  /*4a30*/  FSEL R39, R39, -INF , P4 ;  /* 0xff80000027277808 */ /* 0x000fe40002000000 */
[----:B------:R-:W-:Y:S02]  /*4a40*/  ISETP.GT.AND P4, PT, R0, 0x21, PT ;  /* 0x000000210000780c */ /* 0x000fe40003f84270 */
[----:B------:R-:W-:-:S02]  /*4a50*/  FSEL R42, R42, -INF , P3 ;  /* 0xff8000002a2a7808 */ /* 0x000fc40001800000 */
[C---:B------:R-:W-:Y:S02]  /*4a60*/  ISETP.GT.AND P3, PT, R0.reuse, 0x28, PT ;  /* 0x000000280000780c */ /* 0x040fe40003f64270 */
[----:B------:R-:W-:Y:S01]  /*4a70*/  FSEL R43, R43, -INF , P4 ;  /* 0xff8000002b2b7808 */ /* 0x000fe20002000000 */
[----:B------:R-:W-:Y:S02]  /*4a80*/  WARPGROUP.DEPBAR.LE gsb0, 0x0 ;  /* 0x00008000000079c5 */ /* 0x000fe40000010000 */
[----:B------:R-:W-:Y:S01]  /*4a90*/  ISETP.GT.AND P4, PT, R0, 0x29, PT ;  /* 0x000000290000780c */ /* 0x000fe20003f84270 */
[----:B------:R-:W-:Y:S01]  /*4aa0*/  WARPGROUP.ARRIVE ;  /* 0x00000000000079c5 */ /* 0x000fe20000000000 */
[----:B0-----:R-:W-:Y:S01]  /*4ab0*/  FMNMX.FTZ R2, R10, R7, !PT ;  /* 0x000000070a027209 */ /* 0x001fe20007810000 */
[----:B------:R-:W-:Y:S01]  /*4ac0*/  IMAD.U32 R7, RZ, RZ, UR42 ;  /* 0x0000002aff077e24 */ /* 0x000fe2000f8e00ff */
[----:B------:R-:W-:Y:S02]  /*4ad0*/  FSEL R46, R46, -INF , P3 ;  /* 0xff8000002e2e7808 */ /* 0x000fe40001800000 */
[C---:B------:R-:W-:Y:S01]  /*4ae0*/  FSETP.NEU.FTZ.AND P2, PT, R2.reuse, -INF , PT ;  /* 0xff8000000200780b */ /* 0x040fe20003f5d000 */
[----:B------:R-:W-:-:S01]  /*4af0*/  FFMA.FTZ R7, R2, R7, -8 ;  /* 0xc100000002077423 */ /* 0x000fc20000010007 */
[C---:B------:R-:W-:Y:S01]  /*4b00*/  ISETP.GT.AND P3, PT, R0.reuse, 0x30, PT ;  /* 0x000000300000780c */ /* 0x040fe20003f64270 */
[----:B------:R-:W-:Y:S01]  /*4b10*/  QGMMA.64x96x32.F32.E4M3.E4M3 R88, R140, gdesc[UR4], R88, gsb0 ;  /* 0x016000048c587df3 */ /* 0x000fe20008000858 */
[----:B------:R-:W-:Y:S01]  /*4b20*/  FSEL R47, R47, -INF , P4 ;  /* 0xff8000002f2f7808 */ /* 0x000fe20002000000 */
[----:B------:R-:W-:Y:S01]  /*4b30*/  UIADD3 UR6, UR10, 0x6, URZ ;  /* 0x000000060a067890 */ /* 0x000fe2000fffe03f */
[----:B------:R-:W-:Y:S01]  /*4b40*/  FSEL R7, R7, RZ, P2 ;  /* 0x000000ff07077208 */ /* 0x000fe20001000000 */
[----:B------:R-:W-:Y:S01]  /*4b50*/  UMOV UR7, 0x40000040 ;  /* 0x4000004000077882 */ /* 0x000fe20000000000 */
[----:B------:R-:W-:-:S02]  /*4b60*/  ISETP.GT.AND P4, PT, R0, 0x31, PT ;  /* 0x000000310000780c */ /* 0x000fc40003f84270 */
[----:B------:R-:W-:Y:S01]  /*4b70*/  FSEL R50, R50, -INF , P3 ;  /* 0xff80000032327808 */ /* 0x000fe20001800000 */
[----:B------:R-:W-:-:S01]  /*4b80*/  FFMA.FTZ R24, R24, UR42, -R7 ;  /* 0x0000002a18187c23 */ /* 0x000fc20008010807 */
[--C-:B------:R-:W-:Y:S01]  /*4b90*/  FFMA.FTZ R10, R25, UR42, -R7.reuse ;  /* 0x0000002a190a7c23 */ /* 0x100fe20008010807 */
[----:B------:R-:W-:-:S01]  /*4ba0*/  FFMA.FTZ R12, R29, UR42, -R7 ;  /* 0x0000002a1d0c7c23 */ /* 0x000fc20008010807 */
[----:B------:R-:W-:Y:S01]  /*4bb0*/  ISETP.GT.AND P3, PT, R0, 0x38, PT ;  /* 0x000000380000780c */ /* 0x000fe20003f64270 */
[----:B------:R0:W-:Y:S01]  /*4bc0*/  MUFU.EX2 R9, R24 ;  /* 0x0000001800097308 */ /* 0x0001e20000000800 */
[----:B------:R-:W-:Y:S01]  /*4bd0*/  FSEL R51, R51, -INF , P4 ;  /* 0xff80000033337808 */ /* 0x000fe20002000000 */
[--C-:B------:R-:W-:Y:S01]  /*4be0*/  FFMA.FTZ R11, R28, UR42, -R7.reuse ;  /* 0x0000002a1c0b7c23 */ /* 0x100fe20008010807 */
[----:B------:R-:W-:Y:S01]  /*4bf0*/  ISETP.GT.AND P4, PT, R0, 0x39, PT ;  /* 0x000000390000780c */ /* 0x000fe20003f84270 */
[--C-:B------:R-:W-:Y:S01]  /*4c00*/  FFMA.FTZ R15, R33, UR42, -R7.reuse ;  /* 0x0000002a210f7c23 */ /* 0x100fe20008010807 */
[----:B------:R-:W-:Y:S01]  /*4c10*/  FSEL R54, R54, -INF , P3 ;  /* 0xff80000036367808 */ /* 0x000fe20001800000 */
[--C-:B------:R-:W-:Y:S01]  /*4c20*/  FFMA.FTZ R32, R32, UR42, -R7.reuse ;  /* 0x0000002a20207c23 */ /* 0x100fe20008010807 */
[----:B------:R-:W-:Y:S01]  /*4c30*/  ISETP.GT.AND P3, PT, R0, 0x40, PT ;  /* 0x000000400000780c */ /* 0x000fe20003f64270 */
[--C-:B------:R-:W-:Y:S01]  /*4c40*/  FFMA.FTZ R36, R36, UR42, -R7.reuse ;  /* 0x0000002a24247c23 */ /* 0x100fe20008010807 */
[----:B0-----:R-:W-:Y:S01]  /*4c50*/  FMNMX.FTZ R24, R38, R21, !PT ;  /* 0x0000001526187209 */ /* 0x001fe20007810000 */
[----:B------:R-:W-:Y:S01]  /*4c60*/  MUFU.EX2 R14, R32 ;  /* 0x00000020000e7308 */ /* 0x000fe20000000800 */
[----:B------:R-:W-:Y:S01]  /*4c70*/  FSEL R55, R55, -INF , P4 ;  /* 0xff80000037377808 */ /* 0x000fe20002000000 */
[--C-:B------:R-:W-:Y:S01]  /*4c80*/  FFMA.FTZ R21, R37, UR42, -R7.reuse ;  /* 0x0000002a25157c23 */ /* 0x100fe20008010807 */
[----:B------:R-:W-:Y:S01]  /*4c90*/  FMNMX.FTZ R25, R39, R24, !PT ;  /* 0x0000001827197209 */ /* 0x000fe20007810000 */
[--C-:B------:R-:W-:Y:S01]  /*4ca0*/  FFMA.FTZ R40, R40, UR42, -R7.reuse ;  /* 0x0000002a28287c23 */ /* 0x100fe20008010807 */
[----:B------:R-:W-:Y:S01]  /*4cb0*/  ISETP.GT.AND P4, PT, R0, 0x41, PT ;  /* 0x000000410000780c */ /* 0x000fe20003f84270 */
[--C-:B------:R-:W-:Y:S01]  /*4cc0*/  FFMA.FTZ R44, R44, UR42, -R7.reuse ;  /* 0x0000002a2c2c7c23 */ /* 0x100fe20008010807 */
[----:B------:R-:W-:Y:S01]  /*4cd0*/  FMNMX.FTZ R24, R42, R25, !PT ;  /* 0x000000192a187209 */ /* 0x000fe20007810000 */
        /* <DEDUP_REMOVED lines=10> */
[----:B------:R-:W-:Y:S01]  /*4d80*/  MUFU.EX2 R24, R40 ;  /* 0x0000002800187308 */ /* 0x000fe20000000800 */
[----:B------:R-:W-:Y:S01]  /*4d90*/  FMNMX.FTZ R29, R47, R26, !PT ;  /* 0x0000001a2f1d7209 */ /* 0x000fe20007810000 */
[--C-:B------:R-:W-:Y:S01]  /*4da0*/  FFMA.FTZ R60, R60, UR42, -R7.reuse ;  /* 0x0000002a3c3c7c23 */ /* 0x100fe20008010807 */
[----:B------:R-:W-:Y:S01]  /*4db0*/  ISETP.GT.AND P4, PT, R0, 0x49, PT ;  /* 0x000000490000780c */ /* 0x000fe20003f84270 */
[----:B------:R-:W-:Y:S01]  /*4dc0*/  FFMA.FTZ R84, R84, UR42, -R7 ;  /* 0x0000002a54547c23 */ /* 0x000fe20008010807 */
[----:B------:R-:W-:-:S02]  /*4dd0*/  FMNMX.FTZ R26, R50, R29, !PT ;  /* 0x0000001d321a7209 */ /* 0x000fc40007810000 */
[----:B------:R-:W-:Y:S01]  /*4de0*/  FSEL R62, R62, -INF , P3 ;  /* 0xff8000003e3e7808 */ /* 0x000fe20001800000 */
[----:B------:R-:W-:Y:S01]  /*4df0*/  MUFU.EX2 R10, R10 ;  /* 0x0000000a000a7308 */ /* 0x000fe20000000800 */
[----:B------:R-:W-:Y:S02]  /*4e00*/  FMNMX.FTZ R29, R51, R26, !PT ;  /* 0x0000001a331d7209 */ /* 0x000fe40007810000 */
[----:B------:R-:W-:Y:S02]  /*4e10*/  ISETP.GT.AND P3, PT, R0, 0x50, PT ;  /* 0x000000500000780c */ /* 0x000fe40003f64270 */
[----:B------:R-:W-:Y:S01]  /*4e20*/  FMNMX.FTZ R28, R54, R29, !PT ;  /* 0x0000001d361c7209 */ /* 0x000fe20007810000 */
[----:B------:R-:W-:Y:S01]  /*4e30*/  FFMA.FTZ R29, R45, UR42, -R7 ;  /* 0x0000002a2d1d7c23 */ /* 0x000fe20008010807 */
[----:B------:R-:W-:Y:S01]  /*4e40*/  FSEL R63, R63, -INF , P4 ;  /* 0xff8000003f3f7808 */ /* 0x000fe20002000000 */
[----:B------:R0:W-:Y:S01]  /*4e50*/  MUFU.EX2 R26, R44 ;  /* 0x0000002c001a7308 */ /* 0x0001e20000000800 */
[----:B------:R-:W-:-:S02]  /*4e60*/  FMNMX.FTZ R33, R55, R28, !PT ;  /* 0x0000001c37217209 */ /* 0x000fc40007810000 */
[----:B------:R-:W-:Y:S02]  /*4e70*/  ISETP.GT.AND P4, PT, R0, 0x51, PT ;  /* 0x000000510000780c */ /* 0x000fe40003f84270 */
[----:B------:R-:W-:Y:S02]  /*4e80*/  FMNMX.FTZ R28, R58, R33, !PT ;  /* 0x000000213a1c7209 */ /* 0x000fe40007810000 */
[----:B------:R-:W-:Y:S01]  /*4e90*/  FSEL R66, R66, -INF , P3 ;  /* 0xff80000042427808 */ /* 0x000fe20001800000 */
[----:B------:R-:W-:Y:S01]  /*4ea0*/  MUFU.EX2 R11, R11 ;  /* 0x0000000b000b7308 */ /* 0x000fe20000000800 */
[----:B------:R-:W-:Y:S01]  /*4eb0*/  FMNMX.FTZ R33, R59, R28, !PT ;  /* 0x0000001c3b217209 */ /* 0x000fe20007810000 */
[--C-:B0-----:R-:W-:Y:S01]  /*4ec0*/  FFMA.FTZ R44, R64, UR42, -R7.reuse ;  /* 0x0000002a402c7c23 */ /* 0x101fe20008010807 */
[----:B------:R-:W-:Y:S02]  /*4ed0*/  ISETP.GT.AND P3, PT, R0, 0x58, PT ;  /* 0x000000580000780c */ /* 0x000fe40003f64270 */
[----:B------:R-:W-:Y:S01]  /*4ee0*/  FMNMX.FTZ R32, R62, R33, !PT ;  /* 0x000000213e207209 */ /* 0x000fe20007810000 */
[----:B------:R-:W-:-:S01]  /*4ef0*/  FFMA.FTZ R33, R49, UR42, -R7 ;  /* 0x0000002a31217c23 */ /* 0x000fc20008010807 */
[----:B------:R-:W-:Y:S01]  /*4f00*/  FSEL R67, R67, -INF , P4 ;  /* 0xff80000043437808 */ /* 0x000fe20002000000 */
[----:B------:R0:W-:Y:S01]  /*4f10*/  MUFU.EX2 R28, R48 ;  /* 0x00000030001c7308 */ /* 0x0001e20000000800 */
[----:B------:R-:W-:Y:S01]  /*4f20*/  FMNMX.FTZ R37, R63, R32, !PT ;  /* 0x000000203f257209 */ /* 0x000fe20007810000 */
[--C-:B------:R-:W-:Y:S01]  /*4f30*/  FFMA.FTZ R49, R65, UR42, -R7.reuse ;  /* 0x0000002a41317c23 */ /* 0x100fe20008010807 */
[----:B------:R-:W-:Y:S01]  /*4f40*/  ISETP.GT.AND P4, PT, R0, 0x59, PT ;  /* 0x000000590000780c */ /* 0x000fe20003f84270 */
[----:B------:R-:W-:Y:S01]  /*4f50*/  FFMA.FTZ R65, R81, UR42, -R7 ;  /* 0x0000002a51417c23 */ /* 0x000fe20008010807 */
[----:B------:R-:W-:-:S02]  /*4f60*/  FMNMX.FTZ R32, R66, R37, !PT ;  /* 0x0000002542207209 */ /* 0x000fc40007810000 */
[----:B------:R-:W-:Y:S01]  /*4f70*/  FSEL R70, R70, -INF , P3 ;  /* 0xff80000046467808 */ /* 0x000fe20001800000 */
[----:B------:R-:W-:Y:S01]  /*4f80*/  MUFU.EX2 R12, R12 ;  /* 0x0000000c000c7308 */ /* 0x000fe20000000800 */
[----:B------:R-:W-:Y:S01]  /*4f90*/  FMNMX.FTZ R37, R67, R32, !PT ;  /* 0x0000002043257209 */ /* 0x000fe20007810000 */
[--C-:B0-----:R-:W-:Y:S01]  /*4fa0*/  FFMA.FTZ R48, R68, UR42, -R7.reuse ;  /* 0x0000002a44307c23 */ /* 0x101fe20008010807 */
[----:B------:R-:W-:Y:S02]  /*4fb0*/  ISETP.GT.AND P3, PT, R0, 0x60, PT ;  /* 0x000000600000780c */ /* 0x000fe40003f64270 */
[----:B------:R-:W-:Y:S02]  /*4fc0*/  FSEL R71, R71, -INF , P4 ;  /* 0xff80000047477808 */ /* 0x000fe40002000000 */
[----:B------:R-:W-:Y:S01]  /*4fd0*/  FMNMX.FTZ R36, R70, R37, !PT ;  /* 0x0000002546247209 */ /* 0x000fe20007810000 */
[--C-:B------:R-:W-:Y:S01]  /*4fe0*/  FFMA.FTZ R37, R53, UR42, -R7.reuse ;  /* 0x0000002a35257c23 */ /* 0x100fe20008010807 */
[----:B------:R-:W-:Y:S01]  /*4ff0*/  ISETP.GT.AND P4, PT, R0, 0x61, PT ;  /* 0x000000610000780c */ /* 0x000fe20003f84270 */
[----:B------:R-:W-:Y:S01]  /*5000*/  FFMA.FTZ R53, R69, UR42, -R7 ;  /* 0x0000002a45357c23 */ /* 0x000fe20008010807 */
[----:B------:R-:W-:Y:S01]  /*5010*/  FSEL R74, R74, -INF , P3 ;  /* 0xff8000004a4a7808 */ /* 0x000fe20001800000 */
[----:B------:R0:W-:Y:S01]  /*5020*/  MUFU.EX2 R32, R52 ;  /* 0x0000003400207308 */ /* 0x0001e20000000800 */
[----:B------:R-:W-:-:S02]  /*5030*/  FMNMX.FTZ R41, R71, R36, !PT ;  /* 0x0000002447297209 */ /* 0x000fc40007810000 */
[----:B------:R-:W-:Y:S02]  /*5040*/  ISETP.GT.AND P3, PT, R0, 0x68, PT ;  /* 0x000000680000780c */ /* 0x000fe40003f64270 */
[----:B------:R-:W-:Y:S02]  /*5050*/  FSEL R75, R75, -INF , P4 ;  /* 0xff8000004b4b7808 */ /* 0x000fe40002000000 */
[----:B------:R-:W-:Y:S01]  /*5060*/  FMNMX.FTZ R36, R74, R41, !PT ;  /* 0x000000294a247209 */ /* 0x000fe20007810000 */
[----:B------:R-:W-:Y:S01]  /*5070*/  MUFU.EX2 R15, R15 ;  /* 0x0000000f000f7308 */ /* 0x000fe20000000800 */
[----:B------:R-:W-:Y:S01]  /*5080*/  ISETP.GT.AND P4, PT, R0, 0x69, PT ;  /* 0x000000690000780c */ /* 0x000fe20003f84270 */
[----:B0-----:R-:W-:Y:S01]  /*5090*/  FFMA.FTZ R52, R72, UR42, -R7 ;  /* 0x0000002a48347c23 */ /* 0x001fe20008010807 */
[----:B------:R-:W-:Y:S02]  /*50a0*/  FSEL R78, R78, -INF , P3 ;  /* 0xff8000004e4e7808 */ /* 0x000fe40001800000 */
[----:B------:R-:W-:-:S02]  /*50b0*/  FMNMX.FTZ R41, R75, R36, !PT ;  /* 0x000000244b297209 */ /* 0x000fc40007810000 */
[----:B------:R-:W-:Y:S01]  /*50c0*/  ISETP.GT.AND P3, PT, R0, 0x70, PT ;  /* 0x000000700000780c */ /* 0x000fe20003f64270 */
[----:B------:R0:W-:Y:S01]  /*50d0*/  MUFU.EX2 R36, R56 ;  /* 0x0000003800247308 */ /* 0x0001e20000000800 */
[----:B------:R-:W-:Y:S01]  /*50e0*/  FSEL R79, R79, -INF , P4 ;  /* 0xff8000004f4f7808 */ /* 0x000fe20002000000 */
[----:B------:R-:W-:Y:S02]  /*50f0*/  WARPGROUP.DEPBAR.LE gsb0, 0x0 ;  /* 0x00008000000079c5 */ /* 0x000fe40000010000 */
[----:B------:R-:W-:Y:S01]  /*5100*/  FMNMX.FTZ R40, R78, R41, !PT ;  /* 0x000000294e287209 */ /* 0x000fe20007810000 */
[--C-:B------:R-:W-:Y:S01]  /*5110*/  FFMA.FTZ R41, R57, UR42, -R7.reuse ;  /* 0x0000002a39297c23 */ /* 0x100fe20008010807 */
[----:B------:R-:W-:Y:S01]  /*5120*/  ISETP.GT.AND P4, PT, R0, 0x71, PT ;  /* 0x000000710000780c */ /* 0x000fe20003f84270 */
[----:B------:R-:W-:Y:S01]  /*5130*/  WARPGROUP.ARRIVE ;  /* 0x00000000000079c5 */ /* 0x000fe20000000000 */
[----:B------:R-:W-:Y:S01]  /*5140*/  FSEL R82, R82, -INF , P3 ;  /* 0xff80000052527808 */ /* 0x000fe20001800000 */
[----:B0-----:R-:W-:Y:S01]  /*5150*/  FFMA.FTZ R56, R76, UR42, -R7 ;  /* 0x0000002a4c387c23 */ /* 0x001fe20008010807 */
[----:B------:R-:W-:Y:S01]  /*5160*/  FMNMX.FTZ R45, R79, R40, !PT ;  /* 0x000000284f2d7209 */ /* 0x000fe20007810000 */
[----:B------:R-:W-:Y:S01]  /*5170*/  MUFU.EX2 R21, R21 ;  /* 0x0000001500157308 */ /* 0x000fe20000000800 */
[----:B------:R-:W-:Y:S01]  /*5180*/  ISETP.GT.AND P3, PT, R0, 0x78, PT ;  /* 0x000000780000780c */ /* 0x000fe20003f64270 */
[----:B------:R-:W-:Y:S01]  /*5190*/  QGMMA.64x96x32.F32.E4M3.E4M3 R88, R136, gdesc[UR4], R88, gsb0 ;  /* 0x0160000488587df3 */ /* 0x000fe20008000858 */
[----:B------:R-:W-:-:S02]  /*51a0*/  FSEL R83, R83, -INF , P4 ;  /* 0xff80000053537808 */ /* 0x000fc40002000000 */
[----:B------:R-:W-:Y:S02]  /*51b0*/  FMNMX.FTZ R40, R82, R45, !PT ;  /* 0x0000002d52287209 */ /* 0x000fe40007810000 */
[----:B------:R-:W-:Y:S01]  /*51c0*/  ISETP.GT.AND P4, PT, R0, 0x79, PT ;  /* 0x000000790000780c */ /* 0x000fe20003f84270 */
[----:B------:R-:W-:Y:S01]  /*51d0*/  MUFU.EX2 R25, R25 ;  /* 0x0000001900197308 */ /* 0x000fe20000000800 */
[----:B------:R-:W-:Y:S02]  /*51e0*/  FSEL R86, R86, -INF , P3 ;  /* 0xff80000056567808 */ /* 0x000fe40001800000 */
[----:B------:R-:W-:Y:S02]  /*51f0*/  FMNMX.FTZ R45, R83, R40, !PT ;  /* 0x00000028532d7209 */ /* 0x000fe40007810000 */
[----:B------:R-:W-:Y:S02]  /*5200*/  FSEL R87, R87, -INF , P4 ;  /* 0xff80000057577808 */ /* 0x000fe40002000000 */
[----:B------:R-:W-:Y:S01]  /*5210*/  FMNMX.FTZ R0, R86, R45, !PT ;  /* 0x0000002d56007209 */ /* 0x000fe20007810000 */
[----:B------:R0:W-:Y:S01]  /*5220*/  MUFU.EX2 R40, R60 ;  /* 0x0000003c00287308 */ /* 0x0001e20000000800 */
[----:B------:R-:W-:Y:S01]  /*5230*/  FSEL R68, R2, RZ, P2 ;  /* 0x000000ff02447208 */ /* 0x000fe20001000000 */
[--C-:B------:R-:W-:Y:S01]  /*5240*/  FFMA.FTZ R45, R61, UR42, -R7.reuse ;  /* 0x0000002a3d2d7c23 */ /* 0x100fe20008010807 */
[----:B------:R-:W-:Y:S01]  /*5250*/  FMNMX.FTZ R0, R87, R0, !PT ;  /* 0x0000000057007209 */ /* 0x000fe20007810000 */
[----:B------:R-:W-:-:S04]  /*5260*/  FFMA.FTZ R61, R77, UR42, -R7 ;  /* 0x0000002a4d3d7c23 */ /* 0x000fc80008010807 */
[----:B------:R-:W1:Y:S01]  /*5270*/  SHFL.BFLY PT, R57, R0, 0x2, 0x1f ;  /* 0x0c401f0000397f89 */ /* 0x000e6200000e0000 */
[----:B0-----:R-:W-:-:S01]  /*5280*/  FFMA.FTZ R60, R80, UR42, -R7 ;  /* 0x0000002a503c7c23 */ /* 0x001fc20008010807 */
[----:B------:R-:W-:Y:S08]  /*5290*/  MUFU.EX2 R29, R29 ;  /* 0x0000001d001d7308 */ /* 0x000ff00000000800 */
[----:B------:R-:W-:Y:S08]  /*52a0*/  MUFU.EX2 R33, R33 ;  /* 0x0000002100217308 */ /* 0x000ff00000000800 */
[----:B------:R-:W-:Y:S01]  /*52b0*/  MUFU.EX2 R37, R37 ;  /* 0x0000002500257308 */ /* 0x000fe20000000800 */
[----:B-1----:R-:W-:Y:S01]  /*52c0*/  FMNMX.FTZ R64, R0, R57, !PT ;  /* 0x0000003900407209 */ /* 0x002fe20007810000 */
[----:B------:R-:W-:Y:S01]  /*52d0*/  FFMA.FTZ R57, R73, UR42, -R7 ;  /* 0x0000002a49397c23 */ /* 0x000fe20008010807 */
[----:B------:R-:W-:-:S05]  /*52e0*/  IMAD.U32 R73, RZ, RZ, UR42 ;  /* 0x0000002aff497e24 */ /* 0x000fca000f8e00ff */
[----:B------:R-:W-:Y:S01]  /*52f0*/  MUFU.EX2 R41, R41 ;  /* 0x0000002900297308 */ /* 0x000fe20000000800 */
[----:B------:R-:W0:Y:S07]  /*5300*/  SHFL.BFLY PT, R69, R64, 0x1, 0x1f ;  /* 0x0c201f0040457f89 */ /* 0x000e2e00000e0000 */
[----:B------:R-:W-:Y:S08]  /*5310*/  MUFU.EX2 R45, R45 ;  /* 0x0000002d002d7308 */ /* 0x000ff00000000800 */
[----:B------:R-:W-:Y:S08]  /*5320*/  MUFU.EX2 R44, R44 ;  /* 0x0000002c002c7308 */ /* 0x000ff00000000800 */
[----:B------:R-:W-:Y:S01]  /*5330*/  MUFU.EX2 R49, R49 ;  /* 0x0000003100317308 */ /* 0x000fe20000000800 */
[----:B0-----:R-:W-:Y:S01]  /*5340*/  FMNMX.FTZ R0, R64, R69, !PT ;  /* 0x0000004540007209 */ /* 0x001fe20007810000 */
[----:B------:R-:W-:Y:S01]  /*5350*/  FFMA.FTZ R69, R8, UR42, -R7 ;  /* 0x0000002a08457c23 */ /* 0x000fe20008010807 */
[----:B------:R-:W-:-:S02]  /*5360*/  FADD.FTZ R7, -R68, R5 ;  /* 0x0000000544077221 */ /* 0x000fc40000010100 */
[C---:B------:R-:W-:Y:S01]  /*5370*/  FSETP.NEU.FTZ.AND P2, PT, R0.reuse, -INF , PT ;  /* 0xff8000000000780b */ /* 0x040fe20003f5d000 */
[----:B------:R-:W-:-:S02]  /*5380*/  FFMA.FTZ R8, R0, R73, -8 ;  /* 0xc100000000087423 */ /* 0x000fc40000010049 */
[----:B------:R0:W-:Y:S03]  /*5390*/  MUFU.EX2 R5, R69 ;  /* 0x0000004500057308 */ /* 0x0001e60000000800 */
[----:B------:R-:W-:Y:S01]  /*53a0*/  FSEL R68, R8, RZ, P2 ;  /* 0x000000ff08447208 */ /* 0x000fe20001000000 */
[----:B------:R-:W-:-:S04]  /*53b0*/  FMUL.FTZ R8, R7, UR42 ;  /* 0x0000002a07087c20 */ /* 0x000fc80008410000 */
        /* <DEDUP_REMOVED lines=10> */
[----:B------:R-:W1:Y:S01]  /*5460*/  MUFU.EX2 R8, R8 ;  /* 0x0000000800087308 */ /* 0x000e620000000800 */
[----:B------:R-:W-:-:S01]  /*5470*/  FFMA.FTZ R27, R34, UR42, -R68 ;  /* 0x0000002a221b7c23 */ /* 0x000fc20008010844 */
[----:B------:R-:W-:Y:S01]  /*5480*/  FFMA.FTZ R34, R35, UR42, -R68 ;  /* 0x0000002a23227c23 */ /* 0x000fe20008010844 */
[----:B------:R-:W-:-:S01]  /*5490*/  FADD.FTZ R47, -R47, R6 ;  /* 0x000000062f2f7221 */ /* 0x000fc20000010100 */
[--C-:B------:R-:W-:Y:S01]  /*54a0*/  FFMA.FTZ R35, R42, UR42, -R68.reuse ;  /* 0x0000002a2a237c23 */ /* 0x100fe20008010844 */
[----:B------:R-:W-:-:S01]  /*54b0*/  FFMA.FTZ R42, R43, UR42, -R68 ;  /* 0x0000002a2b2a7c23 */ /* 0x000fc20008010844 */
[--C-:B------:R-:W-:Y:S01]  /*54c0*/  FFMA.FTZ R43, R50, UR42, -R68.reuse ;  /* 0x0000002a322b7c23 */ /* 0x100fe20008010844 */
[----:B------:R-:W-:Y:S01]  /*54d0*/  FMUL.FTZ R47, R47, UR42 ;  /* 0x0000002a2f2f7c20 */ /* 0x000fe20008410000 */
[----:B------:R-:W-:Y:S01]  /*54e0*/  MUFU.EX2 R72, R72 ;  /* 0x0000004800487308 */ /* 0x000fe20000000800 */
[----:B------:R-:W-:-:S01]  /*54f0*/  FFMA.FTZ R50, R51, UR42, -R68 ;  /* 0x0000002a33327c23 */ /* 0x000fc20008010844 */
[--C-:B------:R-:W-:Y:S01]  /*5500*/  FFMA.FTZ R51, R55, UR42, -R68.reuse ;  /* 0x0000002a37337c23 */ /* 0x100fe20008010844 */
[----:B------:R-:W-:-:S01]  /*5510*/  FFMA.FTZ R55, R59, UR42, -R68 ;  /* 0x0000002a3b377c23 */ /* 0x000fc20008010844 */
[--C-:B0-----:R-:W-:Y:S01]  /*5520*/  FFMA.FTZ R69, R54, UR42, -R68.reuse ;  /* 0x0000002a36457c23 */ /* 0x101fe20008010844 */
[----:B------:R-:W-:-:S01]  /*5530*/  FFMA.FTZ R54, R58, UR42, -R68 ;  /* 0x0000002a3a367c23 */ /* 0x000fc20008010844 */
[----:B------:R-:W-:Y:S01]  /*5540*/  FFMA.FTZ R58, R62, UR42, -R68 ;  /* 0x0000002a3e3a7c23 */ /* 0x000fe20008010844 */
[----:B------:R-:W-:-:S02]  /*5550*/  WARPGROUP.DEPBAR.LE gsb0, 0x0 ;  /* 0x00008000000079c5 */ /* 0x000fc40000010000 */
[----:B------:R-:W0:Y:S01]  /*5560*/  MUFU.EX2 R47, R47 ;  /* 0x0000002f002f7308 */ /* 0x000e220000000800 */
[----:B-1----:R-:W-:-:S04]  /*5570*/  FFMA.FTZ R59, R8, R4, R9 ;  /* 0x00000004083b7223 */ /* 0x002fc80000010009 */
[----:B------:R-:W-:Y:S01]  /*5580*/  FADD.FTZ R62, R10, R59 ;  /* 0x0000003b0a3e7221 */ /* 0x000fe20000010000 */
[----:B------:R-:W-:-:S02]  /*5590*/  FFMA.FTZ R59, R63, UR42, -R68 ;  /* 0x0000002a3f3b7c23 */ /* 0x000fc40008010844 */
[----:B------:R-:W1:Y:S08]  /*55a0*/  MUFU.EX2 R7, R7 ;  /* 0x0000000700077308 */ /* 0x000e700000000800 */
[----:B------:R-:W2:Y:S01]  /*55b0*/  MUFU.EX2 R13, R13 ;  /* 0x0000000d000d7308 */ /* 0x000ea20000000800 */
[----:B0-----:R-:W-:-:S01]  /*55c0*/  FFMA.FTZ R4, R47, R3, R72 ;  /* 0x000000032f047223 */ /* 0x001fc20000010048 */
[----:B------:R-:W-:Y:S01]  /*55d0*/  FADD.FTZ R3, R11, R62 ;  /* 0x0000003e0b037221 */ /* 0x000fe20000010000 */
[----:B------:R-:W-:-:S03]  /*55e0*/  FFMA.FTZ R62, R66, UR42, -R68 ;  /* 0x0000002a423e7c23 */ /* 0x000fc60008010844 */
[----:B------:R-:W-:Y:S02]  /*55f0*/  FADD.FTZ R3, R12, R3 ;  /* 0x000000030c037221 */ /* 0x000fe40000010000 */
[----:B------:R-:W0:Y:S01]  /*5600*/  MUFU.EX2 R30, R30 ;  /* 0x0000001e001e7308 */ /* 0x000e220000000800 */
[----:B-1----:R-:W-:-:S01]  /*5610*/  FADD.FTZ R4, R7, R4 ;  /* 0x0000000407047221 */ /* 0x002fc20000010000 */
[----:B------:R-:W-:-:S06]  /*5620*/  FADD.FTZ R66, R14, R3 ;  /* 0x000000030e427221 */ /* 0x000fcc0000010000 */
[----:B------:R-:W1:Y:S01]  /*5630*/  MUFU.EX2 R27, R27 ;  /* 0x0000001b001b7308 */ /* 0x000e620000000800 */
[----:B--2---:R-:W-:-:S07]  /*5640*/  FADD.FTZ R63, R13, R4 ;  /* 0x000000040d3f7221 */ /* 0x004fce0000010000 */
[----:B------:R-:W2:Y:S01]  /*5650*/  MUFU.EX2 R34, R34 ;  /* 0x0000002200227308 */ /* 0x000ea20000000800 */
[----:B0-----:R-:W-:-:S01]  /*5660*/  FADD.FTZ R4, R30, R63 ;  /* 0x0000003f1e047221 */ /* 0x001fc20000010000 */
[----:B------:R-:W-:-:S06]  /*5670*/  FFMA.FTZ R63, R67, UR42, -R68 ;  /* 0x0000002a433f7c23 */ /* 0x000fcc0008010844 */
[----:B------:R-:W0:Y:S01]  /*5680*/  MUFU.EX2 R31, R31 ;  /* 0x0000001f001f7308 */ /* 0x000e220000000800 */
[----:B-1----:R-:W-:-:S07]  /*5690*/  FADD.FTZ R3, R27, R4 ;  /* 0x000000041b037221 */ /* 0x002fce0000010000 */
[----:B------:R-:W1:Y:S01]  /*56a0*/  MUFU.EX2 R38, R38 ;  /* 0x0000002600267308 */ /* 0x000e620000000800 */
[----:B--2---:R-:W-:-:S07]  /*56b0*/  FADD.FTZ R4, R34, R3 ;  /* 0x0000000322047221 */ /* 0x004fce0000010000 */
        /* <DEDUP_REMOVED lines=9> */
[----:B------:R-:W-:-:S01]  /*5750*/  FADD.FTZ R67, R21, R66 ;  /* 0x0000004215437221 */ /* 0x000fc20000010000 */
[----:B------:R-:W-:-:S03]  /*5760*/  FFMA.FTZ R66, R70, UR42, -R68 ;  /* 0x0000002a46427c23 */ /* 0x000fc60008010844 */
[----:B------:R-:W-:Y:S01]  /*5770*/  FADD.FTZ R70, R24, R67 ;  /* 0x0000004318467221 */ /* 0x000fe20000010000 */
[----:B------:R-:W-:-:S02]  /*5780*/  FFMA.FTZ R67, R71, UR42, -R68 ;  /* 0x0000002a47437c23 */ /* 0x000fc40008010844 */
[----:B------:R-:W2:Y:S01]  /*5790*/  MUFU.EX2 R46, R46 ;  /* 0x0000002e002e7308 */ /* 0x000ea20000000800 */
[----:B------:R-:W-:-:S01]  /*57a0*/  FADD.FTZ R69, R25, R70 ;  /* 0x0000004619457221 */ /* 0x000fc20000010000 */
[----:B-1----:R-:W-:-:S03]  /*57b0*/  FADD.FTZ R4, R42, R3 ;  /* 0x000000032a047221 */ /* 0x002fc60000010000 */
[----:B------:R-:W-:Y:S01]  /*57c0*/  FADD.FTZ R70, R26, R69 ;  /* 0x000000451a467221 */ /* 0x000fe20000010000 */
[----:B------:R-:W-:-:S02]  /*57d0*/  FFMA.FTZ R69, R74, UR42, -R68 ;  /* 0x0000002a4a457c23 */ /* 0x000fc40008010844 */
[----:B------:R-:W1:Y:S01]  /*57e0*/  MUFU.EX2 R43, R43 ;  /* 0x0000002b002b7308 */ /* 0x000e620000000800 */
[----:B0-----:R-:W-:-:S01]  /*57f0*/  FADD.FTZ R3, R39, R4 ;  /* 0x0000000427037221 */ /* 0x001fc20000010000 */
[----:B------:R-:W-:-:S04]  /*5800*/  FADD.FTZ R71, R29, R70 ;  /* 0x000000461d477221 */ /* 0x000fc80000010000 */
[----:B------:R-:W-:Y:S02]  /*5810*/  FADD.FTZ R70, R28, R71 ;  /* 0x000000471c467221 */ /* 0x000fe40000010000 */
[----:B------:R-:W0:Y:S01]  /*5820*/  MUFU.EX2 R50, R50 ;  /* 0x0000003200327308 */ /* 0x000e220000000800 */
[----:B--2---:R-:W-:-:S01]  /*5830*/  FADD.FTZ R4, R46, R3 ;  /* 0x000000032e047221 */ /* 0x004fc20000010000 */
[----:B------:R-:W-:Y:S01]  /*5840*/  FADD.FTZ R71, R33, R70 ;  /* 0x0000004621477221 */ /* 0x000fe20000010000 */
[----:B------:R-:W-:-:S05]  /*5850*/  FFMA.FTZ R70, R75, UR42, -R68 ;  /* 0x0000002a4b467c23 */ /* 0x000fca0008010844 */
[----:B------:R-:W2:Y:S01]  /*5860*/  MUFU.EX2 R51, R51 ;  /* 0x0000003300337308 */ /* 0x000ea20000000800 */
[----:B-1----:R-:W-:-:S01]  /*5870*/  FADD.FTZ R3, R43, R4 ;  /* 0x000000042b037221 */ /* 0x002fc20000010000 */
[----:B------:R-:W-:Y:S01]  /*5880*/  FADD.FTZ R4, R32, R71 ;  /* 0x0000004720047221 */ /* 0x000fe20000010000 */
[----:B------:R-:W-:-:S05]  /*5890*/  FFMA.FTZ R71, R78, UR42, -R68 ;  /* 0x0000002a4e477c23 */ /* 0x000fca0008010844 */
[----:B------:R-:W1:Y:S01]  /*58a0*/  MUFU.EX2 R54, R54 ;  /* 0x0000003600367308 */ /* 0x000e620000000800 */
[----:B0-----:R-:W-:-:S04]  /*58b0*/  FADD.FTZ R3, R50, R3 ;  /* 0x0000000332037221 */ /* 0x001fc80000010000 */
[----:B------:R-:W-:Y:S01]  /*58c0*/  FADD.FTZ R74, R6, R3 ;  /* 0x00000003064a7221 */ /* 0x000fe20000010000 */
[----:B------:R-:W-:-:S02]  /*58d0*/  FADD.FTZ R3, R37, R4 ;  /* 0x0000000425037221 */ /* 0x000fc40000010000 */
[----:B------:R-:W0:Y:S01]  /*58e0*/  MUFU.EX2 R55, R55 ;  /* 0x0000003700377308 */ /* 0x000e220000000800 */
[----:B--2---:R-:W-:-:S01]  /*58f0*/  FADD.FTZ R73, R51, R74 ;  /* 0x0000004a33497221 */ /* 0x004fc20000010000 */
[----:B------:R-:W-:-:S04]  /*5900*/  FADD.FTZ R4, R36, R3 ;  /* 0x0000000324047221 */ /* 0x000fc80000010000 */
[----:B------:R-:W-:Y:S02]  /*5910*/  FADD.FTZ R3, R41, R4 ;  /* 0x0000000429037221 */ /* 0x000fe40000010000 */
[----:B------:R-:W2:Y:S01]  /*5920*/  MUFU.EX2 R58, R58 ;  /* 0x0000003a003a7308 */ /* 0x000ea20000000800 */
[----:B-1----:R-:W-:-:S01]  /*5930*/  FADD.FTZ R74, R54, R73 ;  /* 0x00000049364a7221 */ /* 0x002fc20000010000 */
[----:B------:R-:W-:-:S04]  /*5940*/  FADD.FTZ R4, R40, R3 ;  /* 0x0000000328047221 */ /* 0x000fc80000010000 */
[----:B------:R-:W-:Y:S02]  /*5950*/  FADD.FTZ R3, R45, R4 ;  /* 0x000000042d037221 */ /* 0x000fe40000010000 */
[----:B------:R-:W1:Y:S01]  /*5960*/  MUFU.EX2 R59, R59 ;  /* 0x0000003b003b7308 */ /* 0x000e620000000800 */
[----:B0-----:R-:W-:-:S01]  /*5970*/  FADD.FTZ R73, R55, R74 ;  /* 0x0000004a37497221 */ /* 0x001fc20000010000 */
[----:B------:R-:W-:Y:S01]  /*5980*/  FADD.FTZ R4, R44, R3 ;  /* 0x000000032c047221 */ /* 0x000fe20000010000 */
[----:B------:R-:W-:-:S01]  /*5990*/  FFMA.FTZ R74, R79, UR42, -R68 ;  /* 0x0000002a4f4a7c23 */ /* 0x000fc20008010844 */
[----:B------:R-:W-:Y:S02]  /*59a0*/  IMAD.U32 R79, RZ, RZ, UR21 ;  /* 0x00000015ff4f7e24 */ /* 0x000fe4000f8e00ff */
[----:B------:R-:W-:-:S02]  /*59b0*/  FADD.FTZ R3, R49, R4 ;  /* 0x0000000431037221 */ /* 0x000fc40000010000 */
[----:B------:R-:W0:Y:S01]  /*59c0*/  MUFU.EX2 R62, R62 ;  /* 0x0000003e003e7308 */ /* 0x000e220000000800 */
[----:B--2---:R-:W-:-:S01]  /*59d0*/  FADD.FTZ R76, R58, R73 ;  /* 0x000000493a4c7221 */ /* 0x004fc20000010000 */
[----:B------:R-:W-:Y:S01]  /*59e0*/  FADD.FTZ R4, R48, R3 ;  /* 0x0000000330047221 */ /* 0x000fe20000010000 */
[----:B------:R-:W-:-:S05]  /*59f0*/  FFMA.FTZ R73, R82, UR42, -R68 ;  /* 0x0000002a52497c23 */ /* 0x000fca0008010844 */
        /* <DEDUP_REMOVED lines=16> */
[----:B-1----:R-:W-:-:S01]  /*5b00*/  FADD.FTZ R4, R52, R3 ;  /* 0x0000000334047221 */ /* 0x002fc20000010000 */
[----:B------:R-:W-:-:S05]  /*5b10*/  @!P1 VIADD R3, R79, 0x19c40 ;  /* 0x00019c404f039836 */ /* 0x000fca0000000000 */
[----:B------:R-:W-:Y:S01]  /*5b20*/  @!P1 PRMT R3, RZ, 0x654, R3 ;  /* 0x00000654ff039816 */ /* 0x000fe20000000003 */
[----:B------:R-:W1:Y:S01]  /*5b30*/  MUFU.EX2 R70, R70 ;  /* 0x0000004600467308 */ /* 0x000e620000000800 */
[----:B0-----:R-:W-:-:S02]  /*5b40*/  FADD.FTZ R77, R69, R78 ;  /* 0x0000004e454d7221 */ /* 0x001fc40000010000 */
[----:B------:R0:W-:Y:S05]  /*5b50*/  @!P1 SYNCS.ARRIVE.TRANS64.RED.A1T0 RZ, [R3+URZ], RZ ;  /* 0x000000ff03ff99a7 */ /* 0x0001ea000810043f */
[----:B------:R-:W3:Y:S01]  /*5b60*/  MUFU.EX2 R56, R56 ;  /* 0x0000003800387308 */ /* 0x000ee20000000800 */
[----:B--2---:R-:W-:-:S07]  /*5b70*/  FADD.FTZ R79, R57, R4 ;  /* 0x00000004394f7221 */ /* 0x004fce0000010000 */
[----:B------:R-:W2:Y:S01]  /*5b80*/  MUFU.EX2 R71, R71 ;  /* 0x0000004700477308 */ /* 0x000ea20000000800 */
[----:B-1----:R-:W-:-:S07]  /*5b90*/  FADD.FTZ R4, R70, R77 ;  /* 0x0000004d46047221 */ /* 0x002fce0000010000 */
[----:B------:R-:W0:Y:S01]  /*5ba0*/  MUFU.EX2 R61, R61 ;  /* 0x0000003d003d7308 */ /* 0x000e220000000800 */
[----:B---3--:R-:W-:-:S07]  /*5bb0*/  FADD.FTZ R78, R56, R79 ;  /* 0x0000004f384e7221 */ /* 0x008fce0000010000 */
        /* <DEDUP_REMOVED lines=17> */
[----:B------:R-:W-:Y:S01]  /*5cd0*/  FADD.FTZ R4, R5, R78 ;  /* 0x0000004e05047221 */ /* 0x000fe20000010000 */
[----:B--2---:R-:W-:-:S01]  /*5ce0*/  FADD.FTZ R3, R68, R3 ;  /* 0x0000000344037221 */ /* 0x004fc20000010000 */
[----:B------:R-:W-:Y:S06]  /*5cf0*/  @!P0 BRA `(.L_x_1701) ;  /* 0x0000000000048947 */ /* 0x000fec0003800000 */
[----:B------:R-:W-:Y:S01]  /*5d00*/  BPT.TRAP 0x1 ;  /* 0x000000040000795c */ /* 0x000fe20000300000 */
.L_x_1701:
[----:B------:R-:W-:Y:S01]  /*5d10*/  UISETP.GT.AND UP0, UPT, UR18, UR17, UPT ;  /* 0x000000111200728c */ /* 0x000fe2000bf04270 */
[----:B------:R-:W-:Y:S01]  /*5d20*/  F2FP.SATFINITE.E4M3.F32.PACK_AB_MERGE_C R6, R51, R6, RZ ;  /* 0x000000063306723e */ /* 0x000fe200048070ff */
[----:B------:R-:W-:Y:S01]  /*5d30*/  UIADD3 UR6, UR11, 0x19c60, URZ ;  /* 0x00019c600b067890 */ /* 0x000fe2000fffe03f */
[----:B------:R-:W-:Y:S01]  /*5d40*/  F2FP.SATFINITE.E4M3.F32.PACK_AB_MERGE_C R5, R5, R64, RZ ;  /* 0x000000400505723e */ /* 0x000fe200048070ff */
[----:B------:R-:W-:Y:S01]  /*5d50*/  UIADD3 UR18, UR18, -0x1, URZ ;  /* 0xffffffff12127890 */ /* 0x000fe2000fffe03f */
[----:B------:R-:W-:Y:S01]  /*5d60*/  F2FP.SATFINITE.E4M3.F32.PACK_AB_MERGE_C R11, R12, R11, RZ ;  /* 0x0000000b0c0b723e */ /* 0x000fe200048070ff */
[----:B------:R-:W-:Y:S01]  /*5d70*/  UPRMT UR6, UR43, 0x654, UR6 ;  /* 0x000006542b067896 */ /* 0x000fe20008000006 */
[----:B------:R-:W-:Y:S01]  /*5d80*/  PLOP3.LUT P2, PT, PT, PT, UP0, 0x80, 0x0 ;  /* 0x000000000000781c */ /* 0x000fe20003f4f008 */
        /* <DEDUP_REMOVED lines=23> */
[----:B------:R-:W-:Y:S01]  /*5f00*/  F2FP.SATFINITE.E4M3.F32.PACK_AB_MERGE_C R71, R74, R71, RZ ;  /* 0x000000474a47723e */ /* 0x000fe200048070ff */
[-C--:B------:R-:W-:Y:S01]  /*5f10*/  FMUL.FTZ R105, R105, R8.reuse ;  /* 0x0000000869697220 */ /* 0x080fe20000410000 */
[----:B------:R-:W-:Y:S01]  /*5f20*/  F2FP.SATFINITE.E4M3.F32.PACK_AB_MERGE_C R75, R68, R75, RZ ;  /* 0x0000004b444b723e */ /* 0x000fe200048070ff */
        /* <DEDUP_REMOVED lines=55> */
[----:B------:R-:W-:Y:S01]  /*62a0*/  IMAD.MOV.U32 R5, RZ, RZ, R2 ;  /* 0x000000ffff057224 */ /* 0x000fe200078e0002 */
[----:B------:R-:W-:Y:S06]  /*62b0*/  @P2 BRA `(.L_x_1702) ;  /* 0xffffffd800ec2947 */ /* 0x000fec000383ffff */
.L_x_1692:
[----:B------:R-:W-:-:S13]  /*62c0*/  ISETP.LE.AND P2, PT, RZ, UR18, PT ;  /* 0x00000012ff007c0c */ /* 0x000fda000bf43270 */
[----:B------:R-:W-:Y:S05]  /*62d0*/  @!P2 BRA `(.L_x_1703) ;  /* 0x0000001800eca947 */ /* 0x000fea0003800000 */
[----:B------:R-:W-:Y:S01]  /*62e0*/  IMAD.MOV.U32 R5, RZ, RZ, R0 ;  /* 0x000000ffff057224 */ /* 0x000fe200078e0000 */
[----:B------:R-:W-:Y:S01]  /*62f0*/  UMOV UR17, UR45 ;  /* 0x0000002d00117c82 */ /* 0x000fe20008000000 */
[----:B------:R-:W-:Y:S01]  /*6300*/  IMAD.MOV.U32 R7, RZ, RZ, R2 ;  /* 0x000000ffff077224 */ /* 0x000fe200078e0002 */
[----:B------:R-:W-:-:S06]  /*6310*/  UMOV UR19, UR36 ;  /* 0x0000002400137c82 */ /* 0x000fcc0008000000 */
.L_x_1713:
[----:B------:R-:W-:-:S04]  /*6320*/  UIADD3 UR36, UR19, 0x1, URZ ;  /* 0x0000000113247890 */ /* 0x000fc8000fffe03f */
[----:B------:R-:W-:-:S04]  /*6330*/  UISETP.NE.AND UP0, UPT, UR36, 0x2, UPT ;  /* 0x000000022400788c */ /* 0x000fc8000bf05270 */
[----:B------:R-:W-:Y:S02]  /*6340*/  USEL UR45, URZ, 0x1, UP0 ;  /* 0x000000013f2d7887 */ /* 0x000fe40008000000 */
[----:B------:R-:W-:Y:S02]  /*6350*/  USEL UR36, UR36, URZ, UP0 ;  /* 0x0000003f24247287 */ /* 0x000fe40008000000 */
[----:B------:R-:W-:Y:S01]  /*6360*/  ULOP3.LUT UR45, UR17, UR45, URZ, 0x3c, !UPT ;  /* 0x0000002d112d7292 */ /* 0x000fe2000f8e3c3f */
[----:B------:R-:W-:Y:S11]  /*6370*/  @!P0 BRA `(.L_x_1704) ;  /* 0x0000000000048947 */ /* 0x000ff60003800000 */
[----:B------:R-:W-:Y:S01]  /*6380*/  BPT.TRAP 0x1 ;  /* 0x000000040000795c */ /* 0x000fe20000300000 */
.L_x_1704:
[----:B------:R-:W-:Y:S01]  /*6390*/  ULEA UR6, UR36, UR44, 0x3 ;  /* 0x0000002c24067291 */ /* 0x000fe2000f8e183f */
[----:B------:R-:W-:-:S05]  /*63a0*/  IMAD.U32 R0, RZ, RZ, UR45 ;  /* 0x0000002dff007e24 */ /* 0x000fca000f8e00ff */
[----:B------:R-:W-:-:S04]  /*63b0*/  SHF.L.U32 R0, R0, 0x1f, RZ ;  /* 0x0000001f00007819 */ /* 0x000fc800000006ff */
[----:B------:R0:W1:Y:S01]  /*63c0*/  SYNCS.PHASECHK.TRANS64.TRYWAIT P2, [UR6+0x19c30], R0 ;  /* 0x019c3000ff0075a7 */ /* 0x0000620008040146 */
[----:B------:R-:W-:Y:S05]  /*63d0*/  @!P0 BRA `(.L_x_1705) ;  /* 0x0000000000048947 */ /* 0x000fea0003800000 */
[----:B------:R-:W-:Y:S01]  /*63e0*/  BPT.TRAP 0x1 ;  /* 0x000000040000795c */ /* 0x000fe20000300000 */
.L_x_1705:
[----:B-1----:R-:W-:Y:S05]  /*63f0*/  @P2 BRA `(.L_x_1706) ;  /* 0x0000000000082947 */ /* 0x002fea0003800000 */
[----:B------:R-:W1:Y:S02]  /*6400*/  SYNCS.PHASECHK.TRANS64.TRYWAIT P2, [UR6+0x19c30], R0 ;  /* 0x019c3000ff0075a7 */ /* 0x000e640008040146 */
[----:B-1----:R-:W-:Y:S05]  /*6410*/  @!P2 BRA `(.L_x_1707) ;  /* 0x0000008c00d0a947 */ /* 0x002fea0003800000 */
.L_x_1706:
        /* <DEDUP_REMOVED lines=17> */
.L_x_1708:
[----:B------:R-:W-:Y:S01]  /*6530*/  ULEA UR11, UR19, UR44, 0x3 ;  /* 0x0000002c130b7291 */ /* 0x000fe2000f8e183f */
[----:B01----:R-:W-:-:S05]  /*6540*/  IMAD.U32 R0, RZ, RZ, UR17 ;  /* 0x00000011ff007e24 */ /* 0x003fca000f8e00ff */
[----:B------:R-:W-:-:S04]  /*6550*/  SHF.L.U32 R0, R0, 0x1f, RZ ;  /* 0x0000001f00007819 */ /* 0x000fc800000006ff */
[----:B------:R0:W1:Y:S01]  /*6560*/  SYNCS.PHASECHK.TRANS64.TRYWAIT P2, [UR11+0x19c50], R0 ;  /* 0x019c5000ff0075a7 */ /* 0x000062000804014b */
[----:B------:R-:W-:Y:S05]  /*6570*/  @!P0 BRA `(.L_x_1709) ;  /* 0x0000000000048947 */ /* 0x000fea0003800000 */
[----:B------:R-:W-:Y:S01]  /*6580*/  BPT.TRAP 0x1 ;  /* 0x000000040000795c */ /* 0x000fe20000300000 */
.L_x_1709:
        /* <DEDUP_REMOVED lines=63> */
[----:B-1----:R-:W-:Y:S06]  /*6980*/  @P2 BRA `(.L_x_1710) ;  /* 0x0000000000082947 */ /* 0x002fec0003800000 */
[----:B------:R-:W1:Y:S02]  /*6990*/  SYNCS.PHASECHK.TRANS64.TRYWAIT P2, [UR11+0x19c50], R0 ;  /* 0x019c5000ff0075a7 */ /* 0x000e64000804014b */
[----:B-1----:R-:W-:Y:S05]  /*69a0*/  @!P2 BRA `(.L_x_1711) ;  /* 0x000000880084a947 */ /* 0x002fea0003800000 */
.L_x_1710:
[----:B------:R-:W-:Y:S01]  /*69b0*/  UIADD3 UR6, UR44, 0x3000, URZ ;  /* 0x000030002c067890 */ /* 0x000fe2000fffe03f */
[----:B------:R-:W-:Y:S01]  /*69c0*/  WARPGROUP.ARRIVE ;  /* 0x00000000000079c5 */ /* 0x000fe20000000000 */
[----:B------:R-:W-:Y:S01]  /*69d0*/  UMOV UR7, 0x40000040 ;  /* 0x4000004000077882 */ /* 0x000fe20000000000 */
[----:B------:R-:W-:Y:S01]  /*69e0*/  FMNMX.FTZ R6, R87, R6, !PT ;  /* 0x0000000657067209 */ /* 0x000fe20007810000 */
[----:B------:R-:W-:Y:S01]  /*69f0*/  USHF.R.U32.HI UR6, URZ, 0x4, UR6 ;  /* 0x000000043f067899 */ /* 0x000fe20008011606 */
[----:B-1----:R-:W1:Y:S01]  /*6a00*/  SHFL.BFLY PT, R9, R8, 0x2, 0x1f ;  /* 0x0c401f0008097f89 */ /* 0x002e6200000e0000 */
[----:B------:R-:W-:Y:S02]  /*6a10*/  IMAD.U32 R13, RZ, RZ, UR42 ;  /* 0x0000002aff0d7e24 */ /* 0x000fe4000f8e00ff */
[----:B------:R-:W-:Y:S01]  /*6a20*/  ULOP3.LUT UR6, UR6, 0x3fff, URZ, 0xc0, !UPT ;  /* 0x00003fff06067892 */ /* 0x000fe2000f8ec03f */
[----:B------:R-:W2:Y:S03]  /*6a30*/  SHFL.BFLY PT, R11, R6, 0x2, 0x1f ;  /* 0x0c401f00060b7f89 */ /* 0x000ea600000e0000 */
[----:B------:R-:W-:-:S04]  /*6a40*/  ULOP3.LUT UR6, UR6, 0x10000, URZ, 0xfc, !UPT ;  /* 0x0001000006067892 */ /* 0x000fc8000f8efc3f */
[----:B------:R-:W-:-:S07]  /*6a50*/  UIMAD UR10, UR19, 0x300, UR6 ;  /* 0x00000300130a78a4 */ /* 0x000fce000f8e0206 */
[----:B------:R-:W-:Y:S02]  /*6a60*/  UMOV UR6, UR10 ;  /* 0x0000000a00067c82 */ /* 0x000fe40008000000 */
[----:B------:R-:W-:Y:S01]  /*6a70*/  QGMMA.64x96x32.F32.E4M3.E4M3 R88, R148, gdesc[UR4], R88, gsb0 ;  /* 0x0160000494587df3 */ /* 0x000fe20008000858 */
[----:B------:R-:W-:Y:S01]  /*6a80*/  UIADD3 UR6, UR10, 0x2, URZ ;  /* 0x000000020a067890 */ /* 0x000fe2000fffe03f */
[----:B------:R-:W-:Y:S01]  /*6a90*/  UMOV UR7, 0x40000040 ;  /* 0x4000004000077882 */ /* 0x000fe20000000000 */
[----:B-1----:R-:W-:Y:S02]  /*6aa0*/  FMNMX.FTZ R9, R8, R9, !PT ;  /* 0x0000000908097209 */ /* 0x002fe40007810000 */
[----:B--2---:R-:W-:-:S03]  /*6ab0*/  FMNMX.FTZ R11, R6, R11, !PT ;  /* 0x0000000b060b7209 */ /* 0x004fc60007810000 */
[----:B------:R-:W1:Y:S04]  /*6ac0*/  SHFL.BFLY PT, R2, R9, 0x1, 0x1f ;  /* 0x0c201f0009027f89 */ /* 0x000e6800000e0000 */
[----:B0-----:R-:W0:Y:S01]  /*6ad0*/  SHFL.BFLY PT, R0, R11, 0x1, 0x1f ;  /* 0x0c201f000b007f89 */ /* 0x001e2200000e0000 */
[----:B-1----:R-:W-:Y:S02]  /*6ae0*/  FMNMX.FTZ R2, R9, R2, !PT ;  /* 0x0000000209027209 */ /* 0x002fe40007810000 */
[----:B0-----:R-:W-:-:S03]  /*6af0*/  FMNMX.FTZ R0, R11, R0, !PT ;  /* 0x000000000b007209 */ /* 0x001fc60007810000 */
[----:B------:R-:W-:-:S04]  /*6b00*/  FADD.FTZ R7, -R2, R7 ;  /* 0x0000000702077221 */ /* 0x000fc80000010100 */
[----:B------:R-:W-:Y:S01]  /*6b10*/  FMUL.FTZ R12, R7, UR42 ;  /* 0x0000002a070c7c20 */ /* 0x000fe20008410000 */
[----:B------:R-:W-:-:S03]  /*6b20*/  FADD.FTZ R7, -R0, R5 ;  /* 0x0000000500077221 */ /* 0x000fc60000010100 */
[----:B------:R0:W-:Y:S01]  /*6b30*/  MUFU.EX2 R5, R12 ;  /* 0x0000000c00057308 */ /* 0x0001e20000000800 */
[----:B------:R-:W-:Y:S01]  /*6b40*/  FMUL.FTZ R6, R7, UR42 ;  /* 0x0000002a07067c20 */ /* 0x000fe20008410000 */
[----:B------:R-:W-:-:S04]  /*6b50*/  FFMA.FTZ R7, R2, R13, -8 ;  /* 0xc100000002077423 */ /* 0x000fc8000001000d */
[--C-:B------:R-:W-:Y:S01]  /*6b60*/  FFMA.FTZ R9, R25, UR42, -R7.reuse ;  /* 0x0000002a19097c23 */ /* 0x100fe20008010807 */
[----:B------:R-:W-:-:S01]  /*6b70*/  FFMA.FTZ R25, R45, UR42, -R7 ;  /* 0x0000002a2d197c23 */ /* 0x000fc20008010807 */
[--C-:B------:R-:W-:Y:S01]  /*6b80*/  FFMA.FTZ R45, R65, UR42, -R7.reuse ;  /* 0x0000002a412d7c23 */ /* 0x100fe20008010807 */
[----:B------:R-:W-:Y:S02]  /*6b90*/  IMAD.U32 R65, RZ, RZ, UR42 ;  /* 0x0000002aff417e24 */ /* 0x000fe4000f8e00ff */
[--C-:B------:R-:W-:Y:S01]  /*6ba0*/  FFMA.FTZ R11, R29, UR42, -R7.reuse ;  /* 0x0000002a1d0b7c23 */ /* 0x100fe20008010807 */
[----:B------:R-:W-:-:S01]  /*6bb0*/  FFMA.FTZ R29, R49, UR42, -R7 ;  /* 0x0000002a311d7c23 */ /* 0x000fc20008010807 */
[----:B------:R-:W-:Y:S01]  /*6bc0*/  FFMA.FTZ R8, R24, UR42, -R7 ;  /* 0x0000002a18087c23 */ /* 0x000fe20008010807 */
[----:B------:R-:W-:-:S01]  /*6bd0*/  FFMA.FTZ R65, R0, R65, -8 ;  /* 0xc100000000417423 */ /* 0x000fc20000010041 */
[--C-:B------:R-:W-:Y:S01]  /*6be0*/  FFMA.FTZ R49, R69, UR42, -R7.reuse ;  /* 0x0000002a45317c23 */ /* 0x100fe20008010807 */
[----:B------:R-:W-:Y:S01]  /*6bf0*/  MUFU.EX2 R6, R6 ;  /* 0x0000000600067308 */ /* 0x000fe20000000800 */
[----:B------:R-:W-:-:S01]  /*6c00*/  FFMA.FTZ R10, R28, UR42, -R7 ;  /* 0x0000002a1c0a7c23 */ /* 0x000fc20008010807 */
[--C-:B------:R-:W-:Y:S01]  /*6c10*/  FFMA.FTZ R69, R26, UR42, -R65.reuse ;  /* 0x0000002a1a457c23 */ /* 0x100fe20008010841 */
[----:B------:R-:W-:-:S01]  /*6c20*/  FFMA.FTZ R26, R27, UR42, -R65 ;  /* 0x0000002a1b1a7c23 */ /* 0x000fc20008010841 */
[--C-:B------:R-:W-:Y:S01]  /*6c30*/  FFMA.FTZ R27, R30, UR42, -R65.reuse ;  /* 0x0000002a1e1b7c23 */ /* 0x100fe20008010841 */
[----:B------:R-:W-:-:S01]  /*6c40*/  FFMA.FTZ R30, R31, UR42, -R65 ;  /* 0x0000002a1f1e7c23 */ /* 0x000fc20008010841 */
[----:B------:R-:W-:Y:S01]  /*6c50*/  FFMA.FTZ R31, R34, UR42, -R65 ;  /* 0x0000002a221f7c23 */ /* 0x000fe20008010841 */
[----:B0-----:R-:W-:-:S01]  /*6c60*/  FFMA.FTZ R12, R32, UR42, -R7 ;  /* 0x0000002a200c7c23 */ /* 0x001fc20008010807 */
        /* <DEDUP_REMOVED lines=17> */
[----:B0-----:R-:W-:-:S01]  /*6d80*/  FFMA.FTZ R4, R5, R4, R8 ;  /* 0x0000000405047223 */ /* 0x001fc20000010008 */
[--C-:B------:R-:W-:Y:S01]  /*6d90*/  FFMA.FTZ R47, R50, UR42, -R65.reuse ;  /* 0x0000002a322f7c23 */ /* 0x100fe20008010841 */
[----:B------:R-:W-:-:S01]  /*6da0*/  FFMA.FTZ R50, R51, UR42, -R65 ;  /* 0x0000002a33327c23 */ /* 0x000fc20008010841 */
[----:B------:R-:W-:Y:S01]  /*6db0*/  FFMA.FTZ R20, R40, UR42, -R7 ;  /* 0x0000002a28147c23 */ /* 0x000fe20008010807 */
[----:B------:R-:W-:-:S01]  /*6dc0*/  FFMA.FTZ R51, R54, UR42, -R65 ;  /* 0x0000002a36337c23 */ /* 0x000fc20008010841 */
[--C-:B------:R-:W-:Y:S01]  /*6dd0*/  FFMA.FTZ R54, R55, UR42, -R65.reuse ;  /* 0x0000002a37367c23 */ /* 0x100fe20008010841 */
[----:B------:R-:W-:-:S01]  /*6de0*/  FFMA.FTZ R55, R58, UR42, -R65 ;  /* 0x0000002a3a377c23 */ /* 0x000fc20008010841 */
[----:B------:R-:W0:Y:S01]  /*6df0*/  MUFU.EX2 R26, R26 ;  /* 0x0000001a001a7308 */ /* 0x000e220000000800 */
[----:B-1----:R-:W-:-:S01]  /*6e00*/  FFMA.FTZ R3, R6, R3, R69 ;  /* 0x0000000306037223 */ /* 0x002fc20000010045 */
[----:B------:R-:W-:Y:S01]  /*6e10*/  FFMA.FTZ R58, R59, UR42, -R65 ;  /* 0x0000002a3b3a7c23 */ /* 0x000fe20008010841 */
[----:B------:R-:W-:-:S01]  /*6e20*/  FFMA.FTZ R21, R41, UR42, -R7 ;  /* 0x0000002a29157c23 */ /* 0x000fc20008010807 */
[--C-:B------:R-:W-:Y:S01]  /*6e30*/  FFMA.FTZ R59, R62, UR42, -R65.reuse ;  /* 0x0000002a3e3b7c23 */ /* 0x100fe20008010841 */
[----:B------:R-:W-:-:S01]  /*6e40*/  FFMA.FTZ R62, R63, UR42, -R65 ;  /* 0x0000002a3f3e7c23 */ /* 0x000fc20008010841 */
[----:B------:R-:W-:Y:S01]  /*6e50*/  FFMA.FTZ R63, R66, UR42, -R65 ;  /* 0x0000002a423f7c23 */ /* 0x000fe20008010841 */
[----:B------:R-:W-:-:S01]  /*6e60*/  FFMA.FTZ R24, R44, UR42, -R7 ;  /* 0x0000002a2c187c23 */ /* 0x000fc20008010807 */
[----:B------:R-:W1:Y:S01]  /*6e70*/  MUFU.EX2 R27, R27 ;  /* 0x0000001b001b7308 */ /* 0x000e620000000800 */
[----:B--2---:R-:W-:-:S01]  /*6e80*/  FADD.FTZ R73, R9, R4 ;  /* 0x0000000409497221 */ /* 0x004fc20000010000 */
[--C-:B------:R-:W-:Y:S01]  /*6e90*/  FFMA.FTZ R32, R52, UR42, -R7.reuse ;  /* 0x0000002a34207c23 */ /* 0x100fe20008010807 */
[----:B------:R-:W-:-:S01]  /*6ea0*/  FFMA.FTZ R36, R56, UR42, -R7 ;  /* 0x0000002a38247c23 */ /* 0x000fc20008010807 */
[--C-:B------:R-:W-:Y:S01]  /*6eb0*/  FFMA.FTZ R37, R57, UR42, -R7.reuse ;  /* 0x0000002a39257c23 */ /* 0x100fe20008010807 */
[----:B------:R-:W-:-:S01]  /*6ec0*/  FFMA.FTZ R52, R72, UR42, -R7 ;  /* 0x0000002a48347c23 */ /* 0x000fc20008010807 */
[--C-:B------:R-:W-:Y:S01]  /*6ed0*/  FFMA.FTZ R40, R60, UR42, -R7.reuse ;  /* 0x0000002a3c287c23 */ /* 0x100fe20008010807 */
[----:B------:R-:W-:-:S01]  /*6ee0*/  FFMA.FTZ R41, R61, UR42, -R7 ;  /* 0x0000002a3d297c23 */ /* 0x000fc20008010807 */
[----:B------:R-:W2:Y:S01]  /*6ef0*/  MUFU.EX2 R10, R10 ;  /* 0x0000000a000a7308 */ /* 0x000ea20000000800 */
[----:B------:R-:W-:-:S02]  /*6f00*/  WARPGROUP.DEPBAR.LE gsb0, 0x0 ;  /* 0x00008000000079c5 */ /* 0x000fc40000010000 */
[----:B------:R-:W-:Y:S01]  /*6f10*/  WARPGROUP.ARRIVE ;  /* 0x00000000000079c5 */ /* 0x000fe20000000000 */
[----:B0-----:R-:W-:-:S01]  /*6f20*/  FADD.FTZ R4, R26, R3 ;  /* 0x000000031a047221 */ /* 0x001fc20000010000 */
[--C-:B------:R-:W-:Y:S01]  /*6f30*/  FFMA.FTZ R44, R64, UR42, -R7.reuse ;  /* 0x0000002a402c7c23 */ /* 0x100fe20008010807 */
[----:B------:R-:W-:-:S01]  /*6f40*/  FFMA.FTZ R56, R76, UR42, -R7 ;  /* 0x0000002a4c387c23 */ /* 0x000fc20008010807 */
[--C-:B------:R-:W-:Y:S01]  /*6f50*/  FFMA.FTZ R57, R77, UR42, -R7.reuse ;  /* 0x0000002a4d397c23 */ /* 0x100fe20008010807 */
[----:B------:R-:W0:Y:S01]  /*6f60*/  MUFU.EX2 R30, R30 ;  /* 0x0000001e001e7308 */ /* 0x000e220000000800 */
[----:B------:R-:W-:Y:S01]  /*6f70*/  QGMMA.64x96x32.F32.E4M3.E4M3 R88, R144, gdesc[UR4], R88, gsb0 ;  /* 0x0160000490587df3 */ /* 0x000fe20008000858 */
[----:B------:R-:W-:Y:S01]  /*6f80*/  UIADD3 UR6, UR10, 0x4, URZ ;  /* 0x000000040a067890 */ /* 0x000fe2000fffe03f */
[----:B-1----:R-:W-:Y:S01]  /*6f90*/  FADD.FTZ R3, R27, R4 ;  /* 0x000000041b037221 */ /* 0x002fe20000010000 */
[----:B------:R-:W-:Y:S01]  /*6fa0*/  UMOV UR7, 0x40000040 ;  /* 0x4000004000077882 */ /* 0x000fe20000000000 */
[--C-:B------:R-:W-:Y:S01]  /*6fb0*/  FFMA.FTZ R60, R80, UR42, -R7.reuse ;  /* 0x0000002a503c7c23 */ /* 0x100fe20008010807 */
[----:B------:R-:W-:-:S01]  /*6fc0*/  FFMA.FTZ R61, R81, UR42, -R7 ;  /* 0x0000002a513d7c23 */ /* 0x000fc20008010807 */
[----:B------:R-:W-:Y:S01]  /*6fd0*/  FFMA.FTZ R64, R84, UR42, -R7 ;  /* 0x0000002a54407c23 */ /* 0x000fe20008010807 */
[----:B------:R-:W1:Y:S01]  /*6fe0*/  MUFU.EX2 R11, R11 ;  /* 0x0000000b000b7308 */ /* 0x000e620000000800 */
[----:B--2---:R-:W-:-:S01]  /*6ff0*/  FADD.FTZ R68, R10, R73 ;  /* 0x000000490a447221 */ /* 0x004fc20000010000 */
[----:B------:R-:W-:-:S06]  /*7000*/  FFMA.FTZ R7, R85, UR42, -R7 ;  /* 0x0000002a55077c23 */ /* 0x000fcc0008010807 */
        /* <DEDUP_REMOVED lines=12> */
[--C-:B------:R-:W-:Y:S01]  /*70d0*/  FFMA.FTZ R66, R67, UR42, -R65.reuse ;  /* 0x0000002a43427c23 */ /* 0x100fe20008010841 */
[----:B------:R-:W-:-:S05]  /*70e0*/  FFMA.FTZ R67, R70, UR42, -R65 ;  /* 0x0000002a46437c23 */ /* 0x000fca0008010841 */
        /* <DEDUP_REMOVED lines=12> */
[----:B------:R-:W-:Y:S02]  /*71b0*/  WARPGROUP.DEPBAR.LE gsb0, 0x0 ;  /* 0x00008000000079c5 */ /* 0x000fe40000010000 */
[----:B------:R-:W-:-:S04]  /*71c0*/  WARPGROUP.ARRIVE ;  /* 0x00000000000079c5 */ /* 0x000fc80000000000 */
[----:B------:R-:W2:Y:S01]  /*71d0*/  MUFU.EX2 R43, R43 ;  /* 0x0000002b002b7308 */ /* 0x000ea20000000800 */
[----:B0-----:R-:W-:-:S01]  /*71e0*/  FADD.FTZ R4, R42, R3 ;  /* 0x000000032a047221 */ /* 0x001fc20000010000 */
[----:B------:R-:W-:Y:S01]  /*71f0*/  QGMMA.64x96x32.F32.E4M3.E4M3 R88, R140, gdesc[UR4], R88, gsb0 ;  /* 0x016000048c587df3 */ /* 0x000fe20008000858 */
[----:B------:R-:W-:Y:S01]  /*7200*/  UIADD3 UR6, UR10, 0x6, URZ ;  /* 0x000000060a067890 */ /* 0x000fe2000fffe03f */
[----:B-1----:R-:W-:Y:S01]  /*7210*/  FADD.FTZ R73, R21, R68 ;  /* 0x0000004415497221 */ /* 0x002fe20000010000 */
[----:B------:R-:W-:-:S03]  /*7220*/  UMOV UR7, 0x40000040 ;  /* 0x4000004000077882 */ /* 0x000fc60000000000 */
[----:B------:R-:W0:Y:S01]  /*7230*/  MUFU.EX2 R24, R24 ;  /* 0x0000001800187308 */ /* 0x000e220000000800 */
[----:B------:R-:W-:-:S07]  /*7240*/  FFMA.FTZ R68, R71, UR42, -R65 ;  /* 0x0000002a47447c23 */ /* 0x000fce0008010841 */
        /* <DEDUP_REMOVED lines=8> */
[----:B------:R-:W-:-:S06]  /*72d0*/  FFMA.FTZ R70, R74, UR42, -R65 ;  /* 0x0000002a4a467c23 */ /* 0x000fcc0008010841 */
[----:B------:R-:W2:Y:S01]  /*72e0*/  MUFU.EX2 R50, R50 ;  /* 0x0000003200327308 */ /* 0x000ea20000000800 */
[----:B0-----:R-:W-:-:S07]  /*72f0*/  FADD.FTZ R3, R47, R4 ;  /* 0x000000042f037221 */ /* 0x001fce0000010000 */
[----:B------:R-:W0:Y:S01]  /*7300*/  MUFU.EX2 R29, R29 ;  /* 0x0000001d001d7308 */ /* 0x000e220000000800 */
[----:B-1----:R-:W-:-:S01]  /*7310*/  FADD.FTZ R72, R28, R71 ;  /* 0x000000471c487221 */ /* 0x002fc20000010000 */
[----:B------:R-:W-:-:S06]  /*7320*/  FFMA.FTZ R71, R75, UR42, -R65 ;  /* 0x0000002a4b477c23 */ /* 0x000fcc0008010841 */
        /* <DEDUP_REMOVED lines=12> */
[----:B------:R-:W-:-:S06]  /*73f0*/  FFMA.FTZ R72, R78, UR42, -R65 ;  /* 0x0000002a4e487c23 */ /* 0x000fcc0008010841 */
[----:B------:R-:W1:Y:S01]  /*7400*/  MUFU.EX2 R58, R58 ;  /* 0x0000003a003a7308 */ /* 0x000e620000000800 */
[----:B--2---:R-:W-:-:S01]  /*7410*/  FADD.FTZ R3, R55, R4 ;  /* 0x0000000437037221 */ /* 0x004fc20000010000 */
[----:B------:R-:W-:Y:S02]  /*7420*/  WARPGROUP.DEPBAR.LE gsb0, 0x0 ;  /* 0x00008000000079c5 */ /* 0x000fe40000010000 */
[----:B------:R-:W-:-:S04]  /*7430*/  WARPGROUP.ARRIVE ;  /* 0x00000000000079c5 */ /* 0x000fc80000000000 */
[----:B------:R-:W2:Y:S01]  /*7440*/  MUFU.EX2 R37, R37 ;  /* 0x0000002500257308 */ /* 0x000ea20000000800 */
[----:B0-----:R-:W-:-:S01]  /*7450*/  FADD.FTZ R74, R36, R73 ;  /* 0x00000049244a7221 */ /* 0x001fc20000010000 */
[----:B------:R-:W-:Y:S01]  /*7460*/  QGMMA.64x96x32.F32.E4M3.E4M3 R88, R136, gdesc[UR4], R88, gsb0 ;  /* 0x0160000488587df3 */ /* 0x000fe20008000858 */
[----:B------:R-:W-:-:S05]  /*7470*/  FFMA.FTZ R73, R79, UR42, -R65 ;  /* 0x0000002a4f497c23 */ /* 0x000fca0008010841 */
        /* <DEDUP_REMOVED lines=23> */
[----:B--2---:R-:W-:-:S01]  /*75f0*/  FADD.FTZ R3, R67, R4 ;  /* 0x0000000443037221 */ /* 0x004fc20000010000 */
[----:B------:R-:W-:-:S06]  /*7600*/  IMAD.U32 R4, RZ, RZ, UR36 ;  /* 0x00000024ff047e24 */ /* 0x000fcc000f8e00ff */
[----:B------:R-:W2:Y:S01]  /*7610*/  MUFU.EX2 R68, R68 ;  /* 0x0000004400447308 */ /* 0x000ea20000000800 */
[----:B0-----:R-:W-:-:S07]  /*7620*/  FADD.FTZ R76, R48, R77 ;  /* 0x0000004d304c7221 */ /* 0x001fce0000010000 */
[----:B------:R-:W0:Y:S01]  /*7630*/  MUFU.EX2 R52, R52 ;  /* 0x0000003400347308 */ /* 0x000e220000000800 */
[----:B-1----:R-:W-:-:S01]  /*7640*/  FADD.FTZ R77, R49, R76 ;  /* 0x0000004c314d7221 */ /* 0x002fc20000010000 */
[--C-:B------:R-:W-:Y:S01]  /*7650*/  FFMA.FTZ R76, R86, UR42, -R65.reuse ;  /* 0x0000002a564c7c23 */ /* 0x100fe20008010841 */
[----:B------:R-:W-:-:S05]  /*7660*/  FFMA.FTZ R65, R87, UR42, -R65 ;  /* 0x0000002a57417c23 */ /* 0x000fca0008010841 */
[----:B------:R-:W1:Y:S01]  /*7670*/  MUFU.EX2 R70, R70 ;  /* 0x0000004600467308 */ /* 0x000e620000000800 */
[----:B--2---:R-:W-:-:S01]  /*7680*/  FADD.FTZ R79, R68, R3 ;  /* 0x00000003444f7221 */ /* 0x004fc20000010000 */
[----:B------:R-:W-:Y:S01]  /*7690*/  @!P1 LEA R3, R4, UR44, 0x3 ;  /* 0x0000002c04039c11 */ /* 0x000fe2000f8e18ff */
[----:B------:R-:W-:-:S04]  /*76a0*/  WARPGROUP.DEPBAR.LE gsb0, 0x0 ;  /* 0x00008000000079c5 */ /* 0x000fc80000010000 */
[----:B------:R-:W-:Y:S01]  /*76b0*/  @!P1 VIADD R3, R3, 0x19c40 ;  /* 0x00019c4003039836 */ /* 0x000fe20000000000 */
[----:B------:R-:W2:Y:S01]  /*76c0*/  MUFU.EX2 R53, R53 ;  /* 0x0000003500357308 */ /* 0x000ea20000000800 */
[----:B0-----:R-:W-:-:S03]  /*76d0*/  FADD.FTZ R4, R52, R77 ;  /* 0x0000004d34047221 */ /* 0x001fc60000010000 */
[----:B------:R-:W-:-:S04]  /*76e0*/  @!P1 PRMT R3, RZ, 0x654, R3 ;  /* 0x00000654ff039816 */ /* 0x000fc80000000003 */
[----:B------:R-:W0:Y:S01]  /*76f0*/  MUFU.EX2 R71, R71 ;  /* 0x0000004700477308 */ /* 0x000e220000000800 */
[----:B-1----:R-:W-:-:S01]  /*7700*/  FADD.FTZ R78, R70, R79 ;  /* 0x0000004f464e7221 */ /* 0x002fc20000010000 */
[----:B------:R1:W-:Y:S06]  /*7710*/  @!P1 SYNCS.ARRIVE.TRANS64.RED.A1T0 RZ, [R3+URZ], RZ ;  /* 0x000000ff03ff99a7 */ /* 0x0003ec000810043f */
[----:B------:R-:W3:Y:S01]  /*7720*/  MUFU.EX2 R56, R56 ;  /* 0x0000003800387308 */ /* 0x000ee20000000800 */
[----:B--2---:R-:W-:-:S07]  /*7730*/  FADD.FTZ R77, R53, R4 ;  /* 0x00000004354d7221 */ /* 0x004fce0000010000 */
[----:B------:R-:W2:Y:S01]  /*7740*/  MUFU.EX2 R72, R72 ;  /* 0x0000004800487308 */ /* 0x000ea20000000800 */
[----:B0-----:R-:W-:-:S07]  /*7750*/  FADD.FTZ R79, R71, R78 ;  /* 0x0000004e474f7221 */ /* 0x001fce0000010000 */
[----:B------:R-:W1:Y:S01]  /*7760*/  MUFU.EX2 R57, R57 ;  /* 0x0000003900397308 */ /* 0x000e620000000800 */
[----:B---3--:R-:W-:-:S07]  /*7770*/  FADD.FTZ R4, R56, R77 ;  /* 0x0000004d38047221 */ /* 0x008fce0000010000 */
        /* <DEDUP_REMOVED lines=18> */
[----:B--2---:R-:W-:-:S03]  /*78a0*/  FADD.FTZ R4, R7, R4 ;  /* 0x0000000407047221 */ /* 0x004fc60000010000 */
[----:B-1----:R-:W-:Y:S01]  /*78b0*/  FADD.FTZ R3, R65, R77 ;  /* 0x0000004d41037221 */ /* 0x002fe20000010000 */
[----:B------:R-:W-:Y:S06]  /*78c0*/  @!P0 BRA `(.L_x_1712) ;  /* 0x0000000000048947 */ /* 0x000fec0003800000 */
[----:B------:R-:W-:Y:S01]  /*78d0*/  BPT.TRAP 0x1 ;  /* 0x000000040000795c */ /* 0x000fe20000300000 */
.L_x_1712:
        /* <DEDUP_REMOVED lines=91> */
.L_x_1703:
[----:B------:R-:W-:Y:S06]  /*7e90*/  BAR.ARV 0x8, 0x1a0 ;  /* 0x0206800000007b1d */ /* 0x000fec0000002000 */
[----:B------:R-:W-:Y:S05]  /*7ea0*/  @!P0 BRA `(.L_x_1714) ;  /* 0x0000000000048947 */ /* 0x000fea0003800000 */
[----:B------:R-:W-:Y:S01]  /*7eb0*/  BPT.TRAP 0x1 ;  /* 0x000000040000795c */ /* 0x000fe20000300000 */
.L_x_1714:
[----:B------:R-:W-:Y:S01]  /*7ec0*/  ULEA UR14, UR36, UR44, 0x3 ;  /* 0x0000002c240e7291 */ /* 0x000fe2000f8e183f */
[----:B------:R-:W-:-:S05]  /*7ed0*/  IMAD.U32 R5, RZ, RZ, UR45 ;  /* 0x0000002dff057e24 */ /* 0x000fca000f8e00ff */
[----:B------:R-:W-:-:S04]  /*7ee0*/  SHF.L.U32 R5, R5, 0x1f, RZ ;  /* 0x0000001f05057819 */ /* 0x000fc800000006ff */
[----:B------:R0:W1:Y:S01]  /*7ef0*/  SYNCS.PHASECHK.TRANS64.TRYWAIT P1, [UR14+0x19c50], R5 ;  /* 0x019c5005ff0075a7 */ /* 0x000062000802014e */
[----:B------:R-:W-:Y:S05]  /*7f00*/  @!P0 BRA `(.L_x_1715) ;  /* 0x0000000000048947 */ /* 0x000fea0003800000 */
[----:B------:R-:W-:Y:S01]  /*7f10*/  BPT.TRAP 0x1 ;  /* 0x000000040000795c */ /* 0x000fe20000300000 */
.L_x_1715:
[----:B-1----:R-:W-:Y:S05]  /*7f20*/  @P1 BRA `(.L_x_1716) ;  /* 0x0000000000081947 */ /* 0x002fea0003800000 */
[----:B------:R-:W1:Y:S02]  /*7f30*/  SYNCS.PHASECHK.TRANS64.TRYWAIT P1, [UR14+0x19c50], R5 ;  /* 0x019c5005ff0075a7 */ /* 0x000e64000802014e */
[----:B-1----:R-:W-:Y:S05]  /*7f40*/  @!P1 BRA `(.L_x_1717) ;  /* 0x0000007400349947 */ /* 0x002fea0003800000 */
.L_x_1716:
[----:B------:R-:W-:Y:S01]  /*7f50*/  ULDC.64 UR4, c[0x0][0x9a0] ;  /* 0x0002680000047ab9 */ /* 0x000fe20000000a00 */
[----:B------:R-:W-:Y:S01]  /*7f60*/  UIADD3 UR44, UR44, 0x3000, URZ ;  /* 0x000030002c2c7890 */ /* 0x000fe2000fffe03f */
[----:B------:R-:W-:Y:S01]  /*7f70*/  WARPGROUP.ARRIVE ;  /* 0x00000000000079c5 */ /* 0x000fe20000000000 */
[----:B------:R-:W-:Y:S01]  /*7f80*/  UISETP.NE.U32.AND UP0, UPT, UR4, URZ, UPT ;  /* 0x0000003f0400728c */ /* 0x000fe2000bf05070 */
[----:B01----:R-:W-:Y:S01]  /*7f90*/  IMAD.MOV.U32 R5, RZ, RZ, 0x3f800000 ;  /* 0x3f800000ff057424 */ /* 0x003fe200078e00ff */
[----:B------:R-:W-:Y:S02]  /*7fa0*/  USHF.R.U32.HI UR44, URZ, 0x4, UR44 ;  /* 0x000000043f2c7899 */ /* 0x000fe4000801162c */
[----:B------:R-:W-:Y:S02]  /*7fb0*/  UISETP.NE.AND.EX UP0, UPT, UR5, URZ, UPT, UP0 ;  /* 0x0000003f0500728c */ /* 0x000fe4000bf05300 */
[----:B------:R-:W-:-:S04]  /*7fc0*/  ULOP3.LUT UR44, UR44, 0x3fff, URZ, 0xc0, !UPT ;  /* 0x00003fff2c2c7892 */ /* 0x000fc8000f8ec03f */
[----:B------:R-:W-:Y:S01]  /*7fd0*/  ULOP3.LUT UR44, UR44, 0x10000, URZ, 0xfc, !UPT ;  /* 0x000100002c2c7892 */ /* 0x000fe2000f8efc3f */
[----:B------:R-:W-:-:S04]  /*7fe0*/  PLOP3.LUT P1, PT, PT, PT, UP0, 0x80, 0x0 ;  /* 0x000000000000781c */ /* 0x000fc80003f2f008 */
[----:B------:R-:W-:Y:S01]  /*7ff0*/  @UP0 ULDC.64 UR10, c[0x0][0x9c8] ;  /* 0x00027200000a0ab9 */ /* 0x000fe20000000a00 */
[----:B------:R-:W-:Y:S02]  /*8000*/  @UP0 USHF.R.S32.HI UR7, URZ, 0x1f, UR41 ;  /* 0x0000001f3f070899 */ /* 0x000fe40008011429 */
[----:B------:R-:W-:Y:S02]  /*8010*/  @UP0 UIMAD UR6, UR38, UR10, URZ ;  /* 0x0000000a260602a4 */ /* 0x000fe4000f8e023f */
[----:B------:R-:W-:Y:S01]  /*8020*/  @UP0 UIMAD.WIDE.U32 UR8, UR37, UR10, URZ ;  /* 0x0000000a250802a5 */ /* 0x000fe2000f8e003f */
[----:B------:R-:W-:Y:S01]  /*8030*/  @UP0 ULDC.64 UR12, c[0x0][0x9d0] ;  /* 0x00027400000c0ab9 */ /* 0x000fe20000000a00 */
[----:B------:R-:W-:Y:S02]  /*8040*/  @UP0 UIMAD UR10, UR37, UR11, UR6 ;  /* 0x0000000b250a02a4 */ /* 0x000fe4000f8e0206 */
[----:B------:R-:W-:Y:S02]  /*8050*/  UIMAD UR6, UR36, 0x300, UR44 ;  /* 0x00000300240678a4 */ /* 0x000fe4000f8e022c */
[----:B------:R-:W-:-:S02]  /*8060*/  @UP0 UIMAD UR7, UR7, UR12, URZ ;  /* 0x0000000c070702a4 */ /* 0x000fc4000f8e023f */
[----:B------:R-:W-:Y:S02]  /*8070*/  @UP0 UIADD3 UR9, UR9, UR10, URZ ;  /* 0x0000000a09090290 */ /* 0x000fe4000fffe03f */
[----:B------:R-:W-:Y:S02]  /*8080*/  @UP0 UIMAD UR10, UR41, UR13, UR7 ;  /* 0x0000000d290a02a4 */ /* 0x000fe4000f8e0207 */
[----:B------:R-:W-:Y:S01]  /*8090*/  @UP0 UIMAD.WIDE.U32 UR8, UR41, UR12, UR8 ;  /* 0x0000000c290802a5 */ /* 0x000fe2000f8e0008 */
[----:B------:R-:W-:Y:S02]  /*80a0*/  UMOV UR7, 0x40000040 ;  /* 0x4000004000077882 */ /* 0x000fe40000000000 */
[----:B------:R-:W-:Y:S01]  /*80b0*/  QGMMA.64x96x32.F32.E4M3.E4M3 R88, R148, gdesc[UR4], R88, gsb0 ;  /* 0x0160000494587df3 */ /* 0x000fe20008000858 */
[----:B------:R-:W-:Y:S02]  /*80c0*/  @UP0 UIADD3 UR7, UR9, UR10, URZ ;  /* 0x0000000a09070290 */ /* 0x000fe4000fffe03f */
[----:B------:R-:W-:-:S04]  /*80d0*/  @UP0 ULEA UR4, UP1, UR8, UR4, 0x2 ;  /* 0x0000000408040291 */ /* 0x000fc8000f82103f */
[----:B------:R-:W-:Y:S02]  /*80e0*/  @UP0 ULEA.HI.X UR5, UR8, UR5, UR7, 0x2, UP1 ;  /* 0x0000000508050291 */ /* 0x000fe400088f1407 */
[----:B------:R-:W-:-:S04]  /*80f0*/  IMAD.U32 R6, RZ, RZ, UR4 ;  /* 0x00000004ff067e24 */ /* 0x000fc8000f8e00ff */
        /* <DEDUP_REMOVED lines=11> */
[----:B------:R-:W1:Y:S01]  /*81b0*/  SHFL.BFLY PT, R9, R4, 0x2, 0x1f ;  /* 0x0c401f0004097f89 */ /* 0x000e6200000e0000 */
[----:B------:R-:W-:-:S03]  /*81c0*/  UIADD3 UR6, UR6, 0x6, URZ ;  /* 0x0000000606067890 */ /* 0x000fc6000fffe03f */
[----:B------:R-:W3:Y:S01]  /*81d0*/  SHFL.BFLY PT, R8, R3, 0x2, 0x1f ;  /* 0x0c401f0003087f89 */ /* 0x000ee200000e0000 */
[----:B------:R-:W-:Y:S01]  /*81e0*/  UMOV UR7, 0x40000040 ;  /* 0x4000004000077882 */ /* 0x000fe20000000000 */
[----:B------:R-:W-:Y:S02]  /*81f0*/  WARPGROUP.DEPBAR.LE gsb0, 0x0 ;  /* 0x00008000000079c5 */ /* 0x000fe40000010000 */
[----:B------:R-:W-:-:S06]  /*8200*/  WARPGROUP.ARRIVE ;  /* 0x00000000000079c5 */ /* 0x000fcc0000000000 */
[----:B------:R-:W-:Y:S01]  /*8210*/  QGMMA.64x96x32.F32.E4M3.E4M3 R88, R140, gdesc[UR8], R88, gsb0 ;  /* 0x016000088c587df3 */ /* 0x000fe20008000858 */
[----:B-1----:R-:W-:-:S01]  /*8220*/  FADD.FTZ R9, R9, R4 ;  /* 0x0000000409097221 */ /* 0x002fc20000010000 */
[----:B---3--:R-:W-:-:S04]  /*8230*/  FADD.FTZ R8, R8, R3 ;  /* 0x0000000308087221 */ /* 0x008fc80000010000 */
[----:B0-----:R-:W0:Y:S04]  /*8240*/  SHFL.BFLY PT, R6, R9, 0x1, 0x1f ;  /* 0x0c201f0009067f89 */ /* 0x001e2800000e0000 */
[----:B------:R-:W1:Y:S01]  /*8250*/  SHFL.BFLY PT, R7, R8, 0x1, 0x1f ;  /* 0x0c201f0008077f89 */ /* 0x000e6200000e0000 */
[----:B0-----:R-:W-:-:S01]  /*8260*/  FADD.FTZ R12, R9, R6 ;  /* 0x00000006090c7221 */ /* 0x001fc20000010000 */
[----:B-1----:R-:W-:-:S04]  /*8270*/  FADD.FTZ R13, R8, R7 ;  /* 0x00000007080d7221 */ /* 0x002fc80000010000 */
[C---:B------:R-:W-:Y:S01]  /*8280*/  FSETP.NE.FTZ.AND P1, PT, R12.reuse, RZ, PT ;  /* 0x000000ff0c00720b */ /* 0x040fe20003f35000 */
[----:B------:R-:W-:Y:S01]  /*8290*/  FMUL.FTZ R14, R12, 0.00390625 ;  /* 0x3b8000000c0e7820 */ /* 0x000fe20000410000 */
[----:B------:R-:W-:Y:S01]  /*82a0*/  FMUL.FTZ R15, R13, 0.00390625 ;  /* 0x3b8000000d0f7820 */ /* 0x000fe20000410000 */
[----:B------:R-:W-:-:S03]  /*82b0*/  IMAD.MOV.U32 R6, RZ, RZ, RZ ;  /* 0x000000ffff067224 */ /* 0x000fc600078e00ff */
        /* <DEDUP_REMOVED lines=9> */
[----:B------:R-:W1:Y:S08]  /*8350*/  @P2 MUFU.LG2 R9, R14 ;  /* 0x0000000e00092308 */ /* 0x000e700000000c00 */
        /* <DEDUP_REMOVED lines=16> */
.L_x_1718:
        /* <DEDUP_REMOVED lines=58> */
.L_x_1685:
        /* <DEDUP_REMOVED lines=12> */
[----:B------:R-:W-:Y:S01]  /*88c0*/  F2FP.BF16.F32.PACK_AB R52, R49, R52 ;  /* 0x000000343134723e */ /* 0x000fe200000010ff */
[----:B------:R-:W-:Y:S01]  /*88d0*/  ULDC.64 UR6, c[0x0][0xbd8] ;  /* 0x0002f60000067ab9 */ /* 0x000fe20000000a00 */
[----:B0-----:R-:W-:-:S05]  /*88e0*/  IMAD.SHL.U32 R2, R63, 0x4, RZ ;  /* 0x000000043f027824 */ /* 0x001fca00078e00ff */
[----:B------:R-:W-:-:S04]  /*88f0*/  LOP3.LUT R2, R2, 0xc, RZ, 0xc0, !PT ;  /* 0x0000000c02027812 */ /* 0x000fc800078ec0ff */
[----:B------:R-:W-:-:S05]  /*8900*/  IADD3 R6, P0, R2, UR4, RZ ;  /* 0x0000000402067c10 */ /* 0x000fca000ff1e0ff */
[----:B------:R-:W-:Y:S01]  /*8910*/  IMAD.X R7, RZ, RZ, UR5, P0 ;  /* 0x00000005ff077e24 */ /* 0x000fe200080e06ff */
[----:B------:R-:W0:Y:S01]  /*8920*/  S2R R49, SR_SWINHI ;  /* 0x0000000000317919 */ /* 0x000e220000002f00 */
[----:B------:R-:W-:Y:S01]  /*8930*/  F2FP.BF16.F32.PACK_AB R51, R51, R54 ;  /* 0x000000363333723e */ /* 0x000fe200000010ff */
[----:B------:R-:W-:Y:S02]  /*8940*/  ULDC.64 UR4, c[0x0][0xbe0] ;  /* 0x0002f80000047ab9 */ /* 0x000fe40000000a00 */
[----:B------:R1:W2:Y:S01]  /*8950*/  LDG.E.CONSTANT R2, desc[UR50][R6.64] ;  /* 0x0000003206027981 */ /* 0x0002a2000c1e9900 */
[----:B------:R-:W-:Y:S01]  /*8960*/  F2FP.BF16.F32.PACK_AB R50, R47, R50 ;  /* 0x000000322f32723e */ /* 0x000fe200000010ff */
[----:B------:R-:W-:Y:S01]  /*8970*/  UISETP.NE.U32.AND UP1, UPT, UR4, URZ, UPT ;  /* 0x0000003f0400728c */ /* 0x000fe2000bf25070 */
[----:B------:R-:W-:Y:S01]  /*8980*/  F2FP.BF16.F32.PACK_AB R12, R9, R12 ;  /* 0x0000000c090c723e */ /* 0x000fe200000010ff */
[----:B------:R-:W-:Y:S01]  /*8990*/  UISETP.NE.U32.AND UP0, UPT, UR6, URZ, UPT ;  /* 0x0000003f0600728c */ /* 0x000fe2000bf05070 */
[----:B------:R-:W-:Y:S01]  /*89a0*/  F2FP.BF16.F32.PACK_AB R135, R135, R8 ;  /* 0x000000088787723e */ /* 0x000fe200000010ff */
[----:B------:R-:W-:Y:S01]  /*89b0*/  UISETP.NE.AND.EX UP1, UPT, UR5, URZ, UPT, UP1 ;  /* 0x0000003f0500728c */ /* 0x000fe2000bf25310 */
[----:B------:R-:W-:Y:S01]  /*89c0*/  F2FP.BF16.F32.PACK_AB R39, R39, R46 ;  /* 0x0000002e2727723e */ /* 0x000fe200000010ff */
[----:B------:R-:W-:Y:S01]  /*89d0*/  USHF.L.U32 UR8, UR37, 0x2, URZ ;  /* 0x0000000225087899 */ /* 0x000fe2000800063f */
[----:B------:R-:W-:Y:S01]  /*89e0*/  F2FP.BF16.F32.PACK_AB R10, R5, R10 ;  /* 0x0000000a050a723e */ /* 0x000fe200000010ff */
[----:B------:R-:W-:Y:S01]  /*89f0*/  UISETP.NE.AND.EX UP0, UPT, UR7, URZ, UPT, UP0 ;  /* 0x0000003f0700728c */ /* 0x000fe2000bf05300 */
[----:B-1----:R-:W-:Y:S01]  /*8a00*/  LOP3.LUT P0, R6, R63, 0x3, RZ, 0xc0, !PT ;  /* 0x000000033f067812 */ /* 0x002fe2000780c0ff */
[----:B------:R-:W-:Y:S01]  /*8a10*/  USHF.L.U64.HI UR9, UR37, 0x2, UR38 ;  /* 0x0000000225097899 */ /* 0x000fe20008010226 */
[----:B------:R-:W-:Y:S01]  /*8a20*/  F2FP.BF16.F32.PACK_AB R11, R11, R14 ;  /* 0x0000000e0b0b723e */ /* 0x000fe200000010ff */
[----:B------:R-:W-:Y:S01]  /*8a30*/  UIADD3 UR6, UP2, UR8, UR6, URZ ;  /* 0x0000000608067290 */ /* 0x000fe2000ff5e03f */
[----:B------:R-:W-:-:S02]  /*8a40*/  ISETP.EQ.OR P0, PT, R6, 0x3, !P0 ;  /* 0x000000030600780c */ /* 0x000fc40004702670 */
[----:B------:R-:W-:Y:S01]  /*8a50*/  F2FP.BF16.F32.PACK_AB R53, R53, R56 ;  /* 0x000000383535723e */ /* 0x000fe200000010ff */
[----:B------:R-:W-:Y:S01]  /*8a60*/  @UP1 UIADD3 UR4, UP3, UR8, UR4, URZ ;  /* 0x0000000408041290 */ /* 0x000fe2000ff7e03f */
[----:B------:R-:W-:Y:S01]  /*8a70*/  SEL R47, R51, R50, P0 ;  /* 0x00000032332f7207 */ /* 0x000fe20000000000 */
[----:B------:R-:W-:Y:S01]  /*8a80*/  UIADD3.X UR7, UR9, UR7, URZ, UP2, !UPT ;  /* 0x0000000709077290 */ /* 0x000fe200097fe43f */
[----:B------:R-:W-:Y:S01]  /*8a90*/  SEL R50, R50, R51, P0 ;  /* 0x0000003332327207 */ /* 0x000fe20000000000 */
[----:B------:R-:W-:Y:S01]  /*8aa0*/  @UP1 UIADD3.X UR5, UR9, UR5, URZ, UP3, !UPT ;  /* 0x0000000509051290 */ /* 0x000fe20009ffe43f */
[----:B------:R-:W-:Y:S02]  /*8ab0*/  SEL R51, R12, R135, P0 ;  /* 0x000000870c337207 */ /* 0x000fe40000000000 */
[----:B------:R-:W-:Y:S02]  /*8ac0*/  SEL R46, R135, R12, P0 ;  /* 0x0000000c872e7207 */ /* 0x000fe40000000000 */
[----:B------:R-:W-:-:S02]  /*8ad0*/  F2FP.BF16.F32.PACK_AB R25, R25, R28 ;  /* 0x0000001c1919723e */ /* 0x000fc400000010ff */
[----:B------:R-:W-:Y:S02]  /*8ae0*/  MOV R6, R0 ;  /* 0x0000000000067202 */ /* 0x000fe40000000f00 */
[----:B0-----:R-:W-:Y:S02]  /*8af0*/  MOV R7, R49 ;  /* 0x0000003100077202 */ /* 0x001fe40000000f00 */
[----:B------:R-:W-:Y:S02]  /*8b00*/  F2FP.BF16.F32.PACK_AB R32, R29, R32 ;  /* 0x000000201d20723e */ /* 0x000fe400000010ff */
[----:B------:R-:W-:Y:S01]  /*8b10*/  SEL R41, R11, R10, P0 ;  /* 0x0000000a0b297207 */ /* 0x000fe20000000000 */
[----:B------:R-:W-:Y:S01]  /*8b20*/  IMAD.WIDE R8, R153, 0x2, R6 ;  /* 0x0000000299087825 */ /* 0x000fe200078e0206 */
[----:B------:R-:W-:Y:S02]  /*8b30*/  SEL R28, R10, R11, P0 ;  /* 0x0000000b0a1c7207 */ /* 0x000fe40000000000 */
[----:B------:R-:W-:-:S02]  /*8b40*/  SEL R29, R53, R52, P0 ;  /* 0x00000034351d7207 */ /* 0x000fc40000000000 */
[C---:B------:R-:W-:Y:S02]  /*8b50*/  LOP3.LUT R5, R8.reuse, 0x180, RZ, 0xc0, !PT ;  /* 0x0000018008057812 */ /* 0x040fe400078ec0ff */
[----:B------:R-:W-:Y:S02]  /*8b60*/  IADD3 R12, P5, R8, 0x20, RZ ;  /* 0x00000020080c7810 */ /* 0x000fe40007fbe0ff */
[----:B------:R-:W-:Y:S02]  /*8b70*/  SHF.R.U64 R5, R5, 0x3, RZ ;  /* 0x0000000305057819 */ /* 0x000fe400000012ff */
[----:B------:R-:W-:Y:S02]  /*8b80*/  LOP3.LUT R10, R12, 0x180, RZ, 0xc0, !PT ;  /* 0x000001800c0a7812 */ /* 0x000fe400078ec0ff */
[----:B------:R-:W-:Y:S02]  /*8b90*/  F2FP.BF16.F32.PACK_AB R60, R57, R60 ;  /* 0x0000003c393c723e */ /* 0x000fe400000010ff */
[----:B------:R-:W-:-:S02]  /*8ba0*/  F2FP.BF16.F32.PACK_AB R58, R55, R58 ;  /* 0x0000003a373a723e */ /* 0x000fc400000010ff */
[----:B------:R-:W-:Y:S02]  /*8bb0*/  F2FP.BF16.F32.PACK_AB R33, R33, R36 ;  /* 0x000000242121723e */ /* 0x000fe400000010ff */
[----:B------:R-:W-:Y:S02]  /*8bc0*/  SEL R52, R52, R53, P0 ;  /* 0x0000003534347207 */ /* 0x000fe40000000000 */
[C---:B------:R-:W-:Y:S02]  /*8bd0*/  IADD3 R14, P4, R8.reuse, 0x3000, RZ ;  /* 0x00003000080e7810 */ /* 0x040fe40007f9e0ff */
[C---:B------:R-:W-:Y:S02]  /*8be0*/  IADD3 R53, P3, R8.reuse, 0x3020, RZ ;  /* 0x0000302008357810 */ /* 0x040fe40007f7e0ff */
[C---:B------:R-:W-:Y:S02]  /*8bf0*/  IADD3 R55, P2, R8.reuse, 0x6000, RZ ;  /* 0x0000600008377810 */ /* 0x040fe40007f5e0ff */
[----:B------:R-:W-:-:S02]  /*8c00*/  IADD3 R57, P1, R8, 0x6020, RZ ;  /* 0x0000602008397810 */ /* 0x000fc40007f3e0ff */
[----:B------:R-:W-:Y:S01]  /*8c10*/  F2FP.BF16.F32.PACK_AB R24, R15, R24 ;  /* 0x000000180f18723e */ /* 0x000fe200000010ff */
[--C-:B------:R-:W-:Y:S01]  /*8c20*/  IMAD.X R15, RZ, RZ, R9.reuse, P3 ;  /* 0x000000ffff0f7224 */ /* 0x100fe200018e0609 */
[----:B------:R-:W-:Y:S01]  /*8c30*/  LOP3.LUT R8, R5, R8, RZ, 0x3c, !PT ;  /* 0x0000000805087212 */ /* 0x000fe200078e3cff */
[----:B------:R-:W-:Y:S01]  /*8c40*/  IMAD.X R11, RZ, RZ, R9, P1 ;  /* 0x000000ffff0b7224 */ /* 0x000fe200008e0609 */
[----:B------:R-:W-:Y:S02]  /*8c50*/  F2FP.BF16.F32.PACK_AB R44, R37, R44 ;  /* 0x0000002c252c723e */ /* 0x000fe400000010ff */
[----:B------:R-:W-:Y:S02]  /*8c60*/  SHF.R.U64 R5, R10, 0x3, RZ ;  /* 0x000000030a057819 */ /* 0x000fe400000012ff */
[----:B------:R-:W-:Y:S02]  /*8c70*/  SEL R37, R33, R32, P0 ;  /* 0x0000002021257207 */ /* 0x000fe40000000000 */
[----:B------:R-:W-:-:S02]  /*8c80*/  F2FP.BF16.F32.PACK_AB R21, R21, R26 ;  /* 0x0000001a1515723e */ /* 0x000fc400000010ff */
[----:B------:R-:W-:Y:S02]  /*8c90*/  SEL R32, R32, R33, P0 ;  /* 0x0000002120207207 */ /* 0x000fe40000000000 */
[----:B------:R-:W-:Y:S02]  /*8ca0*/  SEL R33, R25, R24, P0 ;  /* 0x0000001819217207 */ /* 0x000fe40000000000 */
[----:B------:R-:W-:Y:S01]  /*8cb0*/  SEL R26, R24, R25, P0 ;  /* 0x00000019181a7207 */ /* 0x000fe20000000000 */
[----:B------:R-:W-:Y:S01]  /*8cc0*/  IMAD.X R25, RZ, RZ, R9, P5 ;  /* 0x000000ffff197224 */ /* 0x000fe200028e0609 */
[----:B------:R-:W-:Y:S02]  /*8cd0*/  F2FP.BF16.F32.PACK_AB R38, R35, R38 ;  /* 0x000000262326723e */ /* 0x000fe400000010ff */
[----:B------:R-:W-:Y:S02]  /*8ce0*/  LOP3.LUT R24, R5, R12, RZ, 0x3c, !PT ;  /* 0x0000000c05187212 */ /* 0x000fe400078e3cff */
[----:B------:R-:W-:-:S02]  /*8cf0*/  LOP3.LUT R5, R14, 0x180, RZ, 0xc0, !PT ;  /* 0x000001800e057812 */ /* 0x000fc400078ec0ff */
[----:B------:R-:W-:Y:S02]  /*8d00*/  F2FP.BF16.F32.PACK_AB R45, R45, R48 ;  /* 0x000000302d2d723e */ /* 0x000fe400000010ff */
[----:B------:R-:W-:Y:S02]  /*8d10*/  F2FP.BF16.F32.PACK_AB R31, R31, R34 ;  /* 0x000000221f1f723e */ /* 0x000fe400000010ff */
[----:B------:R-:W-:Y:S02]  /*8d20*/  F2FP.BF16.F32.PACK_AB R30, R27, R30 ;  /* 0x0000001e1b1e723e */ /* 0x000fe400000010ff */
[----:B------:R-:W-:Y:S02]  /*8d30*/  F2FP.BF16.F32.PACK_AB R61, R61, R64 ;  /* 0x000000403d3d723e */ /* 0x000fe400000010ff */
[----:B------:R-:W-:Y:S02]  /*8d40*/  F2FP.BF16.F32.PACK_AB R59, R59, R62 ;  /* 0x0000003e3b3b723e */ /* 0x000fe400000010ff */
[----:B------:R-:W-:Y:S01]  /*8d50*/  F2FP.BF16.F32.PACK_AB R20, R13, R20 ;  /* 0x000000140d14723e */ /* 0x000fe200000010ff */
[----:B------:R-:W-:Y:S01]  /*8d60*/  IMAD.X R13, RZ, RZ, R9, P2 ;  /* 0x000000ffff0d7224 */ /* 0x000fe200010e0609 */
[----:B------:R-:W-:-:S02]  /*8d70*/  SEL R49, R39, R38, P0 ;  /* 0x0000002627317207 */ /* 0x000fc40000000000 */
[----:B------:R-:W-:Y:S02]  /*8d80*/  SEL R38, R38, R39, P0 ;  /* 0x0000002726267207 */ /* 0x000fe40000000000 */
[----:B------:R-:W-:Y:S02]  /*8d90*/  SHF.R.U64 R5, R5, 0x3, RZ ;  /* 0x0000000305057819 */ /* 0x000fe400000012ff */
[----:B------:R-:W-:Y:S02]  /*8da0*/  SEL R35, R45, R44, P0 ;  /* 0x0000002c2d237207 */ /* 0x000fe40000000000 */
[----:B------:R-:W-:Y:S02]  /*8db0*/  SEL R39, R31, R30, P0 ;  /* 0x0000001e1f277207 */ /* 0x000fe40000000000 */
[----:B------:R-:W-:Y:S02]  /*8dc0*/  SEL R44, R44, R45, P0 ;  /* 0x0000002d2c2c7207 */ /* 0x000fe40000000000 */
[----:B------:R-:W-:-:S02]  /*8dd0*/  SEL R30, R30, R31, P0 ;  /* 0x0000001f1e1e7207 */ /* 0x000fc40000000000 */
[----:B------:R-:W-:Y:S02]  /*8de0*/  SEL R27, R61, R60, P0 ;  /* 0x0000003c3d1b7207 */ /* 0x000fe40000000000 */
[----:B------:R-:W-:Y:S02]  /*8df0*/  SEL R45, R59, R58, P0 ;  /* 0x0000003a3b2d7207 */ /* 0x000fe40000000000 */
[----:B------:R-:W-:Y:S02]  /*8e00*/  SEL R31, R21, R20, P0 ;  /* 0x00000014151f7207 */ /* 0x000fe40000000000 */
[----:B------:R-:W-:Y:S01]  /*8e10*/  SEL R34, R20, R21, P0 ;  /* 0x0000001514227207 */ /* 0x000fe20000000000 */
[----:B------:R-:W-:Y:S01]  /*8e20*/  IMAD.X R21, RZ, RZ, R9, P4 ;  /* 0x000000ffff157224 */ /* 0x000fe200020e0609 */
[----:B------:R-:W-:Y:S02]  /*8e30*/  SEL R60, R60, R61, P0 ;  /* 0x0000003d3c3c7207 */ /* 0x000fe40000000000 */
[----:B------:R-:W-:-:S02]  /*8e40*/  SEL R58, R58, R59, P0 ;  /* 0x0000003b3a3a7207 */ /* 0x000fc40000000000 */
[----:B------:R-:W-:Y:S02]  /*8e50*/  LOP3.LUT R20, R5, R14, RZ, 0x3c, !PT ;  /* 0x0000000e05147212 */ /* 0x000fe400078e3cff */
[----:B------:R-:W-:Y:S02]  /*8e60*/  LOP3.LUT R10, R53, 0x180, RZ, 0xc0, !PT ;  /* 0x00000180350a7812 */ /* 0x000fe400078ec0ff */
[----:B------:R-:W-:Y:S02]  /*8e70*/  LOP3.LUT R36, R57, 0x180, RZ, 0xc0, !PT ;  /* 0x0000018039247812 */ /* 0x000fe400078ec0ff */
[----:B------:R-:W-:Y:S02]  /*8e80*/  SHF.R.U64 R10, R10, 0x3, RZ ;  /* 0x000000030a0a7819 */ /* 0x000fe400000012ff */
[----:B------:R-:W-:Y:S02]  /*8e90*/  SHF.R.U64 R36, R36, 0x3, RZ ;  /* 0x0000000324247819 */ /* 0x000fe400000012ff */
[----:B------:R-:W-:-:S02]  /*8ea0*/  MOV R56, R20 ;  /* 0x0000001400387202 */ /* 0x000fc40000000f00 */
[----:B------:R-:W-:Y:S02]  /*8eb0*/  LOP3.LUT R14, R10, R53, RZ, 0x3c, !PT ;  /* 0x000000350a0e7212 */ /* 0x000fe400078e3cff */
[----:B------:R-:W-:Y:S02]  /*8ec0*/  LOP3.LUT R10, R36, R57, RZ, 0x3c, !PT ;  /* 0x00000039240a7212 */ /* 0x000fe400078e3cff */
[----:B------:R-:W-:Y:S02]  /*8ed0*/  LOP3.LUT R12, R55, 0x180, RZ, 0xc0, !PT ;  /* 0x00000180370c7812 */ /* 0x000fe400078ec0ff */
[----:B------:R-:W-:Y:S02]  /*8ee0*/  MOV R59, R8 ;  /* 0x00000008003b7202 */ /* 0x000fe40000000f00 */
[----:B------:R-:W-:Y:S02]  /*8ef0*/  SHF.R.U64 R12, R12, 0x3, RZ ;  /* 0x000000030c0c7819 */ /* 0x000fe400000012ff */
[----:B------:R-:W-:-:S02]  /*8f00*/  MOV R53, R10 ;  /* 0x0000000a00357202 */ /* 0x000fc40000000f00 */
[----:B------:R-:W-:Y:S02]  /*8f10*/  LOP3.LUT R12, R12, R55, RZ, 0x3c, !PT ;  /* 0x000000370c0c7212 */ /* 0x000fe400078e3cff */
[----:B------:R-:W-:Y:S02]  /*8f20*/  MOV R55, R14 ;  /* 0x0000000e00377202 */ /* 0x000fe40000000f00 */
[----:B------:R-:W-:Y:S02]  /*8f30*/  MOV R54, R12 ;  /* 0x0000000c00367202 */ /* 0x000fe40000000f00 */
        /* <DEDUP_REMOVED lines=14> */
[----:B------:R-:W-:Y:S01]  /*9020*/  SHFL.IDX PT, R37, R37, R2, 0x1c1f ;  /* 0x001c1f0225257589 */ /* 0x000fe200000e0000 */
[----:B-1----:R-:W-:Y:S02]  /*9030*/  SEL R9, R45, R58, P0 ;  /* 0x0000003a2d097207 */ /* 0x002fe40000000000 */
[----:B------:R-:W-:Y:S01]  /*9040*/  SEL R11, R58, R45, P0 ;  /* 0x0000002d3a0b7207 */ /* 0x000fe20000000000 */
[----:B------:R-:W0:Y:S04]  /*9050*/  SHFL.IDX PT, R44, R44, R5, 0x1c1f ;  /* 0x001c1f052c2c7589 */ /* 0x000e2800000e0000 */
[----:B------:R-:W-:Y:S01]  /*9060*/  SHFL.IDX PT, R49, R49, R2, 0x1c1f ;  /* 0x001c1f0231317589 */ /* 0x000fe200000e0000 */
[----:B--2---:R-:W-:-:S02]  /*9070*/  SEL R12, R29, R52, P0 ;  /* 0x000000341d0c7207 */ /* 0x004fc40000000000 */
[----:B------:R-:W-:Y:S01]  /*9080*/  SEL R14, R52, R29, P0 ;  /* 0x0000001d340e7207 */ /* 0x000fe20000000000 */
[----:B------:R-:W1:Y:S04]  /*9090*/  SHFL.IDX PT, R38, R38, R5, 0x1c1f ;  /* 0x001c1f0526267589 */ /* 0x000e6800000e0000 */
[----:B------:R-:W2:Y:S01]  /*90a0*/  SHFL.IDX PT, R32, R32, R5, 0x1c1f ;  /* 0x001c1f0520207589 */ /* 0x000ea200000e0000 */
[----:B---3--:R-:W-:Y:S02]  /*90b0*/  SEL R13, R47, R50, P0 ;  /* 0x000000322f0d7207 */ /* 0x008fe40000000000 */
[----:B------:R-:W-:Y:S01]  /*90c0*/  SEL R15, R50, R47, P0 ;  /* 0x0000002f320f7207 */ /* 0x000fe20000000000 */
[----:B------:R-:W-:Y:S04]  /*90d0*/  SHFL.IDX PT, R33, R33, R2, 0x1c1f ;  /* 0x001c1f0221217589 */ /* 0x000fe800000e0000 */
[----:B------:R-:W-:Y:S04]  /*90e0*/  SHFL.IDX PT, R39, R39, R2, 0x1c1f ;  /* 0x001c1f0227277589 */ /* 0x000fe800000e0000 */
[----:B------:R3:W4:Y:S01]  /*90f0*/  SHFL.IDX PT, R20, R26, R5, 0x1c1f ;  /* 0x001c1f051a147589 */ /* 0x00072200000e0000 */
[----:B0-----:R-:W-:-:S03]  /*9100*/  SEL R24, R35, R44, P0 ;  /* 0x0000002c23187207 */ /* 0x001fc60000000000 */
[----:B------:R2:W0:Y:S04]  /*9110*/  SHFL.IDX PT, R40, R30, R5, 0x1c1f ;  /* 0x001c1f051e287589 */ /* 0x00042800000e0000 */
[----:B------:R-:W-:Y:S01]  /*9120*/  SHFL.IDX PT, R21, R31, R2, 0x1c1f ;  /* 0x001c1f021f157589 */ /* 0x000fe200000e0000 */
[----:B-1----:R-:W-:Y:S02]  /*9130*/  SEL R25, R49, R38, P0 ;  /* 0x0000002631197207 */ /* 0x002fe40000000000 */
[----:B---3--:R-:W-:Y:S01]  /*9140*/  SEL R26, R44, R35, P0 ;  /* 0x000000232c1a7207 */ /* 0x008fe20000000000 */
[----:B------:R4:W1:Y:S01]  /*9150*/  SHFL.IDX PT, R42, R34, R5, 0x1c1f ;  /* 0x001c1f05222a7589 */ /* 0x00086200000e0000 */
[----:B------:R-:W-:Y:S02]  /*9160*/  SEL R27, R38, R49, P0 ;  /* 0x00000031261b7207 */ /* 0x000fe40000000000 */
[----:B--2---:R-:W-:Y:S01]  /*9170*/  SEL R30, R32, R37, P0 ;  /* 0x00000025201e7207 */ /* 0x004fe20000000000 */
[----:B------:R-:W-:Y:S04]  /*9180*/  SHFL.IDX PT, R41, R41, R2, 0x1c1f ;  /* 0x001c1f0229297589 */ /* 0x000fe800000e0000 */
[----:B------:R-:W-:Y:S04]  /*9190*/  SHFL.IDX PT, R51, R51, R2, 0x1c1f ;  /* 0x001c1f0233337589 */ /* 0x000fe800000e0000 */
[----:B------:R2:W3:Y:S01]  /*91a0*/  SHFL.IDX PT, R36, R28, R5, 0x1c1f ;  /* 0x001c1f051c247589 */ /* 0x0004e200000e0000 */
[----:B----4-:R-:W-:-:S03]  /*91b0*/  SEL R34, R20, R33, P0 ;  /* 0x0000002114227207 */ /* 0x010fc60000000000 */
[----:B------:R4:W5:Y:S01]  /*91c0*/  SHFL.IDX PT, R48, R46, R5, 0x1c1f ;  /* 0x001c1f052e307589 */ /* 0x00096200000e0000 */
[----:B0-----:R-:W-:Y:S02]  /*91d0*/  SEL R29, R39, R40, P0 ;  /* 0x00000028271d7207 */ /* 0x001fe40000000000 */
[----:B------:R-:W-:Y:S01]  /*91e0*/  SEL R31, R40, R39, P0 ;  /* 0x00000027281f7207 */ /* 0x000fe20000000000 */
[----:B------:R-:W-:Y:S01]  /*91f0*/  BAR.SYNC.DEFER_BLOCKING 0x1, 0x180 ;  /* 0x0046000000007b1d */ /* 0x000fe20000010000 */
[----:B--2---:R-:W-:Y:S02]  /*9200*/  SEL R28, R37, R32, P0 ;  /* 0x00000020251c7207 */ /* 0x004fe40000000000 */
[----:B------:R-:W-:Y:S02]  /*9210*/  SEL R32, R33, R20, P0 ;  /* 0x0000001421207207 */ /* 0x000fe40000000000 */
[----:B-1----:R-:W-:Y:S02]  /*9220*/  SEL R33, R21, R42, P0 ;  /* 0x0000002a15217207 */ /* 0x002fe40000000000 */
[----:B------:R-:W-:-:S02]  /*9230*/  SEL R35, R42, R21, P0 ;  /* 0x000000152a237207 */ /* 0x000fc40000000000 */
[----:B---3--:R-:W-:Y:S02]  /*9240*/  SEL R44, R41, R36, P0 ;  /* 0x00000024292c7207 */ /* 0x008fe40000000000 */
[----:B----4-:R-:W-:Y:S02]  /*9250*/  SEL R46, R36, R41, P0 ;  /* 0x00000029242e7207 */ /* 0x010fe40000000000 */
[----:B-----5:R-:W-:Y:S02]  /*9260*/  SEL R45, R51, R48, P0 ;  /* 0x00000030332d7207 */ /* 0x020fe40000000000 */
[----:B------:R-:W-:Y:S01]  /*9270*/  SEL R47, R48, R51, P0 ;  /* 0x00000033302f7207 */ /* 0x000fe20000000000 */
[----:B------:R0:W-:Y:S01]  /*9280*/  STSM.16.M88.4 [R59], R8 ;  /* 0x000000083b007844 */ /* 0x0001e20000000200 */
[----:B------:R-:W-:-:S03]  /*9290*/  PLOP3.LUT P0, PT, PT, PT, UP1, 0x80, 0x0 ;  /* 0x000000000000781c */ /* 0x000fc60003f0f018 */
[----:B------:R1:W-:Y:S04]  /*92a0*/  STSM.16.M88.4 [R57], R12 ;  /* 0x0000000c39007844 */ /* 0x0003e80000000200 */
[----:B------:R1:W-:Y:S04]  /*92b0*/  STSM.16.M88.4 [R56], R24 ;  /* 0x0000001838007844 */ /* 0x0003e80000000200 */
[----:B------:R1:W-:Y:S04]  /*92c0*/  STSM.16.M88.4 [R55], R28 ;  /* 0x0000001c37007844 */ /* 0x0003e80000000200 */
[----:B------:R1:W-:Y:S01]  /*92d0*/  STSM.16.M88.4 [R54], R32 ;  /* 0x0000002036007844 */ /* 0x0003e20000000200 */
[----:B0-----:R-:W-:-:S02]  /*92e0*/  IMAD.U32 R8, RZ, RZ, UR6 ;  /* 0x00000006ff087e24 */ /* 0x001fc4000f8e00ff */
[----:B------:R-:W-:Y:S01]  /*92f0*/  IMAD.U32 R9, RZ, RZ, UR7 ;  /* 0x00000007ff097e24 */ /* 0x000fe2000f8e00ff */
[----:B------:R1:W-:Y:S01]  /*9300*/  STSM.16.M88.4 [R53], R44 ;  /* 0x0000002c35007844 */ /* 0x0003e20000000200 */
[----:B------:R-:W-:Y:S01]  /*9310*/  BAR.SYNC.DEFER_BLOCKING 0x1, 0x180 ;  /* 0x0046000000007b1d */ /* 0x000fe20000010000 */
[----:B------:R-:W-:Y:S02]  /*9320*/  IMAD.U32 R10, RZ, RZ, UR4 ;  /* 0x00000004ff0a7e24 */ /* 0x000fe4000f8e00ff */
[----:B------:R-:W-:-:S03]  /*9330*/  IMAD.U32 R11, RZ, RZ, UR5 ;  /* 0x00000005ff0b7e24 */ /* 0x000fc6000f8e00ff */
[----:B------:R-:W2:Y:S04]  /*9340*/  @P1 LDG.E R2, desc[UR50][R8.64] ;  /* 0x0000003208021981 */ /* 0x000ea8000c1e1900 */
[----:B------:R-:W3:Y:S01]  /*9350*/  @P0 LDG.E R10, desc[UR50][R10.64] ;  /* 0x000000320a0a0981 */ /* 0x000ee2000c1e1900 */
[----:B------:R-:W-:Y:S01]  /*9360*/  IMAD R5, R18, 0x20, R16 ;  /* 0x0000002012057824 */ /* 0x000fe200078e0210 */
[----:B------:R-:W-:Y:S01]  /*9370*/  UMOV UR4, URZ ;  /* 0x0000003f00047c82 */ /* 0x000fe20008000000 */
[----:B------:R-:W-:Y:S02]  /*9380*/  ULDC UR8, c[0x0][0xa88] ;  /* 0x0002a20000087ab9 */ /* 0x000fe40000000800 */
[----:B------:R-:W-:-:S03]  /*9390*/  IMAD.WIDE R6, R5, 0x2, R6 ;  /* 0x0000000205067825 */ /* 0x000fc600078e0206 */
[----:B------:R-:W-:Y:S02]  /*93a0*/  IADD3 R5, P6, R6, 0x1800, RZ ;  /* 0x0000180006057810 */ /* 0x000fe40007fde0ff */
[----:B--2---:R-:W-:Y:S02]  /*93b0*/  @P1 R2UR UR4, R2 ;  /* 0x00000000020412ca */ /* 0x004fe400000e0000 */
[----:B---3--:R-:W-:Y:S01]  /*93c0*/  @P0 R2UR UR8, R10 ;  /* 0x000000000a0802ca */ /* 0x008fe200000e0000 */
[----:B-1----:R-:W-:-:S14]  /*93d0*/  @P0 BRA `(.L_x_1721) ;  /* 0x0000000000180947 */ /* 0x002fdc0003800000 */
[----:B------:R-:W-:Y:S05]  /*93e0*/  @!P1 BRA `(.L_x_1721) ;  /* 0x0000000000149947 */ /* 0x000fea0003800000 */
[----:B------:R-:W2:Y:S04]  /*93f0*/  LDG.E R10, desc[UR50][R8.64] ;  /* 0x00000032080a7981 */ /* 0x000ea8000c1e1900 */
[----:B------:R-:W3:Y:S01]  /*9400*/  LDG.E R2, desc[UR50][R8.64+0x4] ;  /* 0x0000043208027981 */ /* 0x000ee2000c1e1900 */
[----:B--2---:R-:W-:Y:S02]  /*9410*/  R2UR UR5, R10 ;  /* 0x000000000a0572ca */ /* 0x004fe400000e0000 */
[----:B---3--:R-:W-:-:S13]  /*9420*/  R2UR UR8, R2 ;  /* 0x00000000020872ca */ /* 0x008fda00000e0000 */
[----:B------:R-:W-:-:S12]  /*9430*/  UIADD3 UR8, -UR5, UR8, URZ ;  /* 0x0000000805087290 */ /* 0x000fd8000fffe13f */
.L_x_1721:
[----:B------:R-:W-:Y:S01]  /*9440*/  USHF.R.S32.HI UR12, URZ, 0x1f, UR40 ;  /* 0x0000001f3f0c7899 */ /* 0x000fe20008011428 */
[----:B------:R-:W-:Y:S01]  /*9450*/  LOP3.LUT R8, R5, 0x180, RZ, 0xc0, !PT ;  /* 0x0000018005087812 */ /* 0x000fe200078ec0ff */
[----:B------:R-:W-:Y:S01]  /*9460*/  ULDC.64 UR10, c[0x0][0xb70] ;  /* 0x0002dc00000a7ab9 */ /* 0x000fe20000000a00 */
[----:B------:R-:W-:Y:S01]  /*9470*/  USHF.R.S32.HI UR5, URZ, 0x1f, UR4 ;  /* 0x0000001f3f057899 */ /* 0x000fe20008011404 */
[----:B------:R-:W-:Y:S01]  /*9480*/  IMAD.U32 R9, RZ, RZ, UR39 ;  /* 0x00000027ff097e24 */ /* 0x000fe2000f8e00ff */
[----:B------:R-:W-:Y:S01]  /*9490*/  UIMAD UR9, UR12, UR10, URZ ;  /* 0x0000000a0c0972a4 */ /* 0x000fe2000f8e023f */
[----:B------:R-:W-:Y:S01]  /*94a0*/  SHF.R.U64 R8, R8, 0x3, RZ ;  /* 0x0000000308087819 */ /* 0x000fe200000012ff */
[----:B------:R-:W-:Y:S01]  /*94b0*/  UIMAD.WIDE.U32 UR6, UR40, UR10, UR4 ;  /* 0x0000000a280672a5 */ /* 0x000fe2000f8e0004 */
[----:B------:R-:W-:Y:S01]  /*94c0*/  IMAD R9, R9, 0xc0, R22 ;  /* 0x000000c009097824 */ /* 0x000fe200078e0216 */
[----:B------:R-:W-:Y:S01]  /*94d0*/  UIMAD UR9, UR40, UR11, UR9 ;  /* 0x0000000b280972a4 */ /* 0x000fe2000f8e0209 */
[----:B------:R-:W-:Y:S01]  /*94e0*/  LOP3.LUT R8, R8, R5, RZ, 0x3c, !PT ;  /* 0x0000000508087212 */ /* 0x000fe200078e3cff */
[----:B------:R-:W-:Y:S01]  /*94f0*/  USEL UR38, UR38, URZ, !UP0 ;  /* 0x0000003f26267287 */ /* 0x000fe2000c000000 */
[----:B------:R-:W-:Y:S01]  /*9500*/  LOP3.LUT P0, RZ, R23, 0x3, RZ, 0xc0, !PT ;  /* 0x0000000317ff7812 */ /* 0x000fe2000780c0ff */
[----:B------:R-:W-:Y:S01]  /*9510*/  ULDC.64 UR10, c[0x0][0xb78] ;  /* 0x0002de00000a7ab9 */ /* 0x000fe20000000a00 */
[----:B------:R-:W-:Y:S01]  /*9520*/  UIADD3 UR7, UR7, UR9, URZ ;  /* 0x0000000907077290 */ /* 0x000fe2000fffe03f */
[----:B------:R-:W-:Y:S01]  /*9530*/  SHF.R.S32.HI R2, RZ, 0x1f, R9 ;  /* 0x0000001fff027819 */ /* 0x000fe20000011409 */
[----:B------:R-:W-:Y:S01]  /*9540*/  USEL UR37, UR37, URZ, !UP0 ;  /* 0x0000003f25257287 */ /* 0x000fe2000c000000 */
[C---:B------:R-:W-:Y:S01]  /*9550*/  IADD3 R33, P5, R6.reuse, 0x3000, RZ ;  /* 0x0000300006217810 */ /* 0x040fe20007fbe0ff */
[----:B------:R-:W-:Y:S01]  /*9560*/  UIMAD UR9, UR38, UR10, URZ ;  /* 0x0000000a260972a4 */ /* 0x000fe2000f8e023f */
[C---:B------:R-:W-:Y:S01]  /*9570*/  IADD3 R13, P4, R6.reuse, 0x4800, RZ ;  /* 0x00004800060d7810 */ /* 0x040fe20007f9e0ff */
[----:B------:R-:W-:Y:S01]  /*9580*/  UIMAD.WIDE.U32 UR6, UR37, UR10, UR6 ;  /* 0x0000000a250672a5 */ /* 0x000fe2000f8e0006 */
[----:B------:R-:W-:Y:S01]  /*9590*/  IADD3 R37, P3, R6, 0x6000, RZ ;  /* 0x0000600006257810 */ /* 0x000fe20007f7e0ff */
        /* <DEDUP_REMOVED lines=9> */
[----:B------:R-:W-:Y:S01]  /*9630*/  ISETP.GE.OR P1, PT, R9, UR8, P0 ;  /* 0x0000000809007c0c */ /* 0x000fe20008726670 */
[----:B------:R-:W-:Y:S01]  /*9640*/  IMAD.X R9, RZ, RZ, R7, P6 ;  /* 0x000000ffff097224 */ /* 0x000fe200030e0607 */
[----:B------:R-:W-:Y:S01]  /*9650*/  LEA.HI.X R41, R5, UR11, R10, 0x2, P2 ;  /* 0x0000000b05297c11 */ /* 0x000fe200090f140a */
[----:B------:R-:W-:Y:S01]  /*9660*/  ULDC.64 UR6, c[0x0][0xaa0] ;  /* 0x0002a80000067ab9 */ /* 0x000fe20000000a00 */
[----:B------:R-:W-:-:S02]  /*9670*/  IADD3 R5, P2, R6, 0x7800, RZ ;  /* 0x0000780006057810 */ /* 0x000fc40007f5e0ff */
[----:B------:R-:W-:Y:S02]  /*9680*/  LOP3.LUT R36, R37, 0x180, RZ, 0xc0, !PT ;  /* 0x0000018025247812 */ /* 0x000fe400078ec0ff */
[----:B------:R-:W-:Y:S01]  /*9690*/  ISETP.GE.OR P0, PT, R2, UR8, P0 ;  /* 0x0000000802007c0c */ /* 0x000fe20008706670 */
[----:B------:R-:W-:Y:S01]  /*96a0*/  IMAD.X R25, RZ, RZ, R7, P2 ;  /* 0x000000ffff197224 */ /* 0x000fe200010e0607 */
[----:B------:R-:W-:Y:S02]  /*96b0*/  LOP3.LUT R2, R5, 0x180, RZ, 0xc0, !PT ;  /* 0x0000018005027812 */ /* 0x000fe400078ec0ff */
[----:B------:R-:W-:Y:S01]  /*96c0*/  LOP3.LUT R11, R6, 0x180, RZ, 0xc0, !PT ;  /* 0x00000180060b7812 */ /* 0x000fe200078ec0ff */
[----:B------:R0:W-:Y:S01]  /*96d0*/  @!P1 STG.E desc[UR50][R40.64], R3 ;  /* 0x0000000328009986 */ /* 0x0001e2000c101932 */
[----:B------:R-:W-:Y:S02]  /*96e0*/  SHF.R.U64 R32, R32, 0x3, RZ ;  /* 0x0000000320207819 */ /* 0x000fe400000012ff */
[----:B------:R-:W-:-:S02]  /*96f0*/  SHF.R.U64 R12, R12, 0x3, RZ ;  /* 0x000000030c0c7819 */ /* 0x000fc400000012ff */
[----:B------:R-:W-:Y:S02]  /*9700*/  SHF.R.U64 R36, R36, 0x3, RZ ;  /* 0x0000000324247819 */ /* 0x000fe400000012ff */
[----:B------:R-:W-:Y:S01]  /*9710*/  SHF.R.U64 R2, R2, 0x3, RZ ;  /* 0x0000000302027819 */ /* 0x000fe200000012ff */
[----:B------:R-:W-:Y:S01]  /*9720*/  UIMAD UR5, UR5, UR6, URZ ;  /* 0x00000006050572a4 */ /* 0x000fe2000f8e023f */
[----:B------:R-:W-:Y:S01]  /*9730*/  SHF.R.U64 R11, R11, 0x3, RZ ;  /* 0x000000030b0b7819 */ /* 0x000fe200000012ff */
[--C-:B------:R-:W-:Y:S01]  /*9740*/  IMAD.MOV.U32 R20, RZ, RZ, R16.reuse ;  /* 0x000000ffff147224 */ /* 0x100fe200078e0010 */
[----:B------:R-:W-:Y:S01]  /*9750*/  LOP3.LUT R32, R32, R33, RZ, 0x3c, !PT ;  /* 0x0000002120207212 */ /* 0x000fe200078e3cff */
[--C-:B------:R-:W-:Y:S01]  /*9760*/  IMAD.X R33, RZ, RZ, R7.reuse, P5 ;  /* 0x000000ffff217224 */ /* 0x100fe200028e0607 */
[----:B------:R-:W-:Y:S01]  /*9770*/  LOP3.LUT R12, R12, R13, RZ, 0x3c, !PT ;  /* 0x0000000d0c0c7212 */ /* 0x000fe200078e3cff */
[--C-:B------:R-:W-:Y:S01]  /*9780*/  IMAD.X R13, RZ, RZ, R7.reuse, P4 ;  /* 0x000000ffff0d7224 */ /* 0x100fe200020e0607 */
[----:B------:R-:W-:Y:S01]  /*9790*/  LOP3.LUT R36, R36, R37, RZ, 0x3c, !PT ;  /* 0x0000002524247212 */ /* 0x000fe200078e3cff */
[----:B------:R-:W-:Y:S01]  /*97a0*/  IMAD.X R37, RZ, RZ, R7, P3 ;  /* 0x000000ffff257224 */ /* 0x000fe200018e0607 */
[----:B------:R-:W-:Y:S01]  /*97b0*/  LOP3.LUT R24, R2, R5, RZ, 0x3c, !PT ;  /* 0x0000000502187212 */ /* 0x000fe200078e3cff */
[----:B------:R1:W-:Y:S01]  /*97c0*/  @!P0 STG.E desc[UR50][R40.64+0x20], R4 ;  /* 0x0000200428008986 */ /* 0x0003e2000c101932 */
[----:B------:R-:W-:Y:S01]  /*97d0*/  LOP3.LUT R6, R11, R6, RZ, 0x3c, !PT ;  /* 0x000000060b067212 */ /* 0x000fe200078e3cff */
[----:B0-----:R-:W-:Y:S01]  /*97e0*/  IMAD.U32 R3, RZ, RZ, UR6 ;  /* 0x00000006ff037e24 */ /* 0x001fe2000f8e00ff */
[----:B------:R-:W-:Y:S01]  /*97f0*/  SHF.R.S32.HI R21, RZ, 0x1f, R16 ;  /* 0x0000001fff157819 */ /* 0x000fe20000011410 */
[----:B------:R-:W5:Y:S01]  /*9800*/  LD.E.128 R8, desc[UR50][R8.64] ;  /* 0x0000003208087980 */ /* 0x000f62000c101d00 */
[----:B------:R-:W-:-:S03]  /*9810*/  UIMAD UR5, UR4, UR7, UR5 ;  /* 0x00000007040572a4 */ /* 0x000fc6000f8e0205 */
[----:B------:R0:W5:Y:S01]  /*9820*/  LD.E.128 R28, desc[UR50][R6.64] ;  /* 0x00000032061c7980 */ /* 0x000162000c101d00 */
[----:B------:R-:W-:Y:S01]  /*9830*/  IMAD.WIDE.U32 R2, R3, UR4, R20 ;  /* 0x0000000403027c25 */ /* 0x000fe2000f8e0014 */
[----:B------:R-:W-:Y:S02]  /*9840*/  ULDC.64 UR6, c[0x0][0xae0] ;  /* 0x0002b80000067ab9 */ /* 0x000fe40000000a00 */
[----:B------:R-:W5:Y:S04]  /*9850*/  LD.E.128 R32, desc[UR50][R32.64] ;  /* 0x0000003220207980 */ /* 0x000f68000c101d00 */
[----:B------:R-:W5:Y:S04]  /*9860*/  LD.E.128 R12, desc[UR50][R12.64] ;  /* 0x000000320c0c7980 */ /* 0x000f68000c101d00 */
[----:B------:R-:W5:Y:S04]  /*9870*/  LD.E.128 R36, desc[UR50][R36.64] ;  /* 0x0000003224247980 */ /* 0x000f68000c101d00 */
[----:B------:R-:W5:Y:S01]  /*9880*/  LD.E.128 R24, desc[UR50][R24.64] ;  /* 0x0000003218187980 */ /* 0x000f62000c101d00 */
[----:B------:R-:W-:Y:S01]  /*9890*/  UIMAD UR4, UR12, UR6, URZ ;  /* 0x000000060c0472a4 */ /* 0x000fe2000f8e023f */
[----:B------:R-:W-:Y:S01]  /*98a0*/  @!PT LDS RZ, [RZ] ;  /* 0x00000000fffff984 */ /* 0x000fe20000000800 */
[----:B------:R-:W-:Y:S01]  /*98b0*/  @!PT LDS RZ, [RZ] ;  /* 0x00000000fffff984 */ /* 0x000fe20000000800 */
[----:B------:R-:W-:Y:S01]  /*98c0*/  @!PT LDS RZ, [RZ] ;  /* 0x00000000fffff984 */ /* 0x000fe20000000800 */
[----:B------:R-:W-:Y:S01]  /*98d0*/  @!PT LDS RZ, [RZ] ;  /* 0x00000000fffff984 */ /* 0x000fe20000000800 */
[----:B------:R2:W-:Y:S06]  /*98e0*/  MEMBAR.ALL.CTA ;  /* 0x0000000000007992 */ /* 0x0005ec0000008000 */
[----:B--2---:R-:W2:Y:S01]  /*98f0*/  FENCE.VIEW.ASYNC.S ;  /* 0x00000000000073c6 */ /* 0x004ea20000000000 */
[----:B------:R-:W-:Y:S01]  /*9900*/  VIADD R3, R3, UR5 ;  /* 0x0000000503037c36 */ /* 0x000fe20008000000 */
[----:B------:R-:W-:Y:S01]  /*9910*/  UIMAD UR8, UR39, -0xc0, UR8 ;  /* 0xffffff40270878a4 */ /* 0x000fe2000f8e0208 */
[----:B------:R-:W-:Y:S01]  /*9920*/  IMAD.U32 R5, RZ, RZ, UR6 ;  /* 0x00000006ff057e24 */ /* 0x000fe2000f8e00ff */
[----:B------:R-:W-:-:S03]  /*9930*/  UIMAD UR4, UR40, UR7, UR4 ;  /* 0x00000007280472a4 */ /* 0x000fc6000f8e0204 */
[----:B------:R-:W-:Y:S01]  /*9940*/  IMAD.WIDE.U32 R2, R5, UR40, R2 ;  /* 0x0000002805027c25 */ /* 0x000fe2000f8e0002 */
[----:B------:R-:W-:Y:S01]  /*9950*/  ULDC.64 UR6, c[0x0][0xae8] ;  /* 0x0002ba0000067ab9 */ /* 0x000fe20000000a00 */
[----:B------:R-:W-:Y:S02]  /*9960*/  ISETP.GE.AND P0, PT, R18, UR8, PT ;  /* 0x0000000812007c0c */ /* 0x000fe4000bf06270 */
[----:B------:R-:W-:Y:S01]  /*9970*/  VIADD R3, R3, UR4 ;  /* 0x0000000403037c36 */ /* 0x000fe20008000000 */
[----:B------:R-:W-:Y:S01]  /*9980*/  UIMAD UR4, UR38, UR6, URZ ;  /* 0x00000006260472a4 */ /* 0x000fe2000f8e023f */
[----:B------:R-:W-:Y:S02]  /*9990*/  VIADD R0, R0, 0x19c20 ;  /* 0x00019c2000007836 */ /* 0x000fe40000000000 */
[----:B0-----:R-:W-:Y:S01]  /*99a0*/  IMAD.U32 R7, RZ, RZ, UR6 ;  /* 0x00000006ff077e24 */ /* 0x001fe2000f8e00ff */
[----:B------:R-:W-:Y:S01]  /*99b0*/  UIMAD UR4, UR37, UR7, UR4 ;  /* 0x00000007250472a4 */ /* 0x000fe2000f8e0204 */
[----:B-1----:R-:W-:Y:S01]  /*99c0*/  VIADD R4, R18, 0x60 ;  /* 0x0000006012047836 */ /* 0x002fe20000000000 */
[----:B------:R-:W-:Y:S01]  /*99d0*/  PRMT R0, RZ, 0x654, R0 ;  /* 0x00000654ff007816 */ /* 0x000fe20000000000 */
[----:B------:R-:W-:Y:S01]  /*99e0*/  IMAD.WIDE.U32 R6, R7, UR37, R2 ;  /* 0x0000002507067c25 */ /* 0x000fe2000f8e0002 */
[--C-:B------:R-:W-:Y:S01]  /*99f0*/  SHF.R.S32.HI R19, RZ, 0x1f, R18.reuse ;  /* 0x0000001fff137819 */ /* 0x100fe20000011412 */
[----:B------:R-:W-:Y:S02]  /*9a00*/  BSSY B1, `(.L_x_1722) ;  /* 0x000001a000017945 */ /* 0x000fe40003800000 */
[----:B------:R-:W-:Y:S01]  /*9a10*/  IMAD.U32 R5, RZ, RZ, UR39 ;  /* 0x00000027ff057e24 */ /* 0x000fe2000f8e00ff */
[----:B--2---:R0:W-:Y:S01]  /*9a20*/  SYNCS.ARRIVE.TRANS64.RED.A1T0 RZ, [R0+URZ], RZ ;  /* 0x000000ff00ff79a7 */ /* 0x0041e2000810043f */
[----:B------:R-:W-:Y:S01]  /*9a30*/  VIADD R41, R7, UR4 ;  /* 0x0000000407297c36 */ /* 0x000fe20008000000 */
[----:B------:R-:W-:Y:S01]  /*9a40*/  ISETP.GE.AND P3, PT, R4, UR8, PT ;  /* 0x0000000804007c0c */ /* 0x000fe2000bf66270 */
[----:B------:R-:W-:Y:S01]  /*9a50*/  IMAD.WIDE R4, R5, 0xc0, R18 ;  /* 0x000000c005047825 */ /* 0x000fe200078e0212 */
[----:B------:R-:W-:Y:S11]  /*9a60*/  @P0 BRA `(.L_x_1723) ;  /* 0x00000000004c0947 */ /* 0x000ff60003800000 */
        /* <DEDUP_REMOVED lines=19> */
.L_x_1723:
[----:B------:R-:W-:Y:S05]  /*9ba0*/  BSYNC B1 ;  /* 0x0000000000017941 */ /* 0x000fea0003800000 */
.L_x_1722:
        /* <DEDUP_REMOVED lines=24> */
.L_x_1720:
[----:B------:R-:W-:Y:S01]  /*9d30*/  ULDC.64 UR4, c[0x0][0xbe0] ;  /* 0x0002f80000047ab9 */ /* 0x000fe20000000a00 */
[----:B------:R-:W-:Y:S01]  /*9d40*/  ULDC.64 UR6, c[0x0][0xbd8] ;  /* 0x0002f60000067ab9 */ /* 0x000fe20000000a00 */
[----:B------:R-:W-:Y:S02]  /*9d50*/  UISETP.NE.U32.AND UP0, UPT, UR4, URZ, UPT ;  /* 0x0000003f0400728c */ /* 0x000fe4000bf05070 */
[----:B------:R-:W-:Y:S02]  /*9d60*/  UIMAD.WIDE UR6, UR37, 0x4, UR6 ;  /* 0x00000004250678a5 */ /* 0x000fe4000f8e0206 */
[----:B------:R-:W-:-:S03]  /*9d70*/  UISETP.NE.AND.EX UP1, UPT, UR5, URZ, UPT, UP0 ;  /* 0x0000003f0500728c */ /* 0x000fc6000bf25300 */
[----:B------:R-:W-:Y:S02]  /*9d80*/  ULDC.64 UR4, c[0x0][0xbd8] ;  /* 0x0002f60000047ab9 */ /* 0x000fe40000000a00 */
[----:B------:R-:W-:Y:S01]  /*9d90*/  UISETP.NE.U32.AND UP0, UPT, UR4, URZ, UPT ;  /* 0x0000003f0400728c */ /* 0x000fe2000bf05070 */
[----:B------:R-:W-:-:S03]  /*9da0*/  PLOP3.LUT P2, PT, PT, PT, UP1, 0x80, 0x0 ;  /* 0x000000000000781c */ /* 0x000fc60003f4f018 */
[----:B------:R-:W-:-:S03]  /*9db0*/  UISETP.NE.AND.EX UP0, UPT, UR5, URZ, UPT, UP0 ;  /* 0x0000003f0500728c */ /* 0x000fc6000bf05300 */
[----:B------:R-:W-:Y:S02]  /*9dc0*/  @UP1 ULDC.64 UR4, c[0x0][0xbe0] ;  /* 0x0002f80000041ab9 */ /* 0x000fe40000000a00 */
[----:B------:R-:W-:Y:S01]  /*9dd0*/  @UP1 UIMAD.WIDE UR4, UR37, 0x4, UR4 ;  /* 0x00000004250418a5 */ /* 0x000fe2000f8e0204 */
[----:B------:R-:W-:-:S05]  /*9de0*/  PLOP3.LUT P1, PT, PT, PT, UP0, 0x80, 0x0 ;  /* 0x000000000000781c */ /* 0x000fca0003f2f008 */
[----:B------:R-:W-:Y:S02]  /*9df0*/  IMAD.U32 R4, RZ, RZ, UR4 ;  /* 0x00000004ff047e24 */ /* 0x000fe4000f8e00ff */
[----:B------:R-:W-:Y:S02]  /*9e00*/  IMAD.U32 R5, RZ, RZ, UR5 ;  /* 0x00000005ff057e24 */ /* 0x000fe4000f8e00ff */
[----:B------:R-:W-:-:S03]  /*9e10*/  IMAD.MOV.U32 R7, RZ, RZ, RZ ;  /* 0x000000ffff077224 */ /* 0x000fc600078e00ff */
[----:B------:R-:W2:Y:S01]  /*9e20*/  @P2 LDG.E R4, desc[UR50][R4.64] ;  /* 0x0000003204042981 */ /* 0x000ea2000c1e1900 */
[----:B------:R-:W-:Y:S02]  /*9e30*/  IMAD.U32 R2, RZ, RZ, UR6 ;  /* 0x00000006ff027e24 */ /* 0x000fe4000f8e00ff */
[----:B------:R-:W-:-:S05]  /*9e40*/  IMAD.U32 R3, RZ, RZ, UR7 ;  /* 0x00000007ff037e24 */ /* 0x000fca000f8e00ff */
[----:B------:R0:W5:Y:S01]  /*9e50*/  @P1 LDG.E R7, desc[UR50][R2.64] ;  /* 0x0000003202071981 */ /* 0x000162000c1e1900 */
[----:B------:R-:W-:Y:S01]  /*9e60*/  ULDC UR4, c[0x0][0xa88] ;  /* 0x0002a20000047ab9 */ /* 0x000fe20000000800 */
[----:B------:R-:W-:Y:S02]  /*9e70*/  ISETP.GT.AND P0, PT, R154, 0xbf, PT ;  /* 0x000000bf9a00780c */ /* 0x000fe40003f04270 */
[----:B--2---:R-:W-:Y:S01]  /*9e80*/  @P2 R2UR UR4, R4 ;  /* 0x00000000040422ca */ /* 0x004fe200000e0000 */
[----:B0-----:R-:W-:-:S14]  /*9e90*/  @P2 BRA `(.L_x_1725) ;  /* 0x0000000000182947 */ /* 0x001fdc0003800000 */
[----:B------:R-:W-:Y:S05]  /*9ea0*/  @!P1 BRA `(.L_x_1725) ;  /* 0x0000000000149947 */ /* 0x000fea0003800000 */
[----:B------:R-:W2:Y:S04]  /*9eb0*/  LDG.E R4, desc[UR50][R2.64] ;  /* 0x0000003202047981 */ /* 0x000ea8000c1e1900 */
[----:B------:R-:W3:Y:S01]  /*9ec0*/  LDG.E R0, desc[UR50][R2.64+0x4] ;  /* 0x0000043202007981 */ /* 0x000ee2000c1e1900 */
[----:B--2---:R-:W-:Y:S02]  /*9ed0*/  R2UR UR5, R4 ;  /* 0x00000000040572ca */ /* 0x004fe400000e0000 */
[----:B---3--:R-:W-:-:S13]  /*9ee0*/  R2UR UR4, R0 ;  /* 0x00000000000472ca */ /* 0x008fda00000e0000 */
[----:B------:R-:W-:-:S12]  /*9ef0*/  UIADD3 UR4, -UR5, UR4, URZ ;  /* 0x0000000405047290 */ /* 0x000fd8000fffe13f */
.L_x_1725:
[----:B------:R-:W-:Y:S01]  /*9f00*/  USHF.R.S32.HI UR7, URZ, 0x1f, UR40 ;  /* 0x0000001f3f077899 */ /* 0x000fe20008011428 */
[----:B------:R-:W-:Y:S01]  /*9f10*/  BSSY B1, `(.L_x_1726) ;  /* 0x000001f000017945 */ /* 0x000fe20003800000 */
[----:B------:R-:W-:Y:S01]  /*9f20*/  USEL UR37, UR37, URZ, !UP0 ;  /* 0x0000003f25257287 */ /* 0x000fe2000c000000 */
[----:B------:R-:W-:Y:S01]  /*9f30*/  SHF.R.S32.HI R9, RZ, 0x1f, R16 ;  /* 0x0000001fff097819 */ /* 0x000fe20000011410 */
[----:B------:R-:W-:Y:S01]  /*9f40*/  USEL UR38, UR38, URZ, !UP0 ;  /* 0x0000003f26267287 */ /* 0x000fe2000c000000 */
[----:B-----5:R-:W-:Y:S01]  /*9f50*/  SHF.R.S32.HI R6, RZ, 0x1f, R7 ;  /* 0x0000001fff067819 */ /* 0x020fe20000011407 */
[----:B------:R-:W-:Y:S10]  /*9f60*/  @P0 BRA `(.L_x_1727) ;  /* 0x0000000000640947 */ /* 0x000ff40003800000 */
[----:B------:R-:W0:Y:S01]  /*9f70*/  S2R R2, SR_TID.X ;  /* 0x0000000000027919 */ /* 0x000e220000002100 */
[----:B------:R-:W-:-:S04]  /*9f80*/  IMAD.U32 R0, RZ, RZ, UR39 ;  /* 0x00000027ff007e24 */ /* 0x000fc8000f8e00ff */
[----:B0-----:R-:W-:-:S04]  /*9f90*/  IMAD R0, R0, 0xc0, R2 ;  /* 0x000000c000007824 */ /* 0x001fc800078e0202 */
[----:B------:R-:W-:-:S05]  /*9fa0*/  VIADD R0, R0, 0xffffff80 ;  /* 0xffffff8000007836 */ /* 0x000fca0000000000 */
[----:B------:R-:W-:-:S13]  /*9fb0*/  ISETP.GE.AND P0, PT, R0, UR4, PT ;  /* 0x0000000400007c0c */ /* 0x000fda000bf06270 */
        /* <DEDUP_REMOVED lines=20> */
.L_x_1727:
[----:B------:R-:W-:Y:S05]  /*a100*/  BSYNC B1 ;  /* 0x0000000000017941 */ /* 0x000fea0003800000 */
.L_x_1726:
[----:B------:R-:W-:Y:S01]  /*a110*/  ULDC.64 UR8, c[0x0][0xaa0] ;  /* 0x0002a80000087ab9 */ /* 0x000fe20000000a00 */
[----:B------:R-:W-:Y:S01]  /*a120*/  IMAD.MOV.U32 R2, RZ, RZ, R16 ;  /* 0x000000ffff027224 */ /* 0x000fe200078e0010 */
[----:B------:R-:W-:Y:S01]  /*a130*/  UIMAD UR6, UR39, -0xc0, UR4 ;  /* 0xffffff40270678a4 */ /* 0x000fe2000f8e0204 */
[----:B0-----:R-:W-:Y:S01]  /*a140*/  IMAD.MOV.U32 R3, RZ, RZ, R9 ;  /* 0x000000ffff037224 */ /* 0x001fe200078e0009 */
[----:B------:R-:W-:Y:S01]  /*a150*/  BSSY B1, `(.L_x_1728) ;  /* 0x000002c000017945 */ /* 0x000fe20003800000 */
[----:B------:R-:W-:Y:S02]  /*a160*/  IMAD R0, R6, UR8, RZ ;  /* 0x0000000806007c24 */ /* 0x000fe4000f8e02ff */
[----:B------:R-:W-:Y:S01]  /*a170*/  IMAD.WIDE.U32 R2, R7, UR8, R2 ;  /* 0x0000000807027c25 */ /* 0x000fe2000f8e0002 */
[----:B------:R-:W-:-:S03]  /*a180*/  ISETP.GE.AND P0, PT, R18, UR6, PT ;  /* 0x0000000612007c0c */ /* 0x000fc6000bf06270 */
[----:B------:R-:W-:Y:S01]  /*a190*/  IMAD R7, R7, UR9, R0 ;  /* 0x0000000907077c24 */ /* 0x000fe2000f8e0200 */
[----:B------:R-:W-:Y:S01]  /*a1a0*/  ULDC.64 UR8, c[0x0][0xae0] ;  /* 0x0002b80000087ab9 */ /* 0x000fe20000000a00 */
[----:B------:R-:W-:Y:S01]  /*a1b0*/  VIADD R0, R18, 0x60 ;  /* 0x0000006012007836 */ /* 0x000fe20000000000 */
[----:B------:R-:W-:Y:S01]  /*a1c0*/  UIMAD UR5, UR7, UR8, URZ ;  /* 0x00000008070572a4 */ /* 0x000fe2000f8e023f */
[----:B------:R-:W-:Y:S01]  /*a1d0*/  IMAD.IADD R3, R3, 0x1, R7 ;  /* 0x0000000103037824 */ /* 0x000fe200078e0207 */
[----:B------:R-:W-:Y:S01]  /*a1e0*/  SHF.R.S32.HI R7, RZ, 0x1f, R18 ;  /* 0x0000001fff077819 */ /* 0x000fe20000011412 */
[----:B------:R-:W-:Y:S01]  /*a1f0*/  IMAD.U32 R5, RZ, RZ, UR8 ;  /* 0x00000008ff057e24 */ /* 0x000fe2000f8e00ff */
[----:B------:R-:W-:Y:S01]  /*a200*/  UIMAD UR5, UR40, UR9, UR5 ;  /* 0x00000009280572a4 */ /* 0x000fe2000f8e0205 */
[----:B------:R-:W-:Y:S01]  /*a210*/  IMAD.U32 R9, RZ, RZ, UR39 ;  /* 0x00000027ff097e24 */ /* 0x000fe2000f8e00ff */
[----:B------:R-:W-:Y:S01]  /*a220*/  ISETP.GE.AND P1, PT, R0, UR6, PT ;  /* 0x0000000600007c0c */ /* 0x000fe2000bf26270 */
[----:B------:R-:W-:Y:S01]  /*a230*/  IMAD.WIDE.U32 R2, R5, UR40, R2 ;  /* 0x0000002805027c25 */ /* 0x000fe2000f8e0002 */
[----:B------:R-:W-:-:S02]  /*a240*/  ULDC.64 UR8, c[0x0][0xae8] ;  /* 0x0002ba0000087ab9 */ /* 0x000fc40000000a00 */
[----:B------:R-:W-:Y:S01]  /*a250*/  UIMAD UR4, UR38, UR8, URZ ;  /* 0x00000008260472a4 */ /* 0x000fe2000f8e023f */
[----:B------:R-:W-:Y:S02]  /*a260*/  VIADD R3, R3, UR5 ;  /* 0x0000000503037c36 */ /* 0x000fe40008000000 */
[----:B------:R-:W-:Y:S01]  /*a270*/  IMAD.U32 R5, RZ, RZ, UR8 ;  /* 0x00000008ff057e24 */ /* 0x000fe2000f8e00ff */
[----:B------:R-:W-:Y:S01]  /*a280*/  UIMAD UR4, UR37, UR9, UR4 ;  /* 0x00000009250472a4 */ /* 0x000fe2000f8e0204 */
[----:B------:R-:W-:Y:S02]  /*a290*/  IMAD.MOV.U32 R6, RZ, RZ, R18 ;  /* 0x000000ffff067224 */ /* 0x000fe400078e0012 */
[----:B------:R-:W-:-:S04]  /*a2a0*/  IMAD.WIDE.U32 R4, R5, UR37, R2 ;  /* 0x0000002505047c25 */ /* 0x000fc8000f8e0002 */
        /* <DEDUP_REMOVED lines=22> */
.L_x_1729:
[----:B------:R-:W-:Y:S05]  /*a410*/  BSYNC B1 ;  /* 0x0000000000017941 */ /* 0x000fea0003800000 */
.L_x_1728:
        /* <DEDUP_REMOVED lines=22> */
.L_x_1724:
[----:B------:R-:W-:Y:S05]  /*a580*/  BSYNC B0 ;  /* 0x0000000000007941 */ /* 0x000fea0003800000 */
.L_x_1719:
[----:B------:R-:W-:Y:S02]  /*a590*/  ULDC UR4, c[0x0][0xc14] ;  /* 0x0003050000047ab9 */ /* 0x000fe40000000800 */
[----:B------:R-:W-:-:S13]  /*a5a0*/  ISETP.GE.AND P0, PT, R43, UR4, PT ;  /* 0x000000042b007c0c */ /* 0x000fda000bf06270 */
[----:B------:R-:W-:Y:S05]  /*a5b0*/  @!P0 BRA `(.L_x_1730) ;  /* 0xffffff6400e88947 */ /* 0x000fea000383ffff */
[----:B------:R-:W-:Y:S05]  /*a5c0*/  EXIT ;  /* 0x000000000000794d */ /* 0x000fea0003800000 */
.L_x_1680:
[----:B------:R-:W-:-:S08]  /*a5d0*/  NOP ;  /* 0x0000000000007918 */ /* 0x000fd00000000000 */
[----:B------:R-:W0:-:S00]  /*a5e0*/  USETMAXREG.DEALLOC.CTAPOOL 0x20 ;  /* 0x00000020000079c8 */ /* 0x000e0000080e0500 */
[----:B0-----:R-:W-:Y:S01]  /*a5f0*/  LOP3.LUT R2, R0, 0x3, RZ, 0xc0, !PT ;  /* 0x0000000300027812 */ /* 0x001fe200078ec0ff */
[----:B------:R-:W-:-:S05]  /*a600*/  IMAD.MOV.U32 R4, RZ, RZ, RZ ;  /* 0x000000ffff047224 */ /* 0x000fca00078e00ff */
[----:B------:R-:W0:Y:S02]  /*a610*/  SHFL.IDX PT, R2, R2, RZ, 0x1f ;  /* 0x00001fff02027589 */ /* 0x000e2400000e0000 */
[----:B0-----:R-:W-:-:S04]  /*a620*/  ISETP.NE.AND P0, PT, R2, RZ, PT ;  /* 0x000000ff0200720c */ /* 0x001fc80003f05270 */
[----:B------:R-:W-:-:S05]  /*a630*/  P2R R2, PR, RZ, 0x1 ;  /* 0x00000001ff027803 */ /* 0x000fca0000000000 */
[----:B------:R0:W-:Y:S04]  /*a640*/  STL [R1], R2 ;  /* 0x0000000201007387 */ /* 0x0001e80000100800 */
        /* <DEDUP_REMOVED lines=10> */
.L_x_1731:
[----:B0-----:R-:W0:Y:S01]  /*a6f0*/  S2R R2, SR_TID.X ;  /* 0x0000000000027919 */ /* 0x001e220000002100 */
        /* <DEDUP_REMOVED lines=40> */
.L_x_1737:
        /* <DEDUP_REMOVED lines=14> */
.L_x_1736:
[----:B------:R-:W-:Y:S05]  /*aa60*/  BSYNC B0 ;  /* 0x0000000000007941 */ /* 0x000fea0003800000 */
.L_x_1735:
        /* <DEDUP_REMOVED lines=21> */
.L_x_1733:
        /* <DEDUP_REMOVED lines=25> */
.L_x_1738:
        /* <DEDUP_REMOVED lines=57> */
.L_x_1734:
[----:B------:R-:W-:Y:S01]  /*b0e0*/  IMAD.MOV.U32 R24, RZ, RZ, R7 ;  /* 0x000000ffff187224 */ /* 0x000fe200078e0007 */
[----:B------:R-:W-:Y:S01]  /*b0f0*/  UMOV UR38, URZ ;  /* 0x0000003f00267c82 */ /* 0x000fe20008000000 */
[----:B------:R-:W-:-:S07]  /*b100*/  IMAD.MOV.U32 R25, RZ, RZ, RZ ;  /* 0x000000ffff197224 */ /* 0x000fce00078e00ff */
.L_x_1739:
        /* <DEDUP_REMOVED lines=10> */
.L_x_1732:
[----:B------:R-:W-:Y:S01]  /*b1b0*/  ULDC UR4, c[0x0][0xc14] ;  /* 0x0003050000047ab9 */ /* 0x000fe20000000800 */
[----:B------:R-:W-:Y:S01]  /*b1c0*/  IMAD.MOV.U32 R18, RZ, RZ, 0x1 ;  /* 0x00000001ff127424 */ /* 0x000fe200078e00ff */
[----:B------:R-:W-:Y:S01]  /*b1d0*/  UISETP.GE.AND UP0, UPT, UR49, UR4, UPT ;  /* 0x000000043100728c */ /* 0x000fe2000bf06270 */
[----:B------:R-:W-:Y:S02]  /*b1e0*/  IMAD.MOV.U32 R29, RZ, RZ, RZ ;  /* 0x000000ffff1d7224 */ /* 0x000fe400078e00ff */
[----:B------:R-:W-:-:S03]  /*b1f0*/  IMAD.MOV.U32 R17, RZ, RZ, RZ ;  /* 0x000000ffff117224 */ /* 0x000fc600078e00ff */
[----:B------:R-:W-:-:S13]  /*b200*/  PLOP3.LUT P0, PT, PT, PT, UP0, 0x80, 0x0 ;  /* 0x000000000000781c */ /* 0x000fda0003f0f008 */
[----:B------:R-:W-:Y:S05]  /*b210*/  @P0 BRA `(.L_x_1740) ;  /* 0x0000003800f40947 */ /* 0x000fea0003800000 */
        /* <DEDUP_REMOVED lines=9> */
[----:B------:R-:W-:Y:S01]  /*b2b0*/  IMAD.MOV.U32 R29, RZ, RZ, RZ ;  /* 0x000000ffff1d7224 */ /* 0x000fe200078e00ff */
        /* <DEDUP_REMOVED lines=23> */
.L_x_1804:
[----:B------:R-:W-:Y:S01]  /*b430*/  ULDC.64 UR4, c[0x0][0xc60] ;  /* 0x0003180000047ab9 */ /* 0x000fe20000000a00 */
[----:B------:R-:W-:Y:S01]  /*b440*/  ULDC.64 UR6, c[0x0][0xa08] ;  /* 0x0002820000067ab9 */ /* 0x000fe20000000a00 */
[----:B------:R-:W-:Y:S01]  /*b450*/  UIMAD.WIDE UR4, UR49, 0x4, UR4 ;  /* 0x00000004310478a5 */ /* 0x000fe2000f8e0204 */
[----:B------:R-:W-:-:S05]  /*b460*/  ULDC.64 UR8, c[0x0][0xa18] ;  /* 0x0002860000087ab9 */ /* 0x000fca0000000a00 */
[----:B------:R-:W-:Y:S02]  /*b470*/  IMAD.U32 R2, RZ, RZ, UR4 ;  /* 0x00000004ff027e24 */ /* 0x000fe4000f8e00ff */
[----:B------:R-:W-:Y:S01]  /*b480*/  IMAD.U32 R3, RZ, RZ, UR5 ;  /* 0x00000005ff037e24 */ /* 0x000fe2000f8e00ff */
[----:B------:R-:W-:-:S04]  /*b490*/  ULDC.64 UR4, c[0x0][0xa28] ;  /* 0x00028a0000047ab9 */ /* 0x000fc80000000a00 */
[----:B------:R-:W2:Y:S01]  /*b4a0*/  LDG.E R2, desc[UR50][R2.64] ;  /* 0x0000003202027981 */ /* 0x000ea2000c1e1900 */
[----:B------:R-:W-:Y:S01]  /*b4b0*/  UISETP.NE.U32.AND UP0, UPT, UR4, URZ, UPT ;  /* 0x0000003f0400728c */ /* 0x000fe2000bf05070 */
[----:B------:R-:W-:-:S03]  /*b4c0*/  ISETP.NE.U32.AND P0, PT, RZ, UR6, PT ;  /* 0x00000006ff007c0c */ /* 0x000fc6000bf05070 */
[----:B------:R-:W-:Y:S01]  /*b4d0*/  UISETP.NE.AND.EX UP0, UPT, UR5, URZ, UPT, UP0 ;  /* 0x0000003f0500728c */ /* 0x000fe2000bf05300 */
[----:B------:R-:W-:-:S05]  /*b4e0*/  ISETP.NE.AND.EX P0, PT, RZ, UR7, PT, P0 ;  /* 0x00000007ff007c0c */ /* 0x000fca000bf05300 */
[----:B------:R-:W-:Y:S01]  /*b4f0*/  PLOP3.LUT P2, PT, PT, PT, UP0, 0x80, 0x0 ;  /* 0x000000000000781c */ /* 0x000fe20003f4f008 */
[----:B0-----:R-:W0:Y:S01]  /*b500*/  LDC R0, c[0x0][0x288] ;  /* 0x0000a200ff007b82 */ /* 0x001e220000000800 */
[----:B------:R-:W-:Y:S01]  /*b510*/  IMAD.MOV.U32 R27, RZ, RZ, RZ ;  /* 0x000000ffff1b7224 */ /* 0x000fe200078e00ff */
[----:B--2---:R-:W-:-:S13]  /*b520*/  R2UR UR45, R2 ;  /* 0x00000000022d72ca */ /* 0x004fda00000e0000 */
[----:B------:R-:W-:Y:S02]  /*b530*/  USHF.R.S32.HI UR44, URZ, 0x1f, UR45 ;  /* 0x0000001f3f2c7899 */ /* 0x000fe4000801142d */
[----:B------:R-:W-:Y:S02]  /*b540*/  @UP0 ULEA UR4, UP1, UR45, UR4, 0x2 ;  /* 0x000000042d040291 */ /* 0x000fe4000f82103f */
[----:B------:R-:W-:Y:S02]  /*b550*/  USHF.L.U32 UR43, UR45, 0x2, URZ ;  /* 0x000000022d2b7899 */ /* 0x000fe4000800063f */
[----:B------:R-:W-:Y:S02]  /*b560*/  @UP0 ULEA.HI.X UR5, UR45, UR5, UR44, 0x2, UP1 ;  /* 0x000000052d050291 */ /* 0x000fe400088f142c */
[----:B------:R-:W-:Y:S01]  /*b570*/  USHF.L.U64.HI UR44, UR45, 0x2, UR44 ;  /* 0x000000022d2c7899 */ /* 0x000fe2000801022c */
[----:B------:R-:W-:Y:S01]  /*b580*/  IMAD.U32 R4, RZ, RZ, UR4 ;  /* 0x00000004ff047e24 */ /* 0x000fe2000f8e00ff */
[----:B------:R-:W-:-:S02]  /*b590*/  UIADD3 UR6, UP1, UR43, UR6, URZ ;  /* 0x000000062b067290 */ /* 0x000fc4000ff3e03f */
[----:B------:R-:W-:Y:S01]  /*b5a0*/  UISETP.NE.U32.AND UP0, UPT, UR8, URZ, UPT ;  /* 0x0000003f0800728c */ /* 0x000fe2000bf05070 */
[----:B------:R-:W-:Y:S01]  /*b5b0*/  IMAD.U32 R5, RZ, RZ, UR5 ;  /* 0x00000005ff057e24 */ /* 0x000fe2000f8e00ff */
[----:B------:R-:W-:Y:S02]  /*b5c0*/  UIADD3.X UR7, UR44, UR7, URZ, UP1, !UPT ;  /* 0x000000072c077290 */ /* 0x000fe40008ffe43f */
[----:B------:R-:W-:Y:S01]  /*b5d0*/  UISETP.NE.AND.EX UP0, UPT, UR9, URZ, UPT, UP0 ;  /* 0x0000003f0900728c */ /* 0x000fe2000bf05300 */
[----:B------:R-:W-:Y:S01]  /*b5e0*/  IMAD.U32 R2, RZ, RZ, UR6 ;  /* 0x00000006ff027e24 */ /* 0x000fe2000f8e00ff */
[----:B------:R1:W2:Y:S02]  /*b5f0*/  @P2 LDG.E R8, desc[UR50][R4.64] ;  /* 0x0000003204082981 */ /* 0x0002a4000c1e1900 */
[----:B------:R-:W-:Y:S01]  /*b600*/  IMAD.U32 R3, RZ, RZ, UR7 ;  /* 0x00000007ff037e24 */ /* 0x000fe2000f8e00ff */
[----:B------:R-:W-:Y:S02]  /*b610*/  ULDC.64 UR6, c[0x0][0xa00] ;  /* 0x0002800000067ab9 */ /* 0x000fe40000000a00 */
[----:B------:R-:W-:-:S02]  /*b620*/  UIADD3 UR5, UP1, UR43, UR6, URZ ;  /* 0x000000062b057290 */ /* 0x000fc4000ff3e03f */
[----:B------:R-:W3:Y:S01]  /*b630*/  @P0 LDG.E R9, desc[UR50][R2.64] ;  /* 0x0000003202090981 */ /* 0x000ee2000c1e1900 */
[----:B------:R-:W-:Y:S01]  /*b640*/  ISETP.NE.U32.AND P1, PT, RZ, UR6, PT ;  /* 0x00000006ff007c0c */ /* 0x000fe2000bf25070 */
[----:B------:R-:W-:Y:S02]  /*b650*/  UIADD3.X UR6, UR44, UR7, URZ, UP1, !UPT ;  /* 0x000000072c067290 */ /* 0x000fe40008ffe43f */
[----:B------:R-:W-:Y:S01]  /*b660*/  @UP0 UIADD3 UR4, UP1, UR43, UR8, URZ ;  /* 0x000000082b040290 */ /* 0x000fe2000ff3e03f */
[----:B------:R-:W-:Y:S01]  /*b670*/  ISETP.NE.AND.EX P1, PT, RZ, UR7, PT, P1 ;  /* 0x00000007ff007c0c */ /* 0x000fe2000bf25310 */
[----:B-1----:R-:W-:Y:S01]  /*b680*/  IMAD.U32 R4, RZ, RZ, UR5 ;  /* 0x00000005ff047e24 */ /* 0x002fe2000f8e00ff */
[----:B------:R-:W-:Y:S01]  /*b690*/  PLOP3.LUT P3, PT, PT, PT, UP0, 0x80, 0x0 ;  /* 0x000000000000781c */ /* 0x000fe20003f6f008 */
[----:B------:R-:W-:Y:S01]  /*b6a0*/  @UP0 UIADD3.X UR5, UR44, UR9, URZ, UP1, !UPT ;  /* 0x000000092c050290 */ /* 0x000fe20008ffe43f */
[----:B------:R-:W-:Y:S01]  /*b6b0*/  IMAD.U32 R5, RZ, RZ, UR6 ;  /* 0x00000006ff057e24 */ /* 0x000fe2000f8e00ff */
[----:B------:R-:W-:Y:S01]  /*b6c0*/  UMOV UR42, URZ ;  /* 0x0000003f002a7c82 */ /* 0x000fe20008000000 */
[----:B------:R-:W-:Y:S01]  /*b6d0*/  IMAD.U32 R6, RZ, RZ, UR4 ;  /* 0x00000004ff067e24 */ /* 0x000fe2000f8e00ff */
[----:B------:R-:W-:Y:S01]  /*b6e0*/  ULDC.64 UR6, c[0x0][0x3f8] ;  /* 0x0000fe0000067ab9 */ /* 0x000fe20000000a00 */
[----:B------:R-:W-:Y:S01]  /*b6f0*/  ULDC.64 UR8, c[0x0][0xa20] ;  /* 0x0002880000087ab9 */ /* 0x000fe20000000a00 */
[----:B------:R-:W-:-:S04]  /*b700*/  IMAD.U32 R7, RZ, RZ, UR5 ;  /* 0x00000005ff077e24 */ /* 0x000fc8000f8e00ff */
[----:B------:R1:W5:Y:S01]  /*b710*/  @P1 LDG.E R27, desc[UR50][R4.64] ;  /* 0x00000032041b1981 */ /* 0x000362000c1e1900 */
[----:B------:R-:W-:Y:S01]  /*b720*/  UMOV UR4, URZ ;  /* 0x0000003f00047c82 */ /* 0x000fe20008000000 */
[----:B------:R-:W-:Y:S02]  /*b730*/  UISETP.NE.U32.AND UP0, UPT, UR6, URZ, UPT ;  /* 0x0000003f0600728c */ /* 0x000fe4000bf05070 */
[----:B0-----:R1:W5:Y:S01]  /*b740*/  @P3 LDG.E R0, desc[UR50][R6.64] ;  /* 0x0000003206003981 */ /* 0x001362000c1e1900 */
[----:B------:R-:W-:Y:S01]  /*b750*/  ULDC UR5, c[0x0][0x404] ;  /* 0x0001010000057ab9 */ /* 0x000fe20000000800 */
[----:B------:R-:W-:Y:S01]  /*b760*/  UISETP.NE.AND.EX UP0, UPT, UR7, URZ, UPT, UP0 ;  /* 0x0000003f0700728c */ /* 0x000fe2000bf05300 */
[----:B------:R-:W-:-:S03]  /*b770*/  ULDC UR6, c[0x0][0x2e0] ;  /* 0x0000b80000067ab9 */ /* 0x000fc60000000800 */
[----:B------:R-:W-:-:S04]  /*b780*/  USEL UR5, UR5, 0x1, UP0 ;  /* 0x0000000105057887 */ /* 0x000fc80008000000 */
[----:B------:R-:W-:Y:S01]  /*b790*/  UIMAD UR5, UR5, UR6, URZ ;  /* 0x00000006050572a4 */ /* 0x000fe2000f8e023f */
[----:B--2---:R-:W-:Y:S02]  /*b7a0*/  @P2 R2UR UR4, R8 ;  /* 0x00000000080422ca */ /* 0x004fe400000e0000 */
[----:B---3--:R-:W-:Y:S02]  /*b7b0*/  @P0 R2UR UR42, R9 ;  /* 0x00000000092a02ca */ /* 0x008fe400000e0000 */
[----:B------:R-:W-:-:S04]  /*b7c0*/  ISETP.NE.U32.AND P2, PT, RZ, UR8, PT ;  /* 0x00000008ff007c0c */ /* 0x000fc8000bf45070 */
[----:B------:R-:W-:-:S07]  /*b7d0*/  ISETP.NE.AND.EX P2, PT, RZ, UR9, PT, P2 ;  /* 0x00000009ff007c0c */ /* 0x000fce000bf45320 */
[----:B------:R-:W-:Y:S01]  /*b7e0*/  UIADD3 UR42, UR42, UR4, URZ ;  /* 0x000000042a2a7290 */ /* 0x000fe2000fffe03f */
[----:B-1----:R-:W-:Y:S11]  /*b7f0*/  @P3 BRA `(.L_x_1741) ;  /* 0x0000000000103947 */ /* 0x002ff60003800000 */
[----:B------:R-:W-:Y:S05]  /*b800*/  @!P1 BRA `(.L_x_1741) ;  /* 0x00000000000c9947 */ /* 0x000fea0003800000 */
[----:B------:R-:W2:Y:S04]  /*b810*/  LDG.E R7, desc[UR50][R4.64] ;  /* 0x0000003204077981 */ /* 0x000ea8000c1e1900 */
[----:B-----5:R-:W2:Y:S02]  /*b820*/  LDG.E R0, desc[UR50][R4.64+0x4] ;  /* 0x0000043204007981 */ /* 0x020ea4000c1e1900 */
[----:B--2---:R-:W-:-:S07]  /*b830*/  IMAD.IADD R0, R0, 0x1, -R7 ;  /* 0x0000000100007824 */ /* 0x004fce00078e0a07 */
.L_x_1741:
[----:B------:R-:W-:Y:S01]  /*b840*/  IMAD.U32 R4, RZ, RZ, UR5 ;  /* 0x00000005ff047e24 */ /* 0x000fe2000f8e00ff */
[----:B------:R-:W-:Y:S06]  /*b850*/  @!P2 BRA `(.L_x_1742) ;  /* 0x000000000018a947 */ /* 0x000fec0003800000 */
[----:B------:R-:W-:-:S04]  /*b860*/  UIADD3 UR5, UP0, UR43, UR8, URZ ;  /* 0x000000082b057290 */ /* 0x000fc8000ff1e03f */
[----:B------:R-:W-:Y:S02]  /*b870*/  UIADD3.X UR6, UR44, UR9, URZ, UP0, !UPT ;  /* 0x000000092c067290 */ /* 0x000fe400087fe43f */
[----:B------:R-:W-:-:S04]  /*b880*/  IMAD.U32 R2, RZ, RZ, UR5 ;  /* 0x00000005ff027e24 */ /* 0x000fc8000f8e00ff */
[----:B------:R-:W-:-:S05]  /*b890*/  IMAD.U32 R3, RZ, RZ, UR6 ;  /* 0x00000006ff037e24 */ /* 0x000fca000f8e00ff */
[----:B------:R0:W5:Y:S01]  /*b8a0*/  LDG.E R4, desc[UR50][R2.64] ;  /* 0x0000003202047981 */ /* 0x000162000c1e1900 */
[----:B------:R-:W-:Y:S05]  /*b8b0*/  BRA `(.L_x_1743) ;  /* 0x0000000000107947 */ /* 0x000fea0003800000 */
.L_x_1742:
[----:B------:R-:W-:Y:S05]  /*b8c0*/  @!P0 BRA `(.L_x_1743) ;  /* 0x00000000000c8947 */ /* 0x000fea0003800000 */
[----:B------:R-:W2:Y:S04]  /*b8d0*/  LDG.E R5, desc[UR50][R2.64] ;  /* 0x0000003202057981 */ /* 0x000ea8000c1e1900 */
[----:B------:R-:W2:Y:S02]  /*b8e0*/  LDG.E R4, desc[UR50][R2.64+0x4] ;  /* 0x0000043202047981 */ /* 0x000ea4000c1e1900 */
[----:B--2---:R-:W-:-:S07]  /*b8f0*/  IMAD.IADD R4, R4, 0x1, -R5 ;  /* 0x0000000104047824 */ /* 0x004fce00078e0a05 */
.L_x_1743:
[----:B0-----:R-:W-:Y:S01]  /*b900*/  IMAD R3, R25, 0xc0, RZ ;  /* 0x000000c019037824 */ /* 0x001fe200078e02ff */
[----:B------:R-:W-:Y:S01]  /*b910*/  BSSY B6, `(.L_x_1744) ;  /* 0x000028c000067945 */ /* 0x000fe20003800000 */
[----:B-----5:R-:W-:-:S03]  /*b920*/  VIADD R4, R4, -UR4 ;  /* 0x8000000404047c36 */ /* 0x020fc60008000000 */
[----:B------:R-:W-:Y:S01]  /*b930*/  IADD3 R3, -R0, 0x13f, R3 ;  /* 0x0000013f00037810 */ /* 0x000fe20007ffe103 */
[----:B------:R-:W-:-:S04]  /*b940*/  VIADD R0, R4, 0x7f ;  /* 0x0000007f04007836 */ /* 0x000fc80000000000 */
[----:B------:R-:W-:Y:S01]  /*b950*/  IMAD.IADD R4, R4, 0x1, R3 ;  /* 0x0000000104047824 */ /* 0x000fe200078e0203 */
[----:B------:R-:W-:-:S04]  /*b960*/  SHF.R.S32.HI R3, RZ, 0x1f, R0 ;  /* 0x0000001fff037819 */ /* 0x000fc80000011400 */
[----:B------:R-:W-:Y:S02]  /*b970*/  SHF.R.S32.HI R5, RZ, 0x1f, R4 ;  /* 0x0000001fff057819 */ /* 0x000fe40000011404 */
[----:B------:R-:W-:Y:S02]  /*b980*/  LEA.HI R3, R3, R0, RZ, 0x7 ;  /* 0x0000000003037211 */ /* 0x000fe400078f38ff */
[----:B------:R-:W-:Y:S02]  /*b990*/  LEA.HI R5, R5, R4, RZ, 0x7 ;  /* 0x0000000405057211 */ /* 0x000fe400078f38ff */
[----:B------:R-:W-:Y:S02]  /*b9a0*/  SHF.R.S32.HI R3, RZ, 0x7, R3 ;  /* 0x00000007ff037819 */ /* 0x000fe40000011403 */
[----:B------:R-:W-:-:S04]  /*b9b0*/  SHF.R.S32.HI R26, RZ, 0x7, R5 ;  /* 0x00000007ff1a7819 */ /* 0x000fc80000011405 */
[----:B------:R-:W-:-:S04]  /*b9c0*/  VIMNMX R26, R3, R26, PT ;  /* 0x0000001a031a7248 */ /* 0x000fc80003fe0100 */
[----:B------:R-:W-:-:S13]  /*b9d0*/  ISETP.GT.AND P0, PT, R26, RZ, PT ;  /* 0x000000ff1a00720c */ /* 0x000fda0003f04270 */
        /* <DEDUP_REMOVED lines=18> */
.L_x_1745:
        /* <DEDUP_REMOVED lines=23> */
.L_x_1747:
        /* <DEDUP_REMOVED lines=20> */
.L_x_1748:
        /* <DEDUP_REMOVED lines=20> */
.L_x_1749:
        /* <DEDUP_REMOVED lines=18> */
.L_x_1750:
[----:B------:R-:W-:Y:S01]  /*c010*/  ULDC.64 UR4, c[0x0][0x9f8] ;  /* 0x00027e0000047ab9 */ /* 0x000fe20000000a00 */
[----:B------:R-:W-:Y:S01]  /*c020*/  IMAD.U32 R19, RZ, RZ, UR45 ;  /* 0x0000002dff137e24 */ /* 0x000fe2000f8e00ff */
[----:B------:R-:W-:Y:S01]  /*c030*/  UISETP.NE.U32.AND UP0, UPT, UR4, URZ, UPT ;  /* 0x0000003f0400728c */ /* 0x000fe2000bf05070 */
[----:B------:R-:W0:Y:S01]  /*c040*/  S2R R4, SR_TID.X ;  /* 0x0000000000047919 */ /* 0x000e220000002100 */
[----:B------:R-:W1:Y:S01]  /*c050*/  LDC R0, c[0x0][0x428] ;  /* 0x00010a00ff007b82 */ /* 0x000e620000000800 */
[----:B------:R-:W-:Y:S01]  /*c060*/  IMAD R27, R25, 0xc0, R27 ;  /* 0x000000c0191b7824 */ /* 0x000fe200078e021b */
[----:B------:R-:W-:Y:S01]  /*c070*/  UISETP.NE.AND.EX UP0, UPT, UR5, URZ, UPT, UP0 ;  /* 0x0000003f0500728c */ /* 0x000fe2000bf05300 */
[----:B------:R-:W-:-:S05]  /*c080*/  ULDC.64 UR14, c[0x0][0xa08] ;  /* 0x00028200000e7ab9 */ /* 0x000fca0000000a00 */
[----:B------:R-:W-:-:S05]  /*c090*/  PLOP3.LUT P0, PT, PT, PT, UP0, 0x80, 0x0 ;  /* 0x000000000000781c */ /* 0x000fca0003f0f008 */
[----:B------:R-:W-:-:S04]  /*c0a0*/  @UP0 UIADD3 UR4, UP1, UR43, UR4, URZ ;  /* 0x000000042b040290 */ /* 0x000fc8000ff3e03f */
[----:B------:R-:W-:Y:S02]  /*c0b0*/  @UP0 UIADD3.X UR5, UR44, UR5, URZ, UP1, !UPT ;  /* 0x000000052c050290 */ /* 0x000fe40008ffe43f */
[----:B------:R-:W-:-:S04]  /*c0c0*/  IMAD.U32 R2, RZ, RZ, UR4 ;  /* 0x00000004ff027e24 */ /* 0x000fc8000f8e00ff */
[----:B------:R-:W-:Y:S01]  /*c0d0*/  IMAD.U32 R3, RZ, RZ, UR5 ;  /* 0x00000005ff037e24 */ /* 0x000fe2000f8e00ff */
[----:B-1----:R-:W-:Y:S01]  /*c0e0*/  ISETP.NE.AND P2, PT, R0, 0x1, PT ;  /* 0x000000010000780c */ /* 0x002fe20003f45270 */
[----:B------:R-:W-:-:S03]  /*c0f0*/  ULDC.64 UR4, c[0x0][0xa00] ;  /* 0x0002800000047ab9 */ /* 0x000fc60000000a00 */
[----:B------:R1:W2:Y:S01]  /*c100*/  @P0 LDG.E R19, desc[UR50][R2.64] ;  /* 0x0000003202130981 */ /* 0x0002a2000c1e1900 */
[----:B------:R-:W-:Y:S01]  /*c110*/  ISETP.NE.U32.AND P0, PT, RZ, UR4, PT ;  /* 0x00000004ff007c0c */ /* 0x000fe2000bf05070 */
[----:B------:R-:W-:Y:S01]  /*c120*/  UMOV UR36, URZ ;  /* 0x0000003f00247c82 */ /* 0x000fe20008000000 */
[----:B0-----:R-:W-:Y:S01]  /*c130*/  LOP3.LUT R21, R4, 0x7f, RZ, 0xc0, !PT ;  /* 0x0000007f04157812 */ /* 0x001fe200078ec0ff */
[----:B------:R-:W-:Y:S01]  /*c140*/  UMOV UR4, 0x20 ;  /* 0x0000002000047882 */ /* 0x000fe20000000000 */
[----:B------:R-:W-:Y:S01]  /*c150*/  ISETP.NE.AND.EX P0, PT, RZ, UR5, PT, P0 ;  /* 0x00000005ff007c0c */ /* 0x000fe2000bf05300 */
[----:B------:R-:W-:Y:S01]  /*c160*/  UMOV UR6, UR38 ;  /* 0x0000002600067c82 */ /* 0x000fe20008000000 */
[----:B------:R-:W-:Y:S01]  /*c170*/  ISETP.NE.AND P1, PT, R21, RZ, PT ;  /* 0x000000ff1500720c */ /* 0x000fe20003f25270 */
[----:B------:R-:W-:Y:S01]  /*c180*/  UMOV UR8, 0x40 ;  /* 0x0000004000087882 */ /* 0x000fe20000000000 */
[----:B------:R-:W0:Y:S01]  /*c190*/  @P2 LDC R0, c[0x0][0x42c] ;  /* 0x00010b00ff002b82 */ /* 0x000e220000000800 */
[----:B------:R-:W-:Y:S01]  /*c1a0*/  SEL R6, RZ, UR45, P0 ;  /* 0x0000002dff067c07 */ /* 0x000fe20008000000 */
[----:B------:R-:W-:Y:S01]  /*c1b0*/  UMOV UR10, UR38 ;  /* 0x00000026000a7c82 */ /* 0x000fe20008000000 */
[----:B------:R-:W-:Y:S01]  /*c1c0*/  R2UR UR37, R27 ;  /* 0x000000001b2572ca */ /* 0x000fe200000e0000 */
[----:B------:R-:W-:Y:S01]  /*c1d0*/  IMAD.U32 R16, RZ, RZ, UR38 ;  /* 0x00000026ff107e24 */ /* 0x000fe2000f8e00ff */
[----:B------:R-:W-:-:S02]  /*c1e0*/  R2UR UR39, R6 ;  /* 0x00000000062772ca */ /* 0x000fc400000e0000 */
[----:B------:R-:W-:Y:S01]  /*c1f0*/  SHF.R.U32.HI R4, RZ, 0x5, R4 ;  /* 0x00000005ff047819 */ /* 0x000fe20000011604 */
[----:B-1----:R-:W1:Y:S03]  /*c200*/  LDC.64 R2, c[0x0][0x3f8] ;  /* 0x0000fe00ff027b82 */ /* 0x002e660000000a00 */
[----:B------:R-:W-:Y:S01]  /*c210*/  VOTEU.ALL UP1, P1 ;  /* 0x00000000003f7886 */ /* 0x000fe20000820000 */
[----:B------:R-:W-:-:S04]  /*c220*/  LOP3.LUT R4, R4, 0x3, RZ, 0xc0, !PT ;  /* 0x0000000304047812 */ /* 0x000fc800078ec0ff */
[----:B------:R-:W3:Y:S01]  /*c230*/  @P2 LDC R5, c[0x0][0x430] ;  /* 0x00010c00ff052b82 */ /* 0x000ee20000000800 */
[----:B------:R-:W-:Y:S01]  /*c240*/  @!UP1 UIADD3 UR12, UP0, UR52, 0x270, URZ ;  /* 0x00000270340c9890 */ /* 0x000fe2000ff1e03f */
[----:B------:R-:W-:Y:S01]  /*c250*/  UMOV UR5, UR37 ;  /* 0x0000002500057c82 */ /* 0x000fe20008000000 */
[----:B------:R-:W-:Y:S02]  /*c260*/  UMOV UR7, UR39 ;  /* 0x0000002700077c82 */ /* 0x000fe40008000000 */
[----:B------:R-:W-:Y:S01]  /*c270*/  @!UP1 UIADD3.X UR13, URZ, UR53, URZ, UP0, !UPT ;  /* 0x000000353f0d9290 */ /* 0x000fe200087fe43f */
[----:B------:R-:W-:Y:S01]  /*c280*/  UMOV UR9, UR37 ;  /* 0x0000002500097c82 */ /* 0x000fe20008000000 */
[----:B0-----:R-:W-:Y:S01]  /*c290*/  @P2 IMAD.HI.U32 R0, R0, UR38, RZ ;  /* 0x0000002600002c27 */ /* 0x001fe2000f8e00ff */
[----:B------:R-:W-:-:S06]  /*c2a0*/  UMOV UR11, UR39 ;  /* 0x00000027000b7c82 */ /* 0x000fcc0008000000 */
[----:B------:R0:W-:Y:S01]  /*c2b0*/  @!UP1 UTMAPF.L2.4D [UR36], [UR12] ;  /* 0x000000240c0095b8 */ /* 0x0001e20008018000 */
[----:B-1----:R-:W-:Y:S01]  /*c2c0*/  LOP3.LUT P0, RZ, R2, UR14, RZ, 0xfc, !PT ;  /* 0x0000000e02ff7c12 */ /* 0x002fe2000f80fcff */
[----:B------:R-:W-:-:S03]  /*c2d0*/  UMOV UR14, 0xffffffff ;  /* 0xffffffff000e7882 */ /* 0x000fc60000000000 */
[----:B------:R-:W-:Y:S01]  /*c2e0*/  LOP3.LUT P0, RZ, R3, UR15, RZ, 0xfc, P0 ;  /* 0x0000000f03ff7c12 */ /* 0x000fe2000800fcff */
[----:B------:R0:W-:Y:S01]  /*c2f0*/  @!UP1 UTMAPF.L2.4D [UR4], [UR12] ;  /* 0x000000040c0095b8 */ /* 0x0001e20008018000 */
[----:B---3--:R-:W-:Y:S01]  /*c300*/  @P2 SHF.R.U32.HI R16, RZ, R5, R0 ;  /* 0x00000005ff102219 */ /* 0x008fe20000011600 */
[----:B------:R0:W-:Y:S01]  /*c310*/  @!UP1 UTMAPF.L2.4D [UR8], [UR12] ;  /* 0x000000080c0095b8 */ /* 0x0001e20008018000 */
[----:B--2---:R-:W-:Y:S02]  /*c320*/  SHF.R.S32.HI R20, RZ, 0x1f, R19 ;  /* 0x0000001fff147819 */ /* 0x004fe40000011413 */
[----:B------:R-:W-:Y:S01]  /*c330*/  SEL R0, R19, RZ, !P0 ;  /* 0x000000ff13007207 */ /* 0x000fe20004000000 */
[----:B0-----:R-:W-:Y:S06]  /*c340*/  BRA.DIV UR14, `(.L_x_1751) ;  /* 0x000000320e4c7947 */ /* 0x001fec000b800000 */
[----:B------:R0:W1:Y:S02]  /*c350*/  SHFL.IDX PT, R14, R4, RZ, 0x1f ;  /* 0x00001fff040e7589 */ /* 0x00006400000e0000 */
.L_x_1823:
[----:B-1----:R-:W-:Y:S02]  /*c360*/  ISETP.NE.AND P0, PT, R14, RZ, PT ;  /* 0x000000ff0e00720c */ /* 0x002fe40003f05270 */
[----:B------:R-:W-:-:S11]  /*c370*/  PLOP3.LUT P6, PT, PT, PT, PT, 0x8, 0x0 ;  /* 0x000000000000781c */ /* 0x000fd60003fce170 */
[----:B------:R-:W-:Y:S05]  /*c380*/  @P0 BRA `(.L_x_1752) ;  /* 0x0000000800080947 */ /* 0x000fea0003800000 */
[----:B------:R-:W-:Y:S01]  /*c390*/  UMOV UR4, 0xffffffff ;  /* 0xffffffff00047882 */ /* 0x000fe20000000000 */
[----:B------:R-:W-:Y:S02]  /*c3a0*/  VIADD R7, R26, 0xffffffff ;  /* 0xffffffff1a077836 */ /* 0x000fe40000000000 */
[----:B------:R-:W-:Y:S05]  /*c3b0*/  BRA.DIV UR4, `(.L_x_1753) ;  /* 0x0000003204507947 */ /* 0x000fea000b800000 */
[----:B------:R-:W-:-:S13]  /*c3c0*/  ELECT P6, URZ, PT ;  /* 0x00000000003f782f */ /* 0x000fda00038c0000 */
.L_x_1826:
        /* <DEDUP_REMOVED lines=22> */
.L_x_1755:
[----:B------:R-:W-:Y:S02]  /*c530*/  LEA R5, R17, UR40, 0x3 ;  /* 0x0000002811057c11 */ /* 0x000fe4000f8e18ff */
[----:B-1----:R-:W-:Y:S02]  /*c540*/  SHF.L.U32 R2, R18, 0x1f, RZ ;  /* 0x0000001f12027819 */ /* 0x002fe400000006ff */
[----:B------:R-:W-:Y:S02]  /*c550*/  ISETP.NE.AND P0, PT, R21, RZ, PT ;  /* 0x000000ff1500720c */ /* 0x000fe40003f05270 */
[----:B------:R-:W1:Y:S02]  /*c560*/  SYNCS.PHASECHK.TRANS64.TRYWAIT P2, [R5+URZ+0x19c80], R2 ;  /* 0x019c8002050075a7 */ /* 0x000e64000804017f */
[----:B-1----:R-:W-:Y:S09]  /*c570*/  @!P2 BRA `(.L_x_1756) ;  /* 0x000000300000a947 */ /* 0x002ff20003800000 */
.L_x_1827:
        /* <DEDUP_REMOVED lines=8> */
.L_x_1757:
        /* <DEDUP_REMOVED lines=28> */
.L_x_1828:
        /* <DEDUP_REMOVED lines=8> */
.L_x_1759:
        /* <DEDUP_REMOVED lines=24> */
.L_x_1754:
        /* <DEDUP_REMOVED lines=31> */
.L_x_1752:
[----:B------:R-:W-:Y:S01]  /*cbb0*/  VIADD R29, R29, 0x1 ;  /* 0x000000011d1d7836 */ /* 0x000fe20000000000 */
[----:B------:R-:W-:Y:S01]  /*cbc0*/  BSSY B0, `(.L_x_1760) ;  /* 0x0000008000007945 */ /* 0x000fe20003800000 */
[----:B------:R-:W-:-:S03]  /*cbd0*/  ISETP.GE.AND P2, PT, R26, 0x2, PT ;  /* 0x000000021a00780c */ /* 0x000fc60003f46270 */
[----:B------:R-:W-:-:S04]  /*cbe0*/  LEA.HI R2, R29, R29, RZ, 0x1 ;  /* 0x0000001d1d027211 */ /* 0x000fc800078f08ff */
[----:B------:R-:W-:-:S05]  /*cbf0*/  LOP3.LUT R2, R2, 0xfffffffe, RZ, 0xc0, !PT ;  /* 0xfffffffe02027812 */ /* 0x000fca00078ec0ff */
[----:B------:R-:W-:-:S05]  /*cc00*/  IMAD.IADD R2, R29, 0x1, -R2 ;  /* 0x000000011d027824 */ /* 0x000fca00078e0a02 */
[----:B------:R-:W-:-:S04]  /*cc10*/  SHF.L.U32 R2, R2, 0x1f, RZ ;  /* 0x0000001f02027819 */ /* 0x000fc800000006ff */
[----:B------:R-:W1:Y:S02]  /*cc20*/  SYNCS.PHASECHK.TRANS64.TRYWAIT P0, [UR40+0x19c20], R2 ;  /* 0x019c2002ff0075a7 */ /* 0x000e640008000168 */
[----:B-1----:R-:W-:Y:S05]  /*cc30*/  @!P0 BRA `(.L_x_1761) ;  /* 0x0000002800788947 */ /* 0x002fea0003800000 */
.L_x_1829:
[----:B------:R-:W-:Y:S05]  /*cc40*/  BSYNC B0 ;  /* 0x0000000000007941 */ /* 0x000fea0003800000 */
.L_x_1760:
[----:B------:R-:W-:Y:S05]  /*cc50*/  @!P2 BRA `(.L_x_1762) ;  /* 0x0000000c00e8a947 */ /* 0x000fea0003800000 */
[----:B-1----:R-:W-:Y:S02]  /*cc60*/  VIADD R2, R26, 0xfffffffe ;  /* 0xfffffffe1a027836 */ /* 0x002fe40000000000 */
[----:B------:R-:W-:Y:S02]  /*cc70*/  IMAD.MOV.U32 R8, RZ, RZ, R18 ;  /* 0x000000ffff087224 */ /* 0x000fe400078e0012 */
[----:B------:R-:W-:-:S07]  /*cc80*/  IMAD.MOV.U32 R3, RZ, RZ, R17 ;  /* 0x000000ffff037224 */ /* 0x000fce00078e0011 */
.L_x_1786:
        /* <DEDUP_REMOVED lines=33> */
.L_x_1765:
[----:B------:R-:W2:Y:S01]  /*cea0*/  SYNCS.PHASECHK.TRANS64.TRYWAIT P0, [R9+URZ+0x19c80], R10 ;  /* 0x019c800a090075a7 */ /* 0x000ea2000800017f */
[----:B0-----:R-:W0:Y:S01]  /*ceb0*/  S2R R4, SR_TID.X ;  /* 0x0000000000047919 */ /* 0x001e220000002100 */
[----:B------:R-:W-:Y:S01]  /*cec0*/  BSSY B1, `(.L_x_1766) ;  /* 0x0000004000017945 */ /* 0x000fe20003800000 */
[----:B0-----:R-:W-:-:S04]  /*ced0*/  LOP3.LUT R4, R4, 0x7f, RZ, 0xc0, !PT ;  /* 0x0000007f04047812 */ /* 0x001fc800078ec0ff */
[----:B------:R-:W-:Y:S01]  /*cee0*/  ISETP.NE.AND P2, PT, R4, RZ, PT ;  /* 0x000000ff0400720c */ /* 0x000fe20003f45270 */
[----:B--2---:R-:W-:-:S12]  /*cef0*/  @!P0 BRA `(.L_x_1767) ;  /* 0x0000002400e08947 */ /* 0x004fd80003800000 */
.L_x_1830:
[----:B------:R-:W-:Y:S05]  /*cf00*/  BSYNC B1 ;  /* 0x0000000000017941 */ /* 0x000fea0003800000 */
.L_x_1766:
        /* <DEDUP_REMOVED lines=9> */
.L_x_1769:
[----:B------:R-:W-:Y:S05]  /*cfa0*/  BSYNC B1 ;  /* 0x0000000000017941 */ /* 0x000fea0003800000 */
.L_x_1768:
        /* <DEDUP_REMOVED lines=13> */
.L_x_1770:
        /* <DEDUP_REMOVED lines=16> */
.L_x_1771:
        /* <DEDUP_REMOVED lines=16> */
.L_x_1772:
        /* <DEDUP_REMOVED lines=12> */
.L_x_1831:
[----:B------:R-:W-:Y:S05]  /*d340*/  BSYNC B1 ;  /* 0x0000000000017941 */ /* 0x000fea0003800000 */
.L_x_1773:
        /* <DEDUP_REMOVED lines=11> */
.L_x_1776:
[----:B------:R-:W-:Y:S05]  /*d400*/  BSYNC B1 ;  /* 0x0000000000017941 */ /* 0x000fea0003800000 */
.L_x_1775:
        /* <DEDUP_REMOVED lines=9> */
.L_x_1777:
        /* <DEDUP_REMOVED lines=15> */
.L_x_1778:
        /* <DEDUP_REMOVED lines=15> */
.L_x_1779:
        /* <DEDUP_REMOVED lines=9> */
.L_x_1764:
[----:B------:R-:W-:Y:S05]  /*d710*/  BSYNC B0 ;  /* 0x0000000000007941 */ /* 0x000fea0003800000 */
.L_x_1763:
[----:B------:R-:W-:-:S06]  /*d720*/  UISETP.NE.AND UP0, UPT, UR41, 0x3, UPT ;  /* 0x000000032900788c */ /* 0x000fcc000bf05270 */
[----:B------:R-:W-:-:S13]  /*d730*/  PLOP3.LUT P0, PT, PT, PT, UP0, 0x80, 0x0 ;  /* 0x000000000000781c */ /* 0x000fda0003f0f008 */
[----:B------:R-:W-:Y:S05]  /*d740*/  @!P0 BRA `(.L_x_1780) ;  /* 0x0000000000048947 */ /* 0x000fea0003800000 */
[----:B------:R-:W-:Y:S01]  /*d750*/  BPT.TRAP 0x1 ;  /* 0x000000040000795c */ /* 0x000fe20000300000 */
.L_x_1780:
        /* <DEDUP_REMOVED lines=8> */
.L_x_1832:
[----:B------:R-:W-:Y:S05]  /*d7e0*/  BSYNC B0 ;  /* 0x0000000000007941 */ /* 0x000fea0003800000 */
.L_x_1781:
[----:B------:R-:W-:Y:S05]  /*d7f0*/  @!P0 BRA `(.L_x_1783) ;  /* 0x0000000000048947 */ /* 0x000fea0003800000 */
[----:B------:R-:W-:Y:S01]  /*d800*/  BPT.TRAP 0x1 ;  /* 0x000000040000795c */ /* 0x000fe20000300000 */
.L_x_1783:
[----:B0-----:R-:W-:Y:S01]  /*d810*/  SHF.L.U32 R5, R8, 0x1f, RZ ;  /* 0x0000001f08057819 */ /* 0x001fe200000006ff */
[----:B------:R-:W-:-:S03]  /*d820*/  IMAD R11, R3, 0x3000, RZ ;  /* 0x00003000030b7824 */ /* 0x000fc600078e02ff */
[----:B------:R-:W0:Y:S02]  /*d830*/  SYNCS.PHASECHK.TRANS64.TRYWAIT P2, [R12+URZ+0x19c60], R5 ;  /* 0x019c60050c0075a7 */ /* 0x000e24000804017f */
[----:B0-----:R-:W-:Y:S05]  /*d840*/  @!P2 BRA `(.L_x_1784) ;  /* 0x0000001c00c8a947 */ /* 0x001fea0003800000 */
.L_x_1833:
        /* <DEDUP_REMOVED lines=49> */
.L_x_1785:
        /* <DEDUP_REMOVED lines=10> */
.L_x_1762:
        /* <DEDUP_REMOVED lines=14> */
.L_x_1788:
[----:B------:R-:W-:Y:S05]  /*dce0*/  BSYNC B0 ;  /* 0x0000000000007941 */ /* 0x000fea0003800000 */
.L_x_1787:
[----:B------:R-:W-:-:S06]  /*dcf0*/  UISETP.NE.AND UP0, UPT, UR41, 0x3, UPT ;  /* 0x000000032900788c */ /* 0x000fcc000bf05270 */
[----:B------:R-:W-:-:S13]  /*dd00*/  PLOP3.LUT P0, PT, PT, PT, UP0, 0x80, 0x0 ;  /* 0x000000000000781c */ /* 0x000fda0003f0f008 */
[----:B------:R-:W-:Y:S05]  /*dd10*/  @!P0 BRA `(.L_x_1789) ;  /* 0x0000000000048947 */ /* 0x000fea0003800000 */
[----:B------:R-:W-:Y:S01]  /*dd20*/  BPT.TRAP 0x1 ;  /* 0x000000040000795c */ /* 0x000fe20000300000 */
.L_x_1789:
        /* <DEDUP_REMOVED lines=8> */
.L_x_1834:
[----:B------:R-:W-:Y:S05]  /*ddb0*/  BSYNC B0 ;  /* 0x0000000000007941 */ /* 0x000fea0003800000 */
.L_x_1790:
[----:B------:R-:W-:Y:S05]  /*ddc0*/  @!P2 BRA `(.L_x_1792) ;  /* 0x000000000004a947 */ /* 0x000fea0003800000 */
[----:B------:R-:W-:Y:S01]  /*ddd0*/  BPT.TRAP 0x1 ;  /* 0x000000040000795c */ /* 0x000fe20000300000 */
.L_x_1792:
[----:B------:R-:W-:Y:S01]  /*dde0*/  SHF.L.U32 R5, R18, 0x1f, RZ ;  /* 0x0000001f12057819 */ /* 0x000fe200000006ff */
[----:B-1----:R-:W-:-:S03]  /*ddf0*/  IMAD R3, R17, 0x3000, RZ ;  /* 0x0000300011037824 */ /* 0x002fc600078e02ff */
[----:B------:R-:W1:Y:S02]  /*de00*/  SYNCS.PHASECHK.TRANS64.TRYWAIT P0, [R2+URZ+0x19c60], R5 ;  /* 0x019c6005020075a7 */ /* 0x000e64000800017f */
[----:B------:R-:W-:Y:S01]  /*de10*/  LOP3.LUT R0, R3, R28, RZ, 0xfc, !PT ;  /* 0x0000001c03007212 */ /* 0x000fe200078efcff */
[----:B-1----:R-:W-:Y:S06]  /*de20*/  @!P0 BRA `(.L_x_1793) ;  /* 0x0000001800788947 */ /* 0x002fec0003800000 */
.L_x_1835:
        /* <DEDUP_REMOVED lines=48> */
.L_x_1794:
        /* <DEDUP_REMOVED lines=10> */
.L_x_1746:
[----:B------:R-:W-:Y:S05]  /*e1d0*/  BSYNC B6 ;  /* 0x0000000000067941 */ /* 0x000fea0003800000 */
.L_x_1744:
[----:B-1----:R-:W2:Y:S02]  /*e1e0*/  LDL R0, [R1] ;  /* 0x0000000001007983 */ /* 0x002ea40000100800 */
[----:B--2---:R-:W-:-:S13]  /*e1f0*/  ISETP.NE.AND P0, PT, R0, RZ, PT ;  /* 0x000000ff0000720c */ /* 0x004fda0003f05270 */
[----:B------:R-:W-:Y:S05]  /*e200*/  @!P0 BRA `(.L_x_1795) ;  /* 0x0000000000248947 */ /* 0x000fea0003800000 */
        /* <DEDUP_REMOVED lines=9> */
.L_x_1795:
        /* <DEDUP_REMOVED lines=39> */
.L_x_1801:
        /* <DEDUP_REMOVED lines=14> */
.L_x_1800:
[----:B------:R-:W-:Y:S05]  /*e5f0*/  BSYNC B0 ;  /* 0x0000000000007941 */ /* 0x000fea0003800000 */
.L_x_1799:
        /* <DEDUP_REMOVED lines=23> */
.L_x_1797:
        /* <DEDUP_REMOVED lines=26> */
.L_x_1802:
        /* <DEDUP_REMOVED lines=57> */
.L_x_1798:
[----:B------:R-:W-:Y:S01]  /*eca0*/  IMAD.MOV.U32 R24, RZ, RZ, R5 ;  /* 0x000000ffff187224 */ /* 0x000fe200078e0005 */
[----:B------:R-:W-:Y:S01]  /*ecb0*/  ULDC UR49, c[0x0][0xc14] ;  /* 0x0003050000317ab9 */ /* 0x000fe20000000800 */
[----:B------:R-:W-:Y:S01]  /*ecc0*/  IMAD.MOV.U32 R25, RZ, RZ, RZ ;  /* 0x000000ffff197224 */ /* 0x000fe200078e00ff */
[----:B------:R-:W-:-:S06]  /*ecd0*/  UMOV UR38, URZ ;  /* 0x0000003f00267c82 */ /* 0x000fcc0008000000 */
.L_x_1803:
        /* <DEDUP_REMOVED lines=13> */
.L_x_1796:
[----:B------:R-:W-:Y:S02]  /*edb0*/  ULDC UR4, c[0x0][0xc14] ;  /* 0x0003050000047ab9 */ /* 0x000fe40000000800 */
[----:B------:R-:W-:-:S06]  /*edc0*/  UISETP.GE.AND UP0, UPT, UR49, UR4, UPT ;  /* 0x000000043100728c */ /* 0x000fcc000bf06270 */
[----:B------:R-:W-:-:S13]  /*edd0*/  PLOP3.LUT P0, PT, PT, PT, UP0, 0x80, 0x0 ;  /* 0x000000000000781c */ /* 0x000fda0003f0f008 */
[----:B------:R-:W-:Y:S05]  /*ede0*/  @!P0 BRA `(.L_x_1804) ;  /* 0xffffffc400908947 */ /* 0x000fea000383ffff */
.L_x_1740:
[----:B------:R-:W1:Y:S01]  /*edf0*/  S2R R3, SR_CgaCtaId ;  /* 0x0000000000037919 */ /* 0x000e620000008800 */
[----:B------:R-:W-:Y:S01]  /*ee00*/  VIADD R29, R29, 0x1 ;  /* 0x000000011d1d7836 */ /* 0x000fe20000000000 */
[----:B0-----:R-:W-:Y:S01]  /*ee10*/  MOV R2, 0x400 ;  /* 0x0000040000027802 */ /* 0x001fe20000000f00 */
[----:B------:R-:W-:Y:S03]  /*ee20*/  BSSY B0, `(.L_x_1805) ;  /* 0x0000008000007945 */ /* 0x000fe60003800000 */
[----:B------:R-:W-:-:S04]  /*ee30*/  LEA.HI R0, R29, R29, RZ, 0x1 ;  /* 0x0000001d1d007211 */ /* 0x000fc800078f08ff */
[----:B------:R-:W-:-:S05]  /*ee40*/  LOP3.LUT R0, R0, 0xfffffffe, RZ, 0xc0, !PT ;  /* 0xfffffffe00007812 */ /* 0x000fca00078ec0ff */
[----:B------:R-:W-:-:S05]  /*ee50*/  IMAD.IADD R0, R29, 0x1, -R0 ;  /* 0x000000011d007824 */ /* 0x000fca00078e0a00 */
[----:B------:R-:W-:Y:S02]  /*ee60*/  SHF.L.U32 R0, R0, 0x1f, RZ ;  /* 0x0000001f00007819 */ /* 0x000fe400000006ff */
[----:B-1----:R-:W-:-:S04]  /*ee70*/  LEA R6, R3, R2, 0x18 ;  /* 0x0000000203067211 */ /* 0x002fc800078ec0ff */
[----:B------:R-:W0:Y:S02]  /*ee80*/  SYNCS.PHASECHK.TRANS64.TRYWAIT P0, [R6+URZ+0x19c20], R0 ;  /* 0x019c2000060075a7 */ /* 0x000e24000800017f */
[----:B0-----:R-:W-:Y:S05]  /*ee90*/  @!P0 BRA `(.L_x_1806) ;  /* 0x0000000800708947 */ /* 0x001fea0003800000 */
.L_x_1836:
[----:B------:R-:W-:Y:S05]  /*eea0*/  BSYNC B0 ;  /* 0x0000000000007941 */ /* 0x000fea0003800000 */
.L_x_1805:
[----:B------:R-:W-:-:S03]  /*eeb0*/  UMOV UR4, 0xffffffff ;  /* 0xffffffff00047882 */ /* 0x000fc60000000000 */
[----:B------:R-:W-:Y:S05]  /*eec0*/  BRA.DIV UR4, `(.L_x_1807) ;  /* 0x0000000a04787947 */ /* 0x000fea000b800000 */
[----:B0-----:R-:W0:Y:S02]  /*eed0*/  S2R R0, SR_TID.X ;  /* 0x0000000000007919 */ /* 0x001e240000002100 */
[----:B0-----:R-:W-:-:S04]  /*eee0*/  SHF.R.U32.HI R0, RZ, 0x5, R0 ;  /* 0x00000005ff007819 */ /* 0x001fc80000011600 */
[----:B------:R-:W-:-:S05]  /*eef0*/  LOP3.LUT R0, R0, 0x3, RZ, 0xc0, !PT ;  /* 0x0000000300007812 */ /* 0x000fca00078ec0ff */
[----:B------:R0:W1:Y:S02]  /*ef00*/  SHFL.IDX PT, R14, R0, RZ, 0x1f ;  /* 0x00001fff000e7589 */ /* 0x00006400000e0000 */
.L_x_1839:
[----:B-1----:R-:W-:Y:S01]  /*ef10*/  ISETP.NE.AND P0, PT, R14, RZ, PT ;  /* 0x000000ff0e00720c */ /* 0x002fe20003f05270 */
[----:B------:R-:W-:-:S12]  /*ef20*/  BSSY B0, `(.L_x_1808) ;  /* 0x000002b000007945 */ /* 0x000fd80003800000 */
[----:B------:R-:W-:Y:S05]  /*ef30*/  @P0 BRA `(.L_x_1809) ;  /* 0x0000000000a40947 */ /* 0x000fea0003800000 */
[----:B------:R-:W-:-:S03]  /*ef40*/  UMOV UR4, 0xffffffff ;  /* 0xffffffff00047882 */ /* 0x000fc60000000000 */
[----:B------:R-:W-:Y:S05]  /*ef50*/  BRA.DIV UR4, `(.L_x_1810) ;  /* 0x0000000a04887947 */ /* 0x000fea000b800000 */
[----:B------:R-:W-:-:S13]  /*ef60*/  ELECT P6, URZ, PT ;  /* 0x00000000003f782f */ /* 0x000fda00038c0000 */
.L_x_1842:
[----:B------:R-:W-:Y:S05]  /*ef70*/  @!P6 BRA `(.L_x_1809) ;  /* 0x000000000094e947 */ /* 0x000fea0003800000 */
[----:B------:R-:W-:-:S06]  /*ef80*/  ULOP3.LUT UR4, UR46, 0x2, URZ, 0xfc, !UPT ;  /* 0x000000022e047892 */ /* 0x000fcc000f8efc3f */
[----:B0-----:R-:W-:-:S05]  /*ef90*/  IMAD.U32 R0, RZ, RZ, UR4 ;  /* 0x00000004ff007e24 */ /* 0x001fca000f8e00ff */
[----:B------:R-:W-:-:S13]  /*efa0*/  ISETP.NE.AND P0, PT, R0, 0x3, PT ;  /* 0x000000030000780c */ /* 0x000fda0003f05270 */
[----:B------:R-:W-:Y:S05]  /*efb0*/  @!P0 BRA `(.L_x_1811) ;  /* 0x0000000000048947 */ /* 0x000fea0003800000 */
[----:B------:R-:W-:Y:S01]  /*efc0*/  BPT.TRAP 0x1 ;  /* 0x000000040000795c */ /* 0x000fe20000300000 */
.L_x_1811:
        /* <DEDUP_REMOVED lines=12> */
.L_x_1843:
[----:B------:R-:W1:Y:S02]  /*f090*/  SYNCS.PHASECHK.TRANS64.TRYWAIT P1, [R9+URZ], R0 ;  /* 0x00000000090075a7 */ /* 0x000e64000802017f */
[----:B-1----:R-:W-:Y:S05]  /*f0a0*/  @!P1 BRA `(.L_x_1813) ;  /* 0x0000000800689947 */ /* 0x002fea0003800000 */
.L_x_1844:
[----:B------:R-:W-:Y:S05]  /*f0b0*/  @!P0 BRA `(.L_x_1814) ;  /* 0x0000000000048947 */ /* 0x000fea0003800000 */
[----:B------:R-:W-:Y:S01]  /*f0c0*/  BPT.TRAP 0x1 ;  /* 0x000000040000795c */ /* 0x000fe20000300000 */
.L_x_1814:
[----:B------:R-:W-:-:S04]  /*f0d0*/  IMAD R17, R17, 0x8, R6 ;  /* 0x0000000811117824 */ /* 0x000fc800078e0206 */
[----:B------:R-:W2:Y:S02]  /*f0e0*/  SYNCS.PHASECHK.TRANS64.TRYWAIT P1, [R17+URZ+0x19c60], R4 ;  /* 0x019c6004110075a7 */ /* 0x000ea4000802017f */
[----:B--2---:R-:W-:Y:S05]  /*f0f0*/  @!P1 BRA `(.L_x_1815) ;  /* 0x0000000800689947 */ /* 0x004fea0003800000 */
.L_x_1845:
[----:B------:R-:W-:Y:S05]  /*f100*/  @!P0 BRA `(.L_x_1816) ;  /* 0x0000000000048947 */ /* 0x000fea0003800000 */
[----:B------:R-:W-:Y:S01]  /*f110*/  BPT.TRAP 0x1 ;  /* 0x000000040000795c */ /* 0x000fe20000300000 */
.L_x_1816:
[----:B------:R-:W-:-:S04]  /*f120*/  IMAD R7, R7, 0x8, R6 ;  /* 0x0000000807077824 */ /* 0x000fc800078e0206 */
[----:B------:R-:W3:Y:S02]  /*f130*/  SYNCS.PHASECHK.TRANS64.TRYWAIT P1, [R7+URZ+0x19c60], R0 ;  /* 0x019c6000070075a7 */ /* 0x000ee4000802017f */
[----:B---3--:R-:W-:Y:S05]  /*f140*/  @!P1 BRA `(.L_x_1817) ;  /* 0x0000000800689947 */ /* 0x008fea0003800000 */
.L_x_1846:
[----:B------:R-:W-:Y:S05]  /*f150*/  @!P0 BRA `(.L_x_1818) ;  /* 0x0000000000048947 */ /* 0x000fea0003800000 */
[----:B------:R-:W-:Y:S01]  /*f160*/  BPT.TRAP 0x1 ;  /* 0x000000040000795c */ /* 0x000fe20000300000 */
.L_x_1818:
[----:B------:R-:W4:Y:S02]  /*f170*/  SYNCS.PHASECHK.TRANS64.TRYWAIT P0, [R17+URZ+0x19c80], R4 ;  /* 0x019c8004110075a7 */ /* 0x000f24000800017f */
[----:B----4-:R-:W-:Y:S05]  /*f180*/  @!P0 BRA `(.L_x_1819) ;  /* 0x00000008006c8947 */ /* 0x010fea0003800000 */
.L_x_1820:
[----:B------:R0:W0:Y:S02]  /*f190*/  SYNCS.PHASECHK.TRANS64.TRYWAIT P0, [R7+URZ+0x19c80], R0 ;  /* 0x019c8000070075a7 */ /* 0x000024000800017f */
[----:B0-----:R-:W-:Y:S05]  /*f1a0*/  @!P0 NANOSLEEP.SYNCS 0x989680 ;  /* 0x009896800000895d */ /* 0x001fea0003900000 */
[----:B------:R-:W0:Y:S02]  /*f1b0*/  @!P0 SYNCS.PHASECHK.TRANS64 P0, [R7+URZ+0x19c80], R0 ;  /* 0x019c8000070085a7 */ /* 0x000e24000800007f */
[----:B0-----:R-:W-:Y:S05]  /*f1c0*/  @!P0 BRA `(.L_x_1820) ;  /* 0xfffffffc00f08947 */ /* 0x001fea000383ffff */
.L_x_1809:
[----:B------:R-:W-:Y:S05]  /*f1d0*/  BSYNC B0 ;  /* 0x0000000000007941 */ /* 0x000fea0003800000 */
.L_x_1808:
[----:B------:R-:W-:Y:S05]  /*f1e0*/  EXIT ;  /* 0x000000000000794d */ /* 0x000fea0003800000 */
.L_x_1687:
[----:B0-----:R-:W-:-:S04]  /*f1f0*/  IMAD.U32 R3, RZ, RZ, UR44 ;  /* 0x0000002cff037e24 */ /* 0x001fc8000f8e00ff */
[----:B------:R0:W1:Y:S03]  /*f200*/  SYNCS.PHASECHK.TRANS64.TRYWAIT P1, [R3+URZ+0x19c00], R0 ;  /* 0x019c0000030075a7 */ /* 0x000066000802017f */
[----:B-1----:R-:W-:Y:S05]  /*f210*/  @!P1 NANOSLEEP.SYNCS 0x989680 ;  /* 0x009896800000995d */ /* 0x002fea0003900000 */
[----:B------:R-:W1:Y:S02]  /*f220*/  @!P1 SYNCS.PHASECHK.TRANS64 P1, [R3+URZ+0x19c00], R0 ;  /* 0x019c0000030095a7 */ /* 0x000e64000802007f */
[----:B-1----:R-:W-:Y:S05]  /*f230*/  @!P1 BRA `(.L_x_1687) ;  /* 0xfffffffc00ec9947 */ /* 0x002fea000383ffff */
[----:B------:R-:W-:Y:S05]  /*f240*/  BRA `(.L_x_1821) ;  /* 0xffffff28001c7947 */ /* 0x000fea000383ffff */
.L_x_1691:
[----:B-1----:R1:W2:Y:S02]  /*f250*/  SYNCS.PHASECHK.TRANS64.TRYWAIT P2, [R3+URZ+0x19c30], R0 ;  /* 0x019c3000030075a7 */ /* 0x0022a4000804017f */
[----:B--2---:R-:W-:Y:S05]  /*f260*/  @!P2 NANOSLEEP.SYNCS 0x989680 ;  /* 0x009896800000a95d */ /* 0x004fea0003900000 */
[----:B------:R-:W2:Y:S02]  /*f270*/  @!P2 SYNCS.PHASECHK.TRANS64 P2, [R3+URZ+0x19c30], R0 ;  /* 0x019c30000300a5a7 */ /* 0x000ea4000804007f */
[----:B--2---:R-:W-:Y:S05]  /*f280*/  @!P2 BRA `(.L_x_1691) ;  /* 0xfffffffc00f0a947 */ /* 0x004fea000383ffff */
[----:B------:R-:W-:Y:S05]  /*f290*/  BRA `(.L_x_1690) ;  /* 0xffffff2800447947 */ /* 0x000fea000383ffff */
.L_x_1696:
[----:B-1----:R-:W-:-:S04]  /*f2a0*/  IMAD.U32 R7, RZ, RZ, UR21 ;  /* 0x00000015ff077e24 */ /* 0x002fc8000f8e00ff */
[----:B------:R1:W2:Y:S03]  /*f2b0*/  SYNCS.PHASECHK.TRANS64.TRYWAIT P2, [R7+URZ+0x19c30], R0 ;  /* 0x019c3000070075a7 */ /* 0x0002a6000804017f */
[----:B--2---:R-:W-:Y:S05]  /*f2c0*/  @!P2 NANOSLEEP.SYNCS 0x989680 ;  /* 0x009896800000a95d */ /* 0x004fea0003900000 */
[----:B------:R-:W2:Y:S02]  /*f2d0*/  @!P2 SYNCS.PHASECHK.TRANS64 P2, [R7+URZ+0x19c30], R0 ;  /* 0x019c30000700a5a7 */ /* 0x000ea4000804007f */
[----:B--2---:R-:W-:Y:S05]  /*f2e0*/  @!P2 BRA `(.L_x_1696) ;  /* 0xfffffffc00eca947 */ /* 0x004fea000383ffff */
[----:B------:R-:W-:Y:S05]  /*f2f0*/  BRA `(.L_x_1695) ;  /* 0xffffff4c00207947 */ /* 0x000fea000383ffff */
.L_x_1700:
[----:B-1----:R-:W-:-:S04]  /*f300*/  IMAD.U32 R7, RZ, RZ, UR11 ;  /* 0x0000000bff077e24 */ /* 0x002fc8000f8e00ff */
[----:B------:R1:W2:Y:S03]  /*f310*/  SYNCS.PHASECHK.TRANS64.TRYWAIT P2, [R7+URZ+0x19c50], R0 ;  /* 0x019c5000070075a7 */ /* 0x0002a6000804017f */
[----:B--2---:R-:W-:Y:S05]  /*f320*/  @!P2 NANOSLEEP.SYNCS 0x989680 ;  /* 0x009896800000a95d */ /* 0x004fea0003900000 */
[----:B------:R-:W2:Y:S02]  /*f330*/  @!P2 SYNCS.PHASECHK.TRANS64 P2, [R7+URZ+0x19c50], R0 ;  /* 0x019c50000700a5a7 */ /* 0x000ea4000804007f */
[----:B--2---:R-:W-:Y:S05]  /*f340*/  @!P2 BRA `(.L_x_1700) ;  /* 0xfffffffc00eca947 */ /* 0x004fea000383ffff */
[----:B------:R-:W-:Y:S05]  /*f350*/  BRA `(.L_x_1699) ;  /* 0xffffff4c00707947 */ /* 0x000fea000383ffff */
.L_x_1707:
[----:B-1----:R-:W-:-:S04]  /*f360*/  IMAD.U32 R9, RZ, RZ, UR6 ;  /* 0x00000006ff097e24 */ /* 0x002fc8000f8e00ff */
[----:B------:R1:W2:Y:S03]  /*f370*/  SYNCS.PHASECHK.TRANS64.TRYWAIT P2, [R9+URZ+0x19c30], R0 ;  /* 0x019c3000090075a7 */ /* 0x0002a6000804017f */
[----:B--2---:R-:W-:Y:S05]  /*f380*/  @!P2 NANOSLEEP.SYNCS 0x989680 ;  /* 0x009896800000a95d */ /* 0x004fea0003900000 */
[----:B------:R-:W2:Y:S02]  /*f390*/  @!P2 SYNCS.PHASECHK.TRANS64 P2, [R9+URZ+0x19c30], R0 ;  /* 0x019c30000900a5a7 */ /* 0x000ea4000804007f */
[----:B--2---:R-:W-:Y:S05]  /*f3a0*/  @!P2 BRA `(.L_x_1707) ;  /* 0xfffffffc00eca947 */ /* 0x004fea000383ffff */
[----:B------:R-:W-:Y:S05]  /*f3b0*/  BRA `(.L_x_1706) ;  /* 0xffffff7000187947 */ /* 0x000fea000383ffff */
.L_x_1711:
[----:B-1----:R-:W-:-:S04]  /*f3c0*/  IMAD.U32 R9, RZ, RZ, UR11 ;  /* 0x0000000bff097e24 */ /* 0x002fc8000f8e00ff */
[----:B------:R1:W2:Y:S03]  /*f3d0*/  SYNCS.PHASECHK.TRANS64.TRYWAIT P2, [R9+URZ+0x19c50], R0 ;  /* 0x019c5000090075a7 */ /* 0x0002a6000804017f */
[----:B--2---:R-:W-:Y:S05]  /*f3e0*/  @!P2 NANOSLEEP.SYNCS 0x989680 ;  /* 0x009896800000a95d */ /* 0x004fea0003900000 */
[----:B------:R-:W2:Y:S02]  /*f3f0*/  @!P2 SYNCS.PHASECHK.TRANS64 P2, [R9+URZ+0x19c50], R0 ;  /* 0x019c50000900a5a7 */ /* 0x000ea4000804007f */
[----:B--2---:R-:W-:Y:S05]  /*f400*/  @!P2 BRA `(.L_x_1711) ;  /* 0xfffffffc00eca947 */ /* 0x004fea000383ffff */
[----:B------:R-:W-:Y:S05]  /*f410*/  BRA `(.L_x_1710) ;  /* 0xffffff7400647947 */ /* 0x000fea000383ffff */
.L_x_1717:
[----:B-1----:R-:W-:-:S04]  /*f420*/  IMAD.U32 R6, RZ, RZ, UR14 ;  /* 0x0000000eff067e24 */ /* 0x002fc8000f8e00ff */
[----:B------:R1:W2:Y:S03]  /*f430*/  SYNCS.PHASECHK.TRANS64.TRYWAIT P1, [R6+URZ+0x19c50], R5 ;  /* 0x019c5005060075a7 */ /* 0x0002a6000802017f */
[----:B--2---:R-:W-:Y:S05]  /*f440*/  @!P1 NANOSLEEP.SYNCS 0x989680 ;  /* 0x009896800000995d */ /* 0x004fea0003900000 */
[----:B------:R-:W2:Y:S02]  /*f450*/  @!P1 SYNCS.PHASECHK.TRANS64 P1, [R6+URZ+0x19c50], R5 ;  /* 0x019c5005060095a7 */ /* 0x000ea4000802007f */
[----:B--2---:R-:W-:Y:S05]  /*f460*/  @!P1 BRA `(.L_x_1717) ;  /* 0xfffffffc00ec9947 */ /* 0x004fea000383ffff */
[----:B------:R-:W-:Y:S05]  /*f470*/  BRA `(.L_x_1716) ;  /* 0xffffff8800b47947 */ /* 0x000fea000383ffff */
.L_x_1751:
[----:B------:R-:W-:Y:S02]  /*f480*/  IMAD.MOV.U32 R13, RZ, RZ, R4 ;  /* 0x000000ffff0d7224 */ /* 0x000fe400078e0004 */
[----:B------:R-:W-:Y:S02]  /*f490*/  IMAD.MOV.U32 R12, RZ, RZ, RZ ;  /* 0x000000ffff0c7224 */ /* 0x000fe400078e00ff */
[----:B------:R-:W-:Y:S02]  /*f4a0*/  IMAD.MOV.U32 R11, RZ, RZ, 0x1f ;  /* 0x0000001fff0b7424 */ /* 0x000fe400078e00ff */
[----:B------:R-:W-:-:S07]  /*f4b0*/  IMAD.MOV.U32 R15, RZ, RZ, -0x1 ;  /* 0xffffffffff0f7424 */ /* 0x000fce00078e00ff */
[----:B------:R-:W-:Y:S05]  /*f4c0*/  WARPSYNC.COLLECTIVE R15, `(.L_x_1822) ;  /* 0x000000000f087348 */ /* 0x000fea0003c00000 */
[----:B------:R0:W1:Y:S02]  /*f4d0*/  SHFL.IDX P6, R14, R13, R12, R11 ;  /* 0x0000000c0d0e7389 */ /* 0x00006400000c000b */
[----:B01----:R-:W-:Y:S01]  /*f4e0*/  ENDCOLLECTIVE ;  /* 0x000000000000791b */ /* 0x003fe20003800000 */
.L_x_1822:
[----:B------:R-:W-:Y:S05]  /*f4f0*/  BRA `(.L_x_1823) ;  /* 0xffffffcc00987947 */ /* 0x000fea000383ffff */
.L_x_1753:
[----:B------:R-:W-:Y:S01]  /*f500*/  BSSY B0, `(.L_x_1824) ;  /* 0x0000006000007945 */ /* 0x000fe20003800000 */
[----:B------:R-:W-:-:S07]  /*f510*/  IMAD.MOV.U32 R15, RZ, RZ, -0x1 ;  /* 0xffffffffff0f7424 */ /* 0x000fce00078e00ff */
[----:B0-----:R-:W-:Y:S05]  /*f520*/  WARPSYNC.COLLECTIVE R15, `(.L_x_1825) ;  /* 0x000000000f0c7348 */ /* 0x001fea0003c00000 */
[----:B------:R-:W-:Y:S02]  /*f530*/  ELECT P6, UR62, PT ;  /* 0x00000000003e782f */ /* 0x000fe400038c0000 */
[----:B------:R-:W-:Y:S01]  /*f540*/  MOV R14, UR62 ;  /* 0x0000003e000e7c02 */ /* 0x000fe20008000f00 */
[----:B0-----:R-:W-:Y:S10]  /*f550*/  ENDCOLLECTIVE ;  /* 0x000000000000791b */ /* 0x001ff40003800000 */
.L_x_1825:
[----:B------:R-:W-:Y:S05]  /*f560*/  BSYNC B0 ;  /* 0x0000000000007941 */ /* 0x000fea0003800000 */
.L_x_1824:
[----:B------:R-:W-:Y:S05]  /*f570*/  BRA `(.L_x_1826) ;  /* 0xffffffcc00947947 */ /* 0x000fea000383ffff */
.L_x_1756:
[----:B-1----:R1:W2:Y:S02]  /*f580*/  SYNCS.PHASECHK.TRANS64.TRYWAIT P2, [R5+URZ+0x19c80], R2 ;  /* 0x019c8002050075a7 */ /* 0x0022a4000804017f */
[----:B--2---:R-:W-:Y:S05]  /*f590*/  @!P2 NANOSLEEP.SYNCS 0x989680 ;  /* 0x009896800000a95d */ /* 0x004fea0003900000 */
[----:B------:R-:W2:Y:S02]  /*f5a0*/  @!P2 SYNCS.PHASECHK.TRANS64 P2, [R5+URZ+0x19c80], R2 ;  /* 0x019c80020500a5a7 */ /* 0x000ea4000804007f */
[----:B--2---:R-:W-:Y:S05]  /*f5b0*/  @!P2 BRA `(.L_x_1756) ;  /* 0xfffffffc00f0a947 */ /* 0x004fea000383ffff */
[----:B------:R-:W-:Y:S05]  /*f5c0*/  BRA `(.L_x_1827) ;  /* 0xffffffcc00ec7947 */ /* 0x000fea000383ffff */
.L_x_1758:
[----:B0-----:R0:W2:Y:S02]  /*f5d0*/  SYNCS.PHASECHK.TRANS64.TRYWAIT P2, [R5+URZ+0x19c40], R2 ;  /* 0x019c4002050075a7 */ /* 0x0010a4000804017f */
[----:B--2---:R-:W-:Y:S05]  /*f5e0*/  @!P2 NANOSLEEP.SYNCS 0x989680 ;  /* 0x009896800000a95d */ /* 0x004fea0003900000 */
[----:B------:R-:W2:Y:S02]  /*f5f0*/  @!P2 SYNCS.PHASECHK.TRANS64 P2, [R5+URZ+0x19c40], R2 ;  /* 0x019c40020500a5a7 */ /* 0x000ea4000804007f */
[----:B--2---:R-:W-:Y:S05]  /*f600*/  @!P2 BRA `(.L_x_1758) ;  /* 0xfffffffc00f0a947 */ /* 0x004fea000383ffff */
[----:B------:R-:W-:Y:S05]  /*f610*/  BRA `(.L_x_1828) ;  /* 0xffffffd000687947 */ /* 0x000fea000383ffff */
.L_x_1761:
[----:B-1----:R-:W-:-:S04]  /*f620*/  IMAD.U32 R3, RZ, RZ, UR40 ;  /* 0x00000028ff037e24 */ /* 0x002fc8000f8e00ff */
[----:B------:R1:W2:Y:S03]  /*f630*/  SYNCS.PHASECHK.TRANS64.TRYWAIT P0, [R3+URZ+0x19c20], R2 ;  /* 0x019c2002030075a7 */ /* 0x0002a6000800017f */
[----:B--2---:R-:W-:Y:S05]  /*f640*/  @!P0 NANOSLEEP.SYNCS 0x989680 ;  /* 0x009896800000895d */ /* 0x004fea0003900000 */
[----:B------:R-:W2:Y:S02]  /*f650*/  @!P0 SYNCS.PHASECHK.TRANS64 P0, [R3+URZ+0x19c20], R2 ;  /* 0x019c2002030085a7 */ /* 0x000ea4000800007f */
[----:B--2---:R-:W-:Y:S05]  /*f660*/  @!P0 BRA `(.L_x_1761) ;  /* 0xfffffffc00ec8947 */ /* 0x004fea000383ffff */
[----:B------:R-:W-:Y:S05]  /*f670*/  BRA `(.L_x_1829) ;  /* 0xffffffd400707947 */ /* 0x000fea000383ffff */
.L_x_1767:
[----:B0-----:R0:W2:Y:S02]  /*f680*/  SYNCS.PHASECHK.TRANS64.TRYWAIT P0, [R9+URZ+0x19c80], R10 ;  /* 0x019c800a090075a7 */ /* 0x0010a4000800017f */
[----:B--2---:R-:W-:Y:S05]  /*f690*/  @!P0 NANOSLEEP.SYNCS 0x989680 ;  /* 0x009896800000895d */ /* 0x004fea0003900000 */
[----:B------:R-:W2:Y:S02]  /*f6a0*/  @!P0 SYNCS.PHASECHK.TRANS64 P0, [R9+URZ+0x19c80], R10 ;  /* 0x019c800a090085a7 */ /* 0x000ea4000800007f */
[----:B--2---:R-:W-:Y:S05]  /*f6b0*/  @!P0 BRA `(.L_x_1767) ;  /* 0xfffffffc00f08947 */ /* 0x004fea000383ffff */
[----:B------:R-:W-:Y:S05]  /*f6c0*/  BRA `(.L_x_1830) ;  /* 0xffffffd8000c7947 */ /* 0x000fea000383ffff */
.L_x_1774:
[----:B-1----:R1:W2:Y:S02]  /*f6d0*/  SYNCS.PHASECHK.TRANS64.TRYWAIT P0, [R9+URZ+0x19c40], R10 ;  /* 0x019c400a090075a7 */ /* 0x0022a4000800017f */
[----:B--2---:R-:W-:Y:S05]  /*f6e0*/  @!P0 NANOSLEEP.SYNCS 0x989680 ;  /* 0x009896800000895d */ /* 0x004fea0003900000 */
[----:B------:R-:W2:Y:S02]  /*f6f0*/  @!P0 SYNCS.PHASECHK.TRANS64 P0, [R9+URZ+0x19c40], R10 ;  /* 0x019c400a090085a7 */ /* 0x000ea4000800007f */
[----:B--2---:R-:W-:Y:S05]  /*f700*/  @!P0 BRA `(.L_x_1774) ;  /* 0xfffffffc00f08947 */ /* 0x004fea000383ffff */
[----:B------:R-:W-:Y:S05]  /*f710*/  BRA `(.L_x_1831) ;  /* 0xffffffdc00087947 */ /* 0x000fea000383ffff */
.L_x_1782:
[----:B0-----:R0:W1:Y:S02]  /*f720*/  SYNCS.PHASECHK.TRANS64.TRYWAIT P2, [R12+URZ+0x19c70], R5 ;  /* 0x019c70050c0075a7 */ /* 0x001064000804017f */
[----:B-1----:R-:W-:Y:S05]  /*f730*/  @!P2 NANOSLEEP.SYNCS 0x989680 ;  /* 0x009896800000a95d */ /* 0x002fea0003900000 */
[----:B------:R-:W1:Y:S02]  /*f740*/  @!P2 SYNCS.PHASECHK.TRANS64 P2, [R12+URZ+0x19c70], R5 ;  /* 0x019c70050c00a5a7 */ /* 0x000e64000804007f */
[----:B-1----:R-:W-:Y:S05]  /*f750*/  @!P2 BRA `(.L_x_1782) ;  /* 0xfffffffc00f0a947 */ /* 0x002fea000383ffff */
[----:B------:R-:W-:Y:S05]  /*f760*/  BRA `(.L_x_1832) ;  /* 0xffffffe0001c7947 */ /* 0x000fea000383ffff */
.L_x_1784:
[----:B0-----:R0:W1:Y:S02]  /*f770*/  SYNCS.PHASECHK.TRANS64.TRYWAIT P2, [R12+URZ+0x19c60], R5 ;  /* 0x019c60050c0075a7 */ /* 0x001064000804017f */
[----:B-1----:R-:W-:Y:S05]  /*f780*/  @!P2 NANOSLEEP.SYNCS 0x989680 ;  /* 0x009896800000a95d */ /* 0x002fea0003900000 */
[----:B------:R-:W1:Y:S02]  /*f790*/  @!P2 SYNCS.PHASECHK.TRANS64 P2, [R12+URZ+0x19c60], R5 ;  /* 0x019c60050c00a5a7 */ /* 0x000e64000804007f */
[----:B-1----:R-:W-:Y:S05]  /*f7a0*/  @!P2 BRA `(.L_x_1784) ;  /* 0xfffffffc00f0a947 */ /* 0x002fea000383ffff */
[----:B------:R-:W-:Y:S05]  /*f7b0*/  BRA `(.L_x_1833) ;  /* 0xffffffe000247947 */ /* 0x000fea000383ffff */
.L_x_1791:
[----:B-1----:R1:W2:Y:S02]  /*f7c0*/  SYNCS.PHASECHK.TRANS64.TRYWAIT P0, [R2+URZ+0x19c70], R3 ;  /* 0x019c7003020075a7 */ /* 0x0022a4000800017f */
[----:B--2---:R-:W-:Y:S05]  /*f7d0*/  @!P0 NANOSLEEP.SYNCS 0x989680 ;  /* 0x009896800000895d */ /* 0x004fea0003900000 */
[----:B------:R-:W2:Y:S02]  /*f7e0*/  @!P0 SYNCS.PHASECHK.TRANS64 P0, [R2+URZ+0x19c70], R3 ;  /* 0x019c7003020085a7 */ /* 0x000ea4000800007f */
[----:B--2---:R-:W-:Y:S05]  /*f7f0*/  @!P0 BRA `(.L_x_1791) ;  /* 0xfffffffc00f08947 */ /* 0x004fea000383ffff */
[----:B------:R-:W-:Y:S05]  /*f800*/  BRA `(.L_x_1834) ;  /* 0xffffffe400687947 */ /* 0x000fea000383ffff */
.L_x_1793:
[----:B-1----:R1:W2:Y:S02]  /*f810*/  SYNCS.PHASECHK.TRANS64.TRYWAIT P0, [R2+URZ+0x19c60], R5 ;  /* 0x019c6005020075a7 */ /* 0x0022a4000800017f */
[----:B--2---:R-:W-:Y:S05]  /*f820*/  @!P0 NANOSLEEP.SYNCS 0x989680 ;  /* 0x009896800000895d */ /* 0x004fea0003900000 */
[----:B------:R-:W2:Y:S02]  /*f830*/  @!P0 SYNCS.PHASECHK.TRANS64 P0, [R2+URZ+0x19c60], R5 ;  /* 0x019c6005020085a7 */ /* 0x000ea4000800007f */
[----:B--2---:R-:W-:Y:S05]  /*f840*/  @!P0 BRA `(.L_x_1793) ;  /* 0xfffffffc00f08947 */ /* 0x004fea000383ffff */
[----:B------:R-:W-:Y:S05]  /*f850*/  BRA `(.L_x_1835) ;  /* 0xffffffe400747947 */ /* 0x000fea000383ffff */
.L_x_1806:
[----:B0-----:R0:W1:Y:S02]  /*f860*/  SYNCS.PHASECHK.TRANS64.TRYWAIT P0, [R6+URZ+0x19c20], R0 ;  /* 0x019c2000060075a7 */ /* 0x001064000800017f */
[----:B-1----:R-:W-:Y:S05]  /*f870*/  @!P0 NANOSLEEP.SYNCS 0x989680 ;  /* 0x009896800000895d */ /* 0x002fea0003900000 */
[----:B------:R-:W1:Y:S02]  /*f880*/  @!P0 SYNCS.PHASECHK.TRANS64 P0, [R6+URZ+0x19c20], R0 ;  /* 0x019c2000060085a7 */ /* 0x000e64000800007f */
[----:B-1----:R-:W-:Y:S05]  /*f890*/  @!P0 BRA `(.L_x_1806) ;  /* 0xfffffffc00f08947 */ /* 0x002fea000383ffff */
[----:B------:R-:W-:Y:S05]  /*f8a0*/  BRA `(.L_x_1836) ;  /* 0xfffffff4007c7947 */ /* 0x000fea000383ffff */
.L_x_1807:
        /* <DEDUP_REMOVED lines=11> */
.L_x_1838:
[----:B------:R-:W-:Y:S05]  /*f960*/  BSYNC B0 ;  /* 0x0000000000007941 */ /* 0x000fea0003800000 */
.L_x_1837:
[----:B------:R-:W-:Y:S05]  /*f970*/  BRA `(.L_x_1839) ;  /* 0xfffffff400647947 */ /* 0x000fea000383ffff */
.L_x_1810:
[----:B------:R-:W-:Y:S01]  /*f980*/  BSSY B1, `(.L_x_1840) ;  /* 0x0000006000017945 */ /* 0x000fe20003800000 */
[----:B------:R-:W-:-:S07]  /*f990*/  IMAD.MOV.U32 R15, RZ, RZ, -0x1 ;  /* 0xffffffffff0f7424 */ /* 0x000fce00078e00ff */
[----:B0-----:R-:W-:Y:S05]  /*f9a0*/  WARPSYNC.COLLECTIVE R15, `(.L_x_1841) ;  /* 0x000000000f0c7348 */ /* 0x001fea0003c00000 */
[----:B------:R-:W-:Y:S02]  /*f9b0*/  ELECT P6, UR62, PT ;  /* 0x00000000003e782f */ /* 0x000fe400038c0000 */
[----:B------:R-:W-:Y:S01]  /*f9c0*/  MOV R14, UR62 ;  /* 0x0000003e000e7c02 */ /* 0x000fe20008000f00 */
[----:B0-----:R-:W-:Y:S10]  /*f9d0*/  ENDCOLLECTIVE ;  /* 0x000000000000791b */ /* 0x001ff40003800000 */
.L_x_1841:
[----:B------:R-:W-:Y:S05]  /*f9e0*/  BSYNC B1 ;  /* 0x0000000000017941 */ /* 0x000fea0003800000 */
.L_x_1840:
[----:B------:R-:W-:Y:S05]  /*f9f0*/  BRA `(.L_x_1842) ;  /* 0xfffffff4005c7947 */ /* 0x000fea000383ffff */
.L_x_1812:
[----:B0-----:R0:W1:Y:S02]  /*fa00*/  SYNCS.PHASECHK.TRANS64.TRYWAIT P1, [R5+URZ], R4 ;  /* 0x00000004050075a7 */ /* 0x001064000802017f */
[----:B-1----:R-:W-:Y:S05]  /*fa10*/  @!P1 NANOSLEEP.SYNCS 0x989680 ;  /* 0x009896800000995d */ /* 0x002fea0003900000 */
[----:B------:R-:W1:Y:S02]  /*fa20*/  @!P1 SYNCS.PHASECHK.TRANS64 P1, [R5+URZ], R4 ;  /* 0x00000004050095a7 */ /* 0x000e64000802007f */
[----:B-1----:R-:W-:Y:S05]  /*fa30*/  @!P1 BRA `(.L_x_1812) ;  /* 0xfffffffc00f09947 */ /* 0x002fea000383ffff */
[----:B------:R-:W-:Y:S05]  /*fa40*/  BRA `(.L_x_1843) ;  /* 0xfffffff400907947 */ /* 0x000fea000383ffff */
.L_x_1813:
[----:B-1----:R1:W2:Y:S02]  /*fa50*/  SYNCS.PHASECHK.TRANS64.TRYWAIT P1, [R9+URZ], R0 ;  /* 0x00000000090075a7 */ /* 0x0022a4000802017f */
[----:B--2---:R-:W-:Y:S05]  /*fa60*/  @!P1 NANOSLEEP.SYNCS 0x989680 ;  /* 0x009896800000995d */ /* 0x004fea0003900000 */
[----:B------:R-:W2:Y:S02]  /*fa70*/  @!P1 SYNCS.PHASECHK.TRANS64 P1, [R9+URZ], R0 ;  /* 0x00000000090095a7 */ /* 0x000ea4000802007f */
[----:B--2---:R-:W-:Y:S05]  /*fa80*/  @!P1 BRA `(.L_x_1813) ;  /* 0xfffffffc00f09947 */ /* 0x004fea000383ffff */
[----:B------:R-:W-:Y:S05]  /*fa90*/  BRA `(.L_x_1844) ;  /* 0xfffffff400847947 */ /* 0x000fea000383ffff */
.L_x_1815:
[----:B--2---:R2:W3:Y:S02]  /*faa0*/  SYNCS.PHASECHK.TRANS64.TRYWAIT P1, [R17+URZ+0x19c60], R4 ;  /* 0x019c6004110075a7 */ /* 0x0044e4000802017f */
[----:B---3--:R-:W-:Y:S05]  /*fab0*/  @!P1 NANOSLEEP.SYNCS 0x989680 ;  /* 0x009896800000995d */ /* 0x008fea0003900000 */
[----:B------:R-:W3:Y:S02]  /*fac0*/  @!P1 SYNCS.PHASECHK.TRANS64 P1, [R17+URZ+0x19c60], R4 ;  /* 0x019c6004110095a7 */ /* 0x000ee4000802007f */
[----:B---3--:R-:W-:Y:S05]  /*fad0*/  @!P1 BRA `(.L_x_1815) ;  /* 0xfffffffc00f09947 */ /* 0x008fea000383ffff */
[----:B------:R-:W-:Y:S05]  /*fae0*/  BRA `(.L_x_1845) ;  /* 0xfffffff400847947 */ /* 0x000fea000383ffff */
.L_x_1817:
[----:B---3--:R3:W4:Y:S02]  /*faf0*/  SYNCS.PHASECHK.TRANS64.TRYWAIT P1, [R7+URZ+0x19c60], R0 ;  /* 0x019c6000070075a7 */ /* 0x008724000802017f */
[----:B----4-:R-:W-:Y:S05]  /*fb00*/  @!P1 NANOSLEEP.SYNCS 0x989680 ;  /* 0x009896800000995d */ /* 0x010fea0003900000 */
[----:B------:R-:W4:Y:S02]  /*fb10*/  @!P1 SYNCS.PHASECHK.TRANS64 P1, [R7+URZ+0x19c60], R0 ;  /* 0x019c6000070095a7 */ /* 0x000f24000802007f */
[----:B----4-:R-:W-:Y:S05]  /*fb20*/  @!P1 BRA `(.L_x_1817) ;  /* 0xfffffffc00f09947 */ /* 0x010fea000383ffff */
[----:B------:R-:W-:Y:S05]  /*fb30*/  BRA `(.L_x_1846) ;  /* 0xfffffff400847947 */ /* 0x000fea000383ffff */
.L_x_1819:
[----:B----4-:R4:W0:Y:S02]  /*fb40*/  SYNCS.PHASECHK.TRANS64.TRYWAIT P0, [R17+URZ+0x19c80], R4 ;  /* 0x019c8004110075a7 */ /* 0x010824000800017f */
[----:B0-----:R-:W-:Y:S05]  /*fb50*/  @!P0 NANOSLEEP.SYNCS 0x989680 ;  /* 0x009896800000895d */ /* 0x001fea0003900000 */
[----:B------:R-:W0:Y:S02]  /*fb60*/  @!P0 SYNCS.PHASECHK.TRANS64 P0, [R17+URZ+0x19c80], R4 ;  /* 0x019c8004110085a7 */ /* 0x000e24000800007f */
[----:B0-----:R-:W-:Y:S05]  /*fb70*/  @!P0 BRA `(.L_x_1819) ;  /* 0xfffffffc00f08947 */ /* 0x001fea000383ffff */
[----:B------:R-:W-:Y:S05]  /*fb80*/  BRA `(.L_x_1820) ;  /* 0xfffffff400807947 */ /* 0x000fea000383ffff */
.L_x_1847:
        /* <DEDUP_REMOVED lines=15> */
.L_x_2227:


//--------------------- .text._ZN7cutlass13device_kernelIN5flash11enable_sm90INS1_16FlashAttnFwdSm90INS1_25CollectiveMainloopFwdSm90ILi2EN4cute5tupleIJNS5_1CILi1EEES8_S8_EEENS6_IJNS7_ILi192EEENS7_ILi128EEENS7_ILi96EEEEEELi96ENS_12float_e4m3_tEfNS_4arch4Sm90ELb1ELb0ELb0ELb1ELb0ELb1ELb0ELb1ELb1ELb0ELb0ELb0EEENS1_21CollectiveEpilogueFwdINS6_IJSA_SC_SB_EEES9_NS_10bfloat16_tESG_Li384ELb1ELb0ELb0ELb1EEENS1_36VarlenDynamicPersistentTileSchedulerILi192ELi128ELi384ELi128ELb0ELb0ELb1ELb1ELb1ELb1EEEEEEEEEvNT_6ParamsE --------------------------
	.section	.text._ZN7cutlass13device_kernelIN5flash11enable_sm90INS1_16FlashAttnFwdSm90INS1_25CollectiveMainloopFwdSm90ILi2EN4cute5tupleIJNS5_1CILi1EEES8_S8_EEENS6_IJNS7_ILi192EEENS7_ILi128EEENS7_ILi96EEEEEELi96ENS_12float_e4m3_tEfNS_4arch4Sm90ELb1ELb0ELb0ELb1ELb0ELb1ELb0ELb1ELb1ELb0ELb0ELb0EEENS1_21CollectiveEpilogueFwdINS6_IJSA_SC_SB_EEES9_NS_10bfloat16_tESG_Li384ELb1ELb0ELb0ELb1EEENS1_36VarlenDynamicPersistentTileSchedulerILi192ELi128ELi384ELi128ELb0ELb0ELb1ELb1ELb1ELb1EEEEEEEEEvNT_6ParamsE,"ax",@progbits
	.align	128
.text._ZN7cutlass13device_kernelIN5flash11enable_sm90INS1_16FlashAttnFwdSm90INS1_25CollectiveMainloopFwdSm90ILi2EN4cute5tupleIJNS5_1CILi1EEES8_S8_EEENS6_IJNS7_ILi192EEENS7_ILi128EEENS7_ILi96EEEEEELi96ENS_12float_e4m3_tEfNS_4arch4Sm90ELb1ELb0ELb0ELb1ELb0ELb1ELb0ELb1ELb1ELb0ELb0ELb0EEENS1_21CollectiveEpilogueFwdINS6_IJSA_SC_SB_EEES9_NS_10bfloat16_tESG_Li384ELb1ELb0ELb0ELb1EEENS1_36VarlenDynamicPersistentTileSchedulerILi192ELi128ELi384ELi128ELb0ELb0ELb1ELb1ELb1ELb1EEEEEEEEEvNT_6ParamsE:
        .type           _ZN7cutlass13device_kernelIN5flash11enable_sm90INS1_16FlashAttnFwdSm90INS1_25CollectiveMainloopFwdSm90ILi2EN4cute5tupleIJNS5_1CILi1EEES8_S8_EEENS6_IJNS7_ILi192EEENS7_ILi128EEENS7_ILi96EEEEEELi96ENS_12float_e4m3_tEfNS_4arch4Sm90ELb1ELb0ELb0ELb1ELb0ELb1ELb0ELb1ELb1ELb0ELb0ELb0EEENS1_21CollectiveEpilogueFwdINS6_IJSA_SC_SB_EEES9_NS_10bfloat16_tESG_Li384ELb1ELb0ELb0ELb1EEENS1_36VarlenDynamicPersistentTileSchedulerILi192ELi128ELi384ELi128ELb0ELb0ELb1ELb1ELb1ELb1EEEEEEEEEvNT_6ParamsE,@function
        .size           _ZN7cutlass13device_kernelIN5flash11enable_sm90INS1_16FlashAttnFwdSm90INS1_25CollectiveMainloopFwdSm90ILi2EN4cute5tupleIJNS5_1CILi1EEES8_S8_EEENS6_IJNS7_ILi192EEENS7_ILi128EEENS7_ILi96EEEEEELi96ENS_12float_e4m3_tEfNS_4arch4Sm90ELb1ELb0ELb0ELb1ELb0ELb1ELb0ELb1ELb1ELb0ELb0ELb0EEENS1_21CollectiveEpilogueFwdINS6_IJSA_SC_SB_EEES9_NS_10bfloat16_tESG_Li384ELb1ELb0ELb0ELb1EEENS1_36VarlenDynamicPersistentTileSchedulerILi192ELi128ELi384ELi128ELb0ELb0ELb1ELb1ELb1ELb1EEEEEEEEEvNT_6ParamsE,(.L_x_2228 - _ZN7cutlass13device_kernelIN5flash11enable_sm90INS1_16FlashAttnFwdSm90INS1_25CollectiveMainloopFwdSm90ILi2EN4cute5tupleIJNS5_1CILi1EEES8_S8_EEENS6_IJNS7_ILi192EEENS7_ILi128EEENS7_ILi96EEEEEELi96ENS_12float_e4m3_tEfNS_4arch4Sm90ELb1ELb0ELb0ELb1ELb0ELb1ELb0ELb1ELb1ELb0ELb0ELb0EEENS1_21CollectiveEpilogueFwdINS6_IJSA_SC_SB_EEES9_NS_10bfloat16_tESG_Li384ELb1ELb0ELb0ELb1EEENS1_36VarlenDynamicPersistentTileSchedulerILi192ELi128ELi384ELi128ELb0ELb0ELb1ELb1ELb1ELb1EEEEEEEEEvNT_6ParamsE)
        .other          _ZN7cutlass13device_kernelIN5flash11enable_sm90INS1_16FlashAttnFwdSm90INS1_25CollectiveMainloopFwdSm90ILi2EN4cute5tupleIJNS5_1CILi1EEES8_S8_EEENS6_IJNS7_ILi192EEENS7_ILi128EEENS7_ILi96EEEEEELi96ENS_12float_e4m3_tEfNS_4arch4Sm90ELb1ELb0ELb0ELb1ELb0ELb1ELb0ELb1ELb1ELb0ELb0ELb0EEENS1_21CollectiveEpilogueFwdINS6_IJSA_SC_SB_EEES9_NS_10bfloat16_tESG_Li384ELb1ELb0ELb0ELb1EEENS1_36VarlenDynamicPersistentTileSchedulerILi192ELi128ELi384ELi128ELb0ELb0ELb1ELb1ELb1ELb1EEEEEEEEEvNT_6ParamsE,@"STO_CUDA_ENTRY STV_DEFAULT"
_ZN7cutlass13device_kernelIN5flash11enable_sm90INS1_16FlashAttnFwdSm90INS1_25CollectiveMainloopFwdSm90ILi2EN4cute5tupleIJNS5_1CILi1EEES8_S8_EEENS6_IJNS7_ILi192EEENS7_ILi128EEENS7_ILi96EEEEEELi96ENS_12float_e4m3_tEfNS_4arch4Sm90ELb1ELb0ELb0ELb1ELb0ELb1ELb0ELb1ELb1ELb0ELb0ELb0EEENS1_21CollectiveEpilogueFwdINS6_IJSA_SC_SB_EEES9_NS_10bfloat16_tESG_Li384ELb1ELb0ELb0ELb1EEENS1_36VarlenDynamicPersistentTileSchedulerILi192ELi128ELi384ELi128ELb0ELb0ELb1ELb1ELb1ELb1EEEEEEEEEvNT_6ParamsE:
        /* <DEDUP_REMOVED lines=26> */
.L_x_1849:
[----:B------:R-:W-:Y:S05]  /*01a0*/  BSYNC B0 ;  /* 0x0000000000007941 */ /* 0x000fea0003800000 */
.L_x_1848:
        /* <DEDUP_REMOVED lines=40> */
.L_x_1850:
        /* <DEDUP_REMOVED lines=22> */
.L_x_1851:
        /* <DEDUP_REMOVED lines=18> */
.L_x_1852:
        /* <DEDUP_REMOVED lines=22> */
.L_x_1853:
        /* <DEDUP_REMOVED lines=22> */
.L_x_1854:
        /* <DEDUP_REMOVED lines=9> */
.L_x_1857:
        /* <DEDUP_REMOVED lines=20> */
[CC--:B--2---:R-:W-:Y:S02]  /*0b40*/  LEA.HI R2, R0.reuse, R15.reuse, RZ, 0x5 ;  /* 0x0000000f00027211 */ /* 0x0c4fe400078f28ff */
[----:B------:R-:W-:-:S03]  /*0b50*/  LEA.HI R5, R0, R15, RZ, 0x4 ;  /* 0x0000000f00057211 */ /* 0x000fc600078f20ff */
[----:B------:R-:W-:Y:S01]  /*0b60*/  IMAD.SHL.U32 R4, R2, 0x10, RZ ;  /* 0x0000001002047824 */ /* 0x000fe200078e00ff */
[-C--:B------:R-:W-:Y:S02]  /*0b70*/  LEA.HI R2, R0, R15.reuse, RZ, 0x7 ;  /* 0x0000000f00027211 */ /* 0x080fe400078f38ff */
[----:B------:R-:W-:Y:S02]  /*0b80*/  LOP3.LUT R3, R5, 0x7fffff0, RZ, 0xc0, !PT ;  /* 0x07fffff005037812 */ /* 0x000fe400078ec0ff */
[----:B------:R-:W-:Y:S02]  /*0b90*/  LOP3.LUT R6, R2, 0xffffff80, RZ, 0xc0, !PT ;  /* 0xffffff8002067812 */ /* 0x000fe400078ec0ff */
[----:B------:R-:W-:Y:S01]  /*0ba0*/  LOP3.LUT R7, R4, 0xfffffe00, RZ, 0xc0, !PT ;  /* 0xfffffe0004077812 */ /* 0x000fe200078ec0ff */
[C---:B------:R-:W-:Y:S01]  /*0bb0*/  IMAD.IADD R4, R15.reuse, 0x1, -R3 ;  /* 0x000000010f047824 */ /* 0x040fe200078e0a03 */
[C---:B------:R-:W-:Y:S01]  /*0bc0*/  LEA.HI R3, R15.reuse, R15, RZ, 0x1 ;  /* 0x0000000f0f037211 */ /* 0x040fe200078f08ff */
[----:B------:R-:W-:-:S03]  /*0bd0*/  IMAD.IADD R13, R15, 0x1, -R6 ;  /* 0x000000010f0d7824 */ /* 0x000fc600078e0a06 */
[--C-:B------:R-:W-:Y:S02]  /*0be0*/  SHF.R.S32.HI R19, RZ, 0x1, R3.reuse ;  /* 0x00000001ff137819 */ /* 0x100fe40000011403 */
[----:B------:R-:W-:Y:S02]  /*0bf0*/  SHF.R.S32.HI R6, RZ, 0x1f, R3 ;  /* 0x0000001fff067819 */ /* 0x000fe40000011403 */
[----:B------:R-:W-:Y:S02]  /*0c00*/  LOP3.LUT R3, R3, 0xfffffffe, RZ, 0xc0, !PT ;  /* 0xfffffffe03037812 */ /* 0x000fe400078ec0ff */
[----:B------:R-:W-:Y:S02]  /*0c10*/  SHF.R.S32.HI R9, RZ, 0x1f, R13 ;  /* 0x0000001fff097819 */ /* 0x000fe4000001140d */
[----:B------:R-:W-:Y:S01]  /*0c20*/  LEA.HI R6, R6, R19, RZ, 0x2 ;  /* 0x0000001306067211 */ /* 0x000fe200078f10ff */
[----:B------:R-:W-:Y:S01]  /*0c30*/  IMAD.IADD R14, R15, 0x1, -R3 ;  /* 0x000000010f0e7824 */ /* 0x000fe200078e0a03 */
[----:B------:R-:W-:-:S02]  /*0c40*/  LEA.HI R10, R9, R13, RZ, 0x2 ;  /* 0x0000000d090a7211 */ /* 0x000fc400078f10ff */
[----:B------:R-:W-:Y:S01]  /*0c50*/  SHF.R.S32.HI R3, RZ, 0x4, R5 ;  /* 0x00000004ff037819 */ /* 0x000fe20000011405 */
[----:B------:R-:W-:Y:S01]  /*0c60*/  IMAD R7, R4, 0x20, R7 ;  /* 0x0000002004077824 */ /* 0x000fe200078e0207 */
[----:B------:R-:W-:Y:S02]  /*0c70*/  SHF.R.S32.HI R18, RZ, 0x7, R2 ;  /* 0x00000007ff127819 */ /* 0x000fe40000011402 */
[----:B------:R-:W-:Y:S02]  /*0c80*/  LEA.HI R4, R0, R15, RZ, 0x3 ;  /* 0x0000000f00047211 */ /* 0x000fe400078f18ff */
[--C-:B------:R-:W-:Y:S02]  /*0c90*/  SHF.R.S32.HI R11, RZ, 0x2, R10.reuse ;  /* 0x00000002ff0b7819 */ /* 0x100fe4000001140a */
[----:B------:R-:W-:Y:S01]  /*0ca0*/  SHF.R.S32.HI R2, RZ, 0x1f, R10 ;  /* 0x0000001fff027819 */ /* 0x000fe2000001140a */
[----:B------:R-:W-:Y:S01]  /*0cb0*/  IMAD.SHL.U32 R157, R14, 0x10, RZ ;  /* 0x000000100e9d7824 */ /* 0x000fe200078e00ff */
[----:B------:R-:W-:-:S02]  /*0cc0*/  LEA.HI R5, R5, R3, RZ, 0x1 ;  /* 0x0000000305057211 */ /* 0x000fc400078f08ff */
[----:B------:R-:W-:Y:S02]  /*0cd0*/  LOP3.LUT R6, R6, 0x7fffffc, RZ, 0xc0, !PT ;  /* 0x07fffffc06067812 */ /* 0x000fe400078ec0ff */
[----:B------:R-:W-:Y:S02]  /*0ce0*/  SHF.R.S32.HI R4, RZ, 0x3, R4 ;  /* 0x00000003ff047819 */ /* 0x000fe40000011404 */
[----:B------:R-:W-:Y:S01]  /*0cf0*/  LEA.HI R12, R2, R11, RZ, 0x3 ;  /* 0x0000000b020c7211 */ /* 0x000fe200078f18ff */
[----:B------:R-:W-:Y:S01]  /*0d00*/  IMAD.IADD R6, R19, 0x1, -R6 ;  /* 0x0000000113067824 */ /* 0x000fe200078e0a06 */
[----:B------:R-:W-:Y:S01]  /*0d10*/  LOP3.LUT R2, R5, 0x1ffffffe, RZ, 0xc0, !PT ;  /* 0x1ffffffe05027812 */ /* 0x000fe200078ec0ff */
[----:B------:R-:W-:Y:S02]  /*0d20*/  VIADD R21, R157, 0x20 ;  /* 0x000000209d157836 */ /* 0x000fe40000000000 */
[----:B------:R-:W-:Y:S02]  /*0d30*/  IMAD.SHL.U32 R4, R4, 0x80, RZ ;  /* 0x0000008004047824 */ /* 0x000fe400078e00ff */
[----:B------:R-:W-:-:S02]  /*0d40*/  IMAD R6, R3, 0x8, R6 ;  /* 0x0000000803067824 */ /* 0x000fc400078e0206 */
[----:B------:R-:W-:Y:S01]  /*0d50*/  IMAD.IADD R2, R3, 0x1, -R2 ;  /* 0x0000000103027824 */ /* 0x000fe200078e0a02 */
[----:B------:R-:W-:Y:S02]  /*0d60*/  SHF.R.S32.HI R3, RZ, 0x1f, R21 ;  /* 0x0000001fff037819 */ /* 0x000fe40000011415 */
[----:B------:R-:W-:Y:S01]  /*0d70*/  LOP3.LUT R20, R4, 0x80, RZ, 0xc0, !PT ;  /* 0x0000008004147812 */ /* 0x000fe200078ec0ff */
[----:B------:R-:W-:Y:S01]  /*0d80*/  IMAD.HI R8, R18, 0x55555556, RZ ;  /* 0x5555555612087827 */ /* 0x000fe200078e02ff */
[----:B------:R-:W-:Y:S02]  /*0d90*/  LOP3.LUT R12, R12, 0xfffffff8, RZ, 0xc0, !PT ;  /* 0xfffffff80c0c7812 */ /* 0x000fe400078ec0ff */
[----:B------:R-:W-:Y:S02]  /*0da0*/  LEA.HI R4, R3, R21, RZ, 0x5 ;  /* 0x0000001503047211 */ /* 0x000fe400078f28ff */
[----:B------:R-:W-:Y:S02]  /*0db0*/  LEA.HI R9, R9, R13, RZ, 0x5 ;  /* 0x0000000d09097211 */ /* 0x000fe400078f28ff */
[----:B------:R-:W-:Y:S01]  /*0dc0*/  LEA.HI R3, R3, R21, RZ, 0x4 ;  /* 0x0000001503037211 */ /* 0x000fe200078f20ff */
[----:B------:R-:W-:Y:S01]  /*0dd0*/  IMAD.IADD R12, R11, 0x1, -R12 ;  /* 0x000000010b0c7824 */ /* 0x000fe200078e0a0c */
[----:B------:R-:W-:Y:S01]  /*0de0*/  SHF.R.S32.HI R5, RZ, 0x5, R4 ;  /* 0x00000005ff057819 */ /* 0x000fe20000011404 */
[----:B------:R-:W-:Y:S01]  /*0df0*/  IMAD.SHL.U32 R6, R6, 0x20, RZ ;  /* 0x0000002006067824 */ /* 0x000fe200078e00ff */
[----:B------:R-:W-:-:S02]  /*0e00*/  LEA.HI R8, R8, R8, RZ, 0x1 ;  /* 0x0000000808087211 */ /* 0x000fc400078f08ff */
[----:B------:R-:W-:Y:S02]  /*0e10*/  SHF.R.U32.HI R11, RZ, 0x3, R20 ;  /* 0x00000003ff0b7819 */ /* 0x000fe40000011614 */
[----:B------:R-:W-:Y:S02]  /*0e20*/  LOP3.LUT R4, R20, 0x10, R3, 0xf8, !PT ;  /* 0x0000001014047812 */ /* 0x000fe400078ef803 */
[----:B------:R-:W-:Y:S01]  /*0e30*/  SHF.R.S32.HI R9, RZ, 0x5, R9 ;  /* 0x00000005ff097819 */ /* 0x000fe20000011409 */
[----:B------:R-:W-:Y:S01]  /*0e40*/  IMAD R5, R5, 0x1800, R6 ;  /* 0x0000180005057824 */ /* 0x000fe200078e0206 */
[----:B------:R-:W-:Y:S01]  /*0e50*/  LOP3.LUT R4, R4, R11, RZ, 0x3c, !PT ;  /* 0x0000000b04047212 */ /* 0x000fe200078e3cff */
[----:B------:R-:W-:Y:S02]  /*0e60*/  IMAD R8, R8, -0x3, R18 ;  /* 0xfffffffd08087824 */ /* 0x000fe400078e0212 */
[----:B------:R-:W-:Y:S01]  /*0e70*/  IMAD R9, R9, 0x10, R12 ;  /* 0x0000001009097824 */ /* 0x000fe200078e020c */
[----:B------:R-:W-:Y:S01]  /*0e80*/  IADD3 R4, R16, R5, R4 ;  /* 0x0000000510047210 */ /* 0x000fe20007ffe004 */
[----:B------:R-:W-:Y:S01]  /*0e90*/  IMAD R7, R2, 0x8, R7 ;  /* 0x0000000802077824 */ /* 0x000fe200078e0207 */
[----:B------:R-:W-:Y:S01]  /*0ea0*/  STL [R1+0x4], R20 ;  /* 0x0000041401007387 */ /* 0x000fe20000100800 */
[----:B------:R-:W-:Y:S01]  /*0eb0*/  IMAD R2, R8, 0x40, R9 ;  /* 0x0000004008027824 */ /* 0x000fe200078e0209 */
[----:B------:R-:W-:-:S02]  /*0ec0*/  LEA.HI R0, R0, R15, RZ, 0x2 ;  /* 0x0000000f00007211 */ /* 0x000fc400078f10ff */
[----:B------:R-:W-:Y:S04]  /*0ed0*/  STL [R1+0x10], R6 ;  /* 0x0000100601007387 */ /* 0x000fe80000100800 */
[----:B------:R-:W-:Y:S04]  /*0ee0*/  STL [R1+0x64], R11 ;  /* 0x0000640b01007387 */ /* 0x000fe80000100800 */
[----:B------:R-:W-:Y:S01]  /*0ef0*/  STL [R1+0x68], R7 ;  /* 0x0000680701007387 */ /* 0x000fe20000100800 */
[----:B------:R-:W-:-:S03]  /*0f00*/  SHF.R.S32.HI R8, RZ, 0x2, R0 ;  /* 0x00000002ff087819 */ /* 0x000fc60000011400 */
[----:B------:R-:W-:Y:S04]  /*0f10*/  STL [R1+0x60], R4 ;  /* 0x0000600401007387 */ /* 0x000fe80000100800 */
[----:B------:R0:W-:Y:S01]  /*0f20*/  STL [R1+0x2c], R2 ;  /* 0x00002c0201007387 */ /* 0x0001e20000100800 */
[----:B------:R-:W-:Y:S02]  /*0f30*/  LOP3.LUT R10, R10, 0x7ffffffc, RZ, 0xc0, !PT ;  /* 0x7ffffffc0a0a7812 */ /* 0x000fe400078ec0ff */
[----:B0-----:R-:W-:Y:S02]  /*0f40*/  LOP3.LUT R2, R0, 0x1ffffffc, RZ, 0xc0, !PT ;  /* 0x1ffffffc00027812 */ /* 0x001fe400078ec0ff */
[----:B------:R-:W-:-:S03]  /*0f50*/  LOP3.LUT R0, R20, 0x10, R157, 0xf8, !PT ;  /* 0x0000001014007812 */ /* 0x000fc600078ef89d */
[----:B------:R-:W-:Y:S01]  /*0f60*/  IMAD.IADD R2, R15, 0x1, -R2 ;  /* 0x000000010f027824 */ /* 0x000fe200078e0a02 */
[----:B------:R-:W-:Y:S02]  /*0f70*/  LOP3.LUT R0, R0, R11, RZ, 0x3c, !PT ;  /* 0x0000000b00007212 */ /* 0x000fe400078e3cff */
[----:B------:R-:W-:Y:S01]  /*0f80*/  SHF.R.S32.HI R4, RZ, 0x1f, R19 ;  /* 0x0000001fff047819 */ /* 0x000fe20000011413 */
[----:B------:R-:W-:Y:S02]  /*0f90*/  IMAD.SHL.U32 R4, R14, 0x8, RZ ;  /* 0x000000080e047824 */ /* 0x000fe400078e00ff */
[----:B------:R-:W-:Y:S02]  /*0fa0*/  IMAD.SHL.U32 R5, R2, 0x8, RZ ;  /* 0x0000000802057824 */ /* 0x000fe400078e00ff */
[----:B------:R-:W-:Y:S01]  /*0fb0*/  IMAD.IADD R4, R13, 0x1, -R10 ;  /* 0x000000010d047824 */ /* 0x000fe200078e0a0a */
[----:B------:R0:W-:Y:S01]  /*0fc0*/  STL [R1+0x50], RZ ;  /* 0x000050ff01007387 */ /* 0x0001e20000100800 */
[----:B------:R-:W-:-:S03]  /*0fd0*/  IMAD.IADD R0, R6, 0x1, R0 ;  /* 0x0000000106007824 */ /* 0x000fc600078e0200 */
[----:B------:R0:W-:Y:S04]  /*0fe0*/  STL [R1+0x38], R8 ;  /* 0x0000380801007387 */ /* 0x0001e80000100800 */
[----:B------:R0:W-:Y:S04]  /*0ff0*/  STL [R1+0x24], R5 ;  /* 0x0000240501007387 */ /* 0x0001e80000100800 */
[----:B------:R0:W-:Y:S04]  /*1000*/  STL [R1+0x28], R4 ;  /* 0x0000280401007387 */ /* 0x0001e80000100800 */
[----:B------:R0:W-:Y:S01]  /*1010*/  STL [R1+0x30], R0 ;  /* 0x0000300001007387 */ /* 0x0001e20000100800 */
[----:B------:R-:W-:Y:S01]  /*1020*/  IMAD.MOV.U32 R156, RZ, RZ, RZ ;  /* 0x000000ffff9c7224 */ /* 0x000fe200078e00ff */
[----:B------:R-:W-:Y:S01]  /*1030*/  SHF.R.S32.HI R2, RZ, 0x4, R3 ;  /* 0x00000004ff027819 */ /* 0x000fe20000011403 */
[----:B------:R-:W-:-:S02]  /*1040*/  IMAD.MOV.U32 R22, RZ, RZ, RZ ;  /* 0x000000ffff167224 */ /* 0x000fc400078e00ff */
[----:B------:R-:W-:Y:S01]  /*1050*/  IMAD.MOV.U32 R18, RZ, RZ, RZ ;  /* 0x000000ffff127224 */ /* 0x000fe200078e00ff */
[----:B---3--:R-:W-:Y:S01]  /*1060*/  LOP3.LUT R23, R17, 0x1, RZ, 0xfc, !PT ;  /* 0x0000000111177812 */ /* 0x008fe200078efcff */
[----:B0-----:R-:W-:-:S07]  /*1070*/  IMAD.MOV.U32 R17, RZ, RZ, RZ ;  /* 0x000000ffff117224 */ /* 0x001fce00078e00ff */
.L_x_1993:
[----:B0-----:R-:W0:Y:S01]  /*1080*/  LDC.64 R2, c[0x0][0xc60] ;  /* 0x00031800ff027b82 */ /* 0x001e220000000a00 */
[----:B------:R-:W-:Y:S01]  /*1090*/  ULDC.64 UR4, c[0x0][0xa28] ;  /* 0x00028a0000047ab9 */ /* 0x000fe20000000a00 */
[----:B------:R-:W-:Y:S01]  /*10a0*/  ULDC.64 UR8, c[0x0][0xa18] ;  /* 0x0002860000087ab9 */ /* 0x000fe20000000a00 */
[----:B------:R-:W-:Y:S01]  /*10b0*/  ULDC.64 UR6, c[0x0][0xa08] ;  /* 0x0002820000067ab9 */ /* 0x000fe20000000a00 */
[----:B0-----:R-:W-:-:S05]  /*10c0*/  IMAD.WIDE R2, R155, 0x4, R2 ;  /* 0x000000049b027825 */ /* 0x001fca00078e0202 */
[----:B--2---:R-:W2:Y:S01]  /*10d0*/  LDG.E R0, desc[UR40][R2.64] ;  /* 0x0000002802007981 */ /* 0x004ea2000c1e1900 */
[----:B------:R-:W-:Y:S01]  /*10e0*/  ISETP.NE.U32.AND P2, PT, RZ, UR4, PT ;  /* 0x00000004ff007c0c */ /* 0x000fe2000bf45070 */
[----:B-----5:R-:W-:Y:S01]  /*10f0*/  IMAD.MOV.U32 R9, RZ, RZ, RZ ;  /* 0x000000ffff097224 */ /* 0x020fe200078e00ff */
[----:B------:R-:W-:Y:S01]  /*1100*/  ISETP.NE.U32.AND P1, PT, RZ, UR8, PT ;  /* 0x00000008ff007c0c */ /* 0x000fe2000bf25070 */
[----:B------:R-:W-:Y:S01]  /*1110*/  IMAD.MOV.U32 R29, RZ, RZ, RZ ;  /* 0x000000ffff1d7224 */ /* 0x000fe200078e00ff */
[----:B------:R-:W-:Y:S02]  /*1120*/  ISETP.NE.AND.EX P2, PT, RZ, UR5, PT, P2 ;  /* 0x00000005ff007c0c */ /* 0x000fe4000bf45320 */
[----:B------:R-:W-:Y:S02]  /*1130*/  ISETP.NE.AND.EX P1, PT, RZ, UR9, PT, P1 ;  /* 0x00000009ff007c0c */ /* 0x000fe4000bf25310 */
[----:B------:R-:W-:-:S04]  /*1140*/  ISETP.NE.U32.AND P0, PT, RZ, UR6, PT ;  /* 0x00000006ff007c0c */ /* 0x000fc8000bf05070 */
[----:B------:R-:W-:Y:S02]  /*1150*/  ISETP.NE.AND.EX P0, PT, RZ, UR7, PT, P0 ;  /* 0x00000007ff007c0c */ /* 0x000fe4000bf05300 */
[----:B--23--:R-:W-:Y:S01]  /*1160*/  SHF.R.S32.HI R4, RZ, 0x1f, R0 ;  /* 0x0000001fff047819 */ /* 0x00cfe20000011400 */
[C---:B------:R-:W-:Y:S02]  /*1170*/  IMAD.SHL.U32 R31, R0.reuse, 0x4, RZ ;  /* 0x00000004001f7824 */ /* 0x040fe400078e00ff */
[C---:B------:R-:W-:Y:S01]  /*1180*/  @P2 LEA R2, P3, R0.reuse, UR4, 0x2 ;  /* 0x0000000400022c11 */ /* 0x040fe2000f8610ff */
[----:B------:R-:W-:Y:S01]  /*1190*/  STL [R1+0x40], R0 ;  /* 0x0000400001007387 */ /* 0x000fe20000100800 */
[C-C-:B------:R-:W-:Y:S02]  /*11a0*/  SHF.L.U64.HI R30, R0.reuse, 0x2, R4.reuse ;  /* 0x00000002001e7819 */ /* 0x140fe40000010204 */
[----:B------:R-:W-:Y:S01]  /*11b0*/  @P2 LEA.HI.X R3, R0, UR5, R4, 0x2, P3 ;  /* 0x0000000500032c11 */ /* 0x000fe200098f1404 */
[----:B------:R0:W-:Y:S01]  /*11c0*/  STL [R1+0x54], R4 ;  /* 0x0000540401007387 */ /* 0x0001e20000100800 */
[----:B------:R-:W-:Y:S01]  /*11d0*/  ULDC UR4, c[0x0][0x288] ;  /* 0x0000a20000047ab9 */ /* 0x000fe20000000800 */
[----:B------:R-:W-:-:S02]  /*11e0*/  IADD3 R6, P4, R31, UR6, RZ ;  /* 0x000000061f067c10 */ /* 0x000fc4000ff9e0ff */
        /* <DEDUP_REMOVED lines=12> */
[----:B------:R-:W2:Y:S01]  /*12b0*/  @P1 LDG.E R8, desc[UR40][R4.64] ;  /* 0x0000002804081981 */ /* 0x000ea2000c1e1900 */
        /* <DEDUP_REMOVED lines=8> */
[----:B--2---:R1:W-:Y:S04]  /*1340*/  STL [R1+0x1c], R8 ;  /* 0x00001c0801007387 */ /* 0x0043e80000100800 */
[----:B------:R1:W-:Y:S04]  /*1350*/  STL [R1+0x58], R153 ;  /* 0x0000589901007387 */ /* 0x0003e80000100800 */
        /* <DEDUP_REMOVED lines=13> */
.L_x_1859:
[----:B------:R-:W-:Y:S02]  /*1430*/  IMAD.U32 R26, RZ, RZ, UR5 ;  /* 0x00000005ff1a7e24 */ /* 0x000fe4000f8e00ff */
[----:B------:R-:W-:Y:S01]  /*1440*/  IMAD.U32 R28, RZ, RZ, UR4 ;  /* 0x00000004ff1c7e24 */ /* 0x000fe2000f8e00ff */
[----:B------:R-:W-:Y:S06]  /*1450*/  @!P2 BRA `(.L_x_1860) ;  /* 0x000000000010a947 */ /* 0x000fec0003800000 */
[----:B-1----:R-:W-:-:S04]  /*1460*/  IADD3 R2, P0, R31, UR8, RZ ;  /* 0x000000081f027c10 */ /* 0x002fc8000ff1e0ff */
[----:B------:R-:W-:-:S05]  /*1470*/  IADD3.X R3, R30, UR9, RZ, P0, !PT ;  /* 0x000000091e037c10 */ /* 0x000fca00087fe4ff */
[----:B------:R2:W5:Y:S01]  /*1480*/  LDG.E R28, desc[UR40][R2.64] ;  /* 0x00000028021c7981 */ /* 0x000562000c1e1900 */
[----:B------:R-:W-:Y:S05]  /*1490*/  BRA `(.L_x_1861) ;  /* 0x0000000000107947 */ /* 0x000fea0003800000 */
.L_x_1860:
[----:B------:R-:W-:Y:S05]  /*14a0*/  @!P0 BRA `(.L_x_1861) ;  /* 0x00000000000c8947 */ /* 0x000fea0003800000 */
[----:B-1----:R-:W2:Y:S04]  /*14b0*/  LDG.E R3, desc[UR40][R6.64] ;  /* 0x0000002806037981 */ /* 0x002ea8000c1e1900 */
[----:B------:R-:W2:Y:S02]  /*14c0*/  LDG.E R28, desc[UR40][R6.64+0x4] ;  /* 0x00000428061c7981 */ /* 0x000ea4000c1e1900 */
[----:B--2---:R-:W-:-:S07]  /*14d0*/  IMAD.IADD R28, R28, 0x1, -R3 ;  /* 0x000000011c1c7824 */ /* 0x004fce00078e0a03 */
.L_x_1861:
[----:B------:R-:W-:Y:S02]  /*14e0*/  ULDC.64 UR4, c[0x0][0xa10] ;  /* 0x0002840000047ab9 */ /* 0x000fe40000000a00 */
[----:B------:R-:W-:-:S04]  /*14f0*/  ISETP.NE.U32.AND P0, PT, RZ, UR4, PT ;  /* 0x00000004ff007c0c */ /* 0x000fc8000bf05070 */
[----:B------:R-:W-:Y:S01]  /*1500*/  ISETP.NE.AND.EX P0, PT, RZ, UR5, PT, P0 ;  /* 0x00000005ff007c0c */ /* 0x000fe2000bf05300 */
[----:B------:R-:W-:-:S12]  /*1510*/  ULDC.64 UR4, c[0x0][0xa30] ;  /* 0x00028c0000047ab9 */ /* 0x000fd80000000a00 */
[----:B-12---:R-:W1:Y:S02]  /*1520*/  @P0 LDC.64 R2, c[0x0][0xa10] ;  /* 0x00028400ff020b82 */ /* 0x006e640000000a00 */
[----:B-1----:R-:W-:-:S05]  /*1530*/  @P0 IMAD.WIDE R2, R27, 0x4, R2 ;  /* 0x000000041b020825 */ /* 0x002fca00078e0202 */
[----:B------:R-:W2:Y:S04]  /*1540*/  @P0 LDG.E R0, desc[UR40][R2.64] ;  /* 0x0000002802000981 */ /* 0x000ea8000c1e1900 */
[----:B------:R1:W2:Y:S01]  /*1550*/  @P0 LDG.E R7, desc[UR40][R2.64+0x4] ;  /* 0x0000042802070981 */ /* 0x0002a2000c1e1900 */
[----:B------:R-:W-:Y:S01]  /*1560*/  ISETP.NE.U32.AND P1, PT, RZ, UR4, PT ;  /* 0x00000004ff007c0c */ /* 0x000fe2000bf25070 */
[----:B-----5:R-:W-:-:S03]  /*1570*/  IMAD.MOV.U32 R24, RZ, RZ, R28 ;  /* 0x000000ffff187224 */ /* 0x020fc600078e001c */
[----:B------:R-:W-:-:S13]  /*1580*/  ISETP.NE.AND.EX P1, PT, RZ, UR5, PT, P1 ;  /* 0x00000005ff007c0c */ /* 0x000fda000bf25310 */
[----:B------:R-:W-:-:S04]  /*1590*/  @P1 IADD3 R4, P2, R31, UR4, RZ ;  /* 0x000000041f041c10 */ /* 0x000fc8000ff5e0ff */
[----:B------:R-:W-:-:S05]  /*15a0*/  @P1 IADD3.X R5, R30, UR5, RZ, P2, !PT ;  /* 0x000000051e051c10 */ /* 0x000fca00097fe4ff */
[----:B------:R3:W5:Y:S01]  /*15b0*/  @P1 LDG.E R24, desc[UR40][R4.64] ;  /* 0x0000002804181981 */ /* 0x000762000c1e1900 */
[----:B------:R-:W-:Y:S01]  /*15c0*/  IMAD.MOV.U32 R6, RZ, RZ, 0xc0 ;  /* 0x000000c0ff067424 */ /* 0x000fe200078e00ff */
[----:B------:R-:W-:Y:S01]  /*15d0*/  PLOP3.LUT P3, PT, PT, PT, PT, 0x80, 0x0 ;  /* 0x000000000000781c */ /* 0x000fe20003f6f070 */
[----:B------:R-:W-:Y:S02]  /*15e0*/  IMAD.IADD R9, R28, 0x1, -R9 ;  /* 0x000000011c097824 */ /* 0x000fe400078e0a09 */
[----:B-1----:R-:W-:Y:S02]  /*15f0*/  IMAD R2, R153, R6, 0x13f ;  /* 0x0000013f99027424 */ /* 0x002fe400078e0206 */
[----:B------:R-:W-:-:S05]  /*1600*/  IMAD.MOV R25, RZ, RZ, -R9 ;  /* 0x000000ffff197224 */ /* 0x000fca00078e0a09 */
[----:B------:R-:W-:Y:S01]  /*1610*/  VIMNMX R25, RZ, R25, !PT ;  /* 0x00000019ff197248 */ /* 0x000fe20007fe0100 */
[----:B--2---:R-:W-:-:S04]  /*1620*/  @P0 IMAD.IADD R26, R7, 0x1, -R0 ;  /* 0x00000001071a0824 */ /* 0x004fc800078e0a00 */
[----:B------:R-:W-:-:S04]  /*1630*/  IMAD.IADD R8, R9, 0x1, R26 ;  /* 0x0000000109087824 */ /* 0x000fc800078e021a */
[C---:B------:R-:W-:Y:S01]  /*1640*/  VIADD R0, R8.reuse, 0x7f ;  /* 0x0000007f08007836 */ /* 0x040fe20000000000 */
[----:B------:R-:W-:Y:S01]  /*1650*/  IADD3 R2, R8, R2, -R10 ;  /* 0x0000000208027210 */ /* 0x000fe20007ffe80a */
[----:B------:R3:W-:Y:S03]  /*1660*/  STL [R1+0x20], R8 ;  /* 0x0000200801007387 */ /* 0x0007e60000100800 */
[----:B------:R-:W-:Y:S02]  /*1670*/  SHF.R.S32.HI R3, RZ, 0x1f, R0 ;  /* 0x0000001fff037819 */ /* 0x000fe40000011400 */
[----:B------:R-:W-:Y:S02]  /*1680*/  SHF.R.S32.HI R7, RZ, 0x1f, R2 ;  /* 0x0000001fff077819 */ /* 0x000fe40000011402 */
[----:B------:R-:W-:Y:S02]  /*1690*/  LEA.HI R3, R3, R0, RZ, 0x7 ;  /* 0x0000000003037211 */ /* 0x000fe400078f38ff */
[----:B------:R-:W-:-:S02]  /*16a0*/  LEA.HI R7, R7, R2, RZ, 0x7 ;  /* 0x0000000207077211 */ /* 0x000fc400078f38ff */
[----:B------:R-:W-:Y:S02]  /*16b0*/  SHF.R.S32.HI R90, RZ, 0x7, R3 ;  /* 0x00000007ff5a7819 */ /* 0x000fe40000011403 */
[----:B------:R-:W-:-:S04]  /*16c0*/  SHF.R.S32.HI R7, RZ, 0x7, R7 ;  /* 0x00000007ff077819 */ /* 0x000fc80000011407 */
[----:B------:R-:W-:-:S05]  /*16d0*/  VIMNMX R7, R90, R7, PT ;  /* 0x000000075a077248 */ /* 0x000fca0003fe0100 */
[----:B------:R-:W-:-:S05]  /*16e0*/  IMAD R7, R7, 0x80, -R9 ;  /* 0x0000008007077824 */ /* 0x000fca00078e0a09 */
[----:B------:R-:W-:-:S04]  /*16f0*/  VIMNMX R0, R7, R26, PT ;  /* 0x0000001a07007248 */ /* 0x000fc80003fe0100 */
[----:B------:R-:W-:Y:S02]  /*1700*/  ISETP.GT.AND P0, PT, R0, R25, PT ;  /* 0x000000190000720c */ /* 0x000fe40003f04270 */
[----:B------:R-:W-:-:S05]  /*1710*/  SHF.R.U32.HI R25, RZ, 0x7, R25 ;  /* 0x00000007ff197819 */ /* 0x000fca0000011619 */
[----:B------:R-:W-:-:S06]  /*1720*/  IMAD.MOV.U32 R2, RZ, RZ, R25 ;  /* 0x000000ffff027224 */ /* 0x000fcc00078e0019 */
[----:B------:R-:W-:-:S05]  /*1730*/  @P0 VIADD R0, R0, 0x7f ;  /* 0x0000007f00000836 */ /* 0x000fca0000000000 */
[----:B------:R-:W-:-:S04]  /*1740*/  @P0 SHF.R.S32.HI R3, RZ, 0x1f, R0 ;  /* 0x0000001fff030819 */ /* 0x000fc80000011400 */
[----:B------:R-:W-:-:S04]  /*1750*/  @P0 LEA.HI R3, R3, R0, RZ, 0x7 ;  /* 0x0000000003030211 */ /* 0x000fc800078f38ff */
[----:B------:R-:W-:-:S04]  /*1760*/  @P0 SHF.R.S32.HI R2, RZ, 0x7, R3 ;  /* 0x00000007ff020819 */ /* 0x000fc80000011403 */
[----:B------:R-:W-:-:S13]  /*1770*/  ISETP.GT.AND P0, PT, R2, R25, PT ;  /* 0x000000190200720c */ /* 0x000fda0003f04270 */
[----:B---3--:R-:W-:Y:S05]  /*1780*/  @!P0 BRA `(.L_x_1862) ;  /* 0x0000004c00cc8947 */ /* 0x008fea0003800000 */
        /* <DEDUP_REMOVED lines=11> */
[----:B0-----:R-:W-:Y:S02]  /*1840*/  IMAD.U32 R10, RZ, RZ, UR6 ;  /* 0x00000006ff0a7e24 */ /* 0x001fe4000f8e00ff */
[----:B------:R-:W-:Y:S02]  /*1850*/  IMAD.U32 R6, RZ, RZ, UR4 ;  /* 0x00000004ff067e24 */ /* 0x000fe4000f8e00ff */
[----:B------:R-:W-:-:S02]  /*1860*/  IMAD.U32 R7, RZ, RZ, UR5 ;  /* 0x00000005ff077e24 */ /* 0x000fc4000f8e00ff */
[----:B------:R-:W-:Y:S02]  /*1870*/  IMAD.U32 R11, RZ, RZ, UR7 ;  /* 0x00000007ff0b7e24 */ /* 0x000fe4000f8e00ff */
[----:B------:R-:W-:Y:S02]  /*1880*/  IMAD.MOV.U32 R8, RZ, RZ, 0x70 ;  /* 0x00000070ff087424 */ /* 0x000fe400078e00ff */
[----:B------:R-:W-:Y:S02]  /*1890*/  IMAD.MOV.U32 R12, RZ, RZ, 0x1 ;  /* 0x00000001ff0c7424 */ /* 0x000fe400078e00ff */
[----:B-1----:R-:W-:-:S07]  /*18a0*/  IMAD.MOV.U32 R13, RZ, RZ, RZ ;  /* 0x000000ffff0d7224 */ /* 0x002fce00078e00ff */
[----:B------:R-:W-:-:S07]  /*18b0*/  LEPC R20, `(.L_x_1864) ;  /* 0x000000001014794e */ /* 0x000fce0000000000 */
[----:B--2--5:R-:W-:Y:S05]  /*18c0*/  CALL.ABS.NOINC R14 ;  /* 0x000000000e007343 */ /* 0x024fea0003c00000 */
.L_x_1864:
[----:B------:R-:W-:Y:S05]  /*18d0*/  BSYNC B6 ;  /* 0x0000000000067941 */ /* 0x000fea0003800000 */
.L_x_1863:
        /* <DEDUP_REMOVED lines=20> */
.L_x_1866:
[----:B------:R-:W-:Y:S05]  /*1a20*/  BSYNC B6 ;  /* 0x0000000000067941 */ /* 0x000fea0003800000 */
.L_x_1865:
[----:B------:R-:W-:Y:S01]  /*1a30*/  ULDC.64 UR4, c[0x0][0x9f8] ;  /* 0x00027e0000047ab9 */ /* 0x000fe20000000a00 */
[----:B------:R-:W1:Y:S01]  /*1a40*/  LDC R0, c[0x0][0x428] ;  /* 0x00010a00ff007b82 */ /* 0x000e620000000800 */
[----:B------:R-:W-:-:S07]  /*1a50*/  ISETP.NE.U32.AND P0, PT, RZ, UR4, PT ;  /* 0x00000004ff007c0c */ /* 0x000fce000bf05070 */
[----:B------:R-:W2:Y:S01]  /*1a60*/  LDC.64 R6, c[0x0][0x2f0] ;  /* 0x0000bc00ff067b82 */ /* 0x000ea20000000a00 */
[----:B------:R-:W-:Y:S01]  /*1a70*/  ISETP.NE.AND.EX P0, PT, RZ, UR5, PT, P0 ;  /* 0x00000005ff007c0c */ /* 0x000fe2000bf05300 */
[----:B------:R-:W-:Y:S01]  /*1a80*/  IMAD.IADD R44, R29, 0x1, R28 ;  /* 0x000000011d2c7824 */ /* 0x000fe200078e021c */
[----:B------:R-:W-:Y:S01]  /*1a90*/  ULDC UR6, c[0x0][0x2e4] ;  /* 0x0000b90000067ab9 */ /* 0x000fe20000000800 */
[----:B------:R-:W-:Y:S01]  /*1aa0*/  IMAD.MOV.U32 R11, RZ, RZ, R154 ;  /* 0x000000ffff0b7224 */ /* 0x000fe200078e009a */
[----:B------:R-:W-:-:S03]  /*1ab0*/  ULDC.64 UR8, c[0x0][0x320] ;  /* 0x0000c80000087ab9 */ /* 0x000fc60000000a00 */
[----:B------:R-:W3:Y:S06]  /*1ac0*/  LDC R84, c[0x0][0x3d4] ;  /* 0x0000f500ff547b82 */ /* 0x000eec0000000800 */
[----:B------:R-:W-:Y:S02]  /*1ad0*/  @P0 IADD3 R4, P1, R31, UR4, RZ ;  /* 0x000000041f040c10 */ /* 0x000fe4000ff3e0ff */
[----:B------:R-:W4:Y:S02]  /*1ae0*/  LDC.64 R62, c[0x0][0x3e8] ;  /* 0x0000fa00ff3e7b82 */ /* 0x000f240000000a00 */
[----:B------:R-:W-:-:S02]  /*1af0*/  @P0 IADD3.X R5, R30, UR5, RZ, P1, !PT ;  /* 0x000000051e050c10 */ /* 0x000fc40008ffe4ff */
[----:B------:R-:W-:Y:S01]  /*1b00*/  SHF.R.S32.HI R3, RZ, 0x1f, R44 ;  /* 0x0000001fff037819 */ /* 0x000fe2000001142c */
[----:B------:R-:W0:Y:S01]  /*1b10*/  S2R R14, SR_TID.X ;  /* 0x00000000000e7919 */ /* 0x000e220000002100 */
[----:B------:R-:W-:Y:S01]  /*1b20*/  VIADD R30, R157, 0x20 ;  /* 0x000000209d1e7836 */ /* 0x000fe20000000000 */
[----:B------:R-:W-:Y:S01]  /*1b30*/  ULDC.64 UR4, c[0x0][0x2f8] ;  /* 0x0000be0000047ab9 */ /* 0x000fe20000000a00 */
[----:B------:R2:W3:Y:S01]  /*1b40*/  @P0 LDG.E R27, desc[UR40][R4.64] ;  /* 0x00000028041b0981 */ /* 0x0004e2000c1e1900 */
[----:B-1----:R-:W-:Y:S01]  /*1b50*/  ISETP.NE.AND P0, PT, R0, 0x1, PT ;  /* 0x000000010000780c */ /* 0x002fe20003f05270 */
[-C--:B--2---:R-:W-:Y:S01]  /*1b60*/  IMAD R8, R3, R6.reuse, RZ ;  /* 0x0000000603087224 */ /* 0x084fe200078e02ff */
[----:B------:R-:W-:Y:S01]  /*1b70*/  ISETP.GE.AND P1, PT, R30, UR6, PT ;  /* 0x000000061e007c0c */ /* 0x000fe2000bf26270 */
[----:B------:R-:W-:-:S10]  /*1b80*/  IMAD.WIDE.U32 R4, R44, R6, RZ ;  /* 0x000000062c047225 */ /* 0x000fd400078e00ff */
[----:B------:R-:W1:Y:S08]  /*1b90*/  @P0 LDC R9, c[0x0][0x42c] ;  /* 0x00010b00ff090b82 */ /* 0x000e700000000800 */
[----:B------:R-:W2:Y:S01]  /*1ba0*/  @P0 LDC R13, c[0x0][0x430] ;  /* 0x00010c00ff0d0b82 */ /* 0x000ea20000000800 */
[----:B0-----:R-:W-:-:S05]  /*1bb0*/  VIADD R20, R14, 0xffffff80 ;  /* 0xffffff800e147836 */ /* 0x001fca0000000000 */
[----:B------:R-:W-:-:S04]  /*1bc0*/  LEA.HI R31, R20, R20, RZ, 0x1 ;  /* 0x00000014141f7211 */ /* 0x000fc800078f08ff */
[----:B------:R-:W-:Y:S01]  /*1bd0*/  LOP3.LUT R31, R31, 0xfffffffe, RZ, 0xc0, !PT ;  /* 0xfffffffe1f1f7812 */ /* 0x000fe200078ec0ff */
[----:B-1----:R-:W-:-:S04]  /*1be0*/  @P0 IMAD.HI.U32 R0, R154, R9, RZ ;  /* 0x000000099a000227 */ /* 0x002fc800078e00ff */
[----:B------:R-:W-:Y:S02]  /*1bf0*/  IMAD R9, R44, R7, R8 ;  /* 0x000000072c097224 */ /* 0x000fe400078e0208 */
[----:B------:R-:W-:Y:S01]  /*1c00*/  IMAD.IADD R31, R20, 0x1, -R31 ;  /* 0x00000001141f7824 */ /* 0x000fe200078e0a1f */
[----:B------:R-:W-:Y:S01]  /*1c10*/  SHF.R.S32.HI R20, RZ, 0x1f, R19 ;  /* 0x0000001fff147819 */ /* 0x000fe20000011413 */
[----:B------:R-:W-:Y:S01]  /*1c20*/  IMAD.IADD R5, R5, 0x1, R9 ;  /* 0x0000000105057824 */ /* 0x000fe200078e0209 */
[----:B--2---:R-:W-:Y:S01]  /*1c30*/  @P0 SHF.R.U32.HI R11, RZ, R13, R0 ;  /* 0x0000000dff0b0219 */ /* 0x004fe20000011600 */
[----:B------:R-:W-:Y:S01]  /*1c40*/  IMAD.SHL.U32 R31, R31, 0x8, RZ ;  /* 0x000000081f1f7824 */ /* 0x000fe200078e00ff */
[----:B------:R-:W-:Y:S02]  /*1c50*/  ISETP.GE.AND P0, PT, R157, UR6, PT ;  /* 0x000000069d007c0c */ /* 0x000fe4000bf06270 */
[----:B------:R-:W-:Y:S01]  /*1c60*/  SHF.R.S32.HI R8, RZ, 0x1f, R11 ;  /* 0x0000001fff087819 */ /* 0x000fe2000001140b */
[----:B------:R-:W-:Y:S01]  /*1c70*/  IMAD.WIDE.U32 R4, R11, UR4, R4 ;  /* 0x000000040b047c25 */ /* 0x000fe2000f8e0004 */
[----:B------:R-:W-:-:S03]  /*1c80*/  SEL R58, RZ, 0x1, P0 ;  /* 0x00000001ff3a7807 */ /* 0x000fc60000000000 */
[C---:B------:R-:W-:Y:S02]  /*1c90*/  IMAD R0, R8.reuse, UR4, RZ ;  /* 0x0000000408007c24 */ /* 0x040fe4000f8e02ff */
[----:B------:R-:W-:Y:S02]  /*1ca0*/  IMAD R12, R8, UR8, RZ ;  /* 0x00000008080c7c24 */ /* 0x000fe4000f8e02ff */
[----:B------:R-:W-:Y:S01]  /*1cb0*/  IMAD R57, R11, UR5, R0 ;  /* 0x000000050b397c24 */ /* 0x000fe2000f8e0200 */
[----:B------:R-:W-:Y:S01]  /*1cc0*/  SEL R0, RZ, 0xffffffff, P1 ;  /* 0xffffffffff007807 */ /* 0x000fe20000800000 */
[----:B------:R-:W-:Y:S01]  /*1cd0*/  ULDC.64 UR4, c[0x0][0xa08] ;  /* 0x0002820000047ab9 */ /* 0x000fe20000000a00 */
[----:B------:R-:W-:Y:S01]  /*1ce0*/  IMAD.MOV.U32 R8, RZ, RZ, R157 ;  /* 0x000000ffff087224 */ /* 0x000fe200078e009d */
[----:B------:R-:W-:Y:S01]  /*1cf0*/  ISETP.NE.U32.AND P0, PT, RZ, UR4, PT ;  /* 0x00000004ff007c0c */ /* 0x000fe2000bf05070 */
[----:B------:R-:W-:Y:S02]  /*1d00*/  IMAD.IADD R57, R5, 0x1, R57 ;  /* 0x0000000105397824 */ /* 0x000fe400078e0239 */
[----:B------:R-:W-:Y:S01]  /*1d10*/  IMAD.SHL.U32 R9, R0, 0x2, RZ ;  /* 0x0000000200097824 */ /* 0x000fe200078e00ff */
[----:B------:R-:W-:Y:S01]  /*1d20*/  ISETP.NE.AND.EX P0, PT, RZ, UR5, PT, P0 ;  /* 0x00000005ff007c0c */ /* 0x000fe2000bf05300 */
[----:B------:R-:W-:Y:S01]  /*1d30*/  ULDC.64 UR4, c[0x0][0x300] ;  /* 0x0000c00000047ab9 */ /* 0x000fe20000000a00 */
[----:B------:R-:W-:-:S02]  /*1d40*/  IMAD.MOV.U32 R56, RZ, RZ, R4 ;  /* 0x000000ffff387224 */ /* 0x000fc400078e0004 */
[----:B------:R-:W-:Y:S01]  /*1d50*/  LOP3.LUT R58, R9, 0x2, R58, 0xe2, !PT ;  /* 0x00000002093a7812 */ /* 0x000fe200078ee23a */
[----:B------:R-:W0:Y:S01]  /*1d60*/  LDC.64 R4, c[0x0][0x3d8] ;  /* 0x0000f600ff047b82 */ /* 0x000e220000000a00 */
[----:B------:R-:W-:-:S03]  /*1d70*/  SHF.R.S32.HI R9, RZ, 0x1f, R157 ;  /* 0x0000001fff097819 */ /* 0x000fc6000001149d */
[----:B------:R-:W-:Y:S01]  /*1d80*/  IMAD.WIDE.U32 R14, R11, UR8, R8 ;  /* 0x000000080b0e7c25 */ /* 0x000fe2000f8e0008 */
[----:B---3--:R-:W-:Y:S02]  /*1d90*/  SHF.R.S32.HI R0, RZ, 0x1f, R27 ;  /* 0x0000001fff007819 */ /* 0x008fe4000001141b */
[----:B------:R-:W-:Y:S01]  /*1da0*/  SEL R21, R27, RZ, !P0 ;  /* 0x000000ff1b157207 */ /* 0x000fe20004000000 */
[----:B------:R-:W-:Y:S01]  /*1db0*/  IMAD R27, R11, UR9, R12 ;  /* 0x000000090b1b7c24 */ /* 0x000fe2000f8e020c */
[----:B------:R-:W-:Y:S01]  /*1dc0*/  SEL R0, R0, RZ, !P0 ;  /* 0x000000ff00007207 */ /* 0x000fe20004000000 */
[----:B------:R-:W-:Y:S01]  /*1dd0*/  IMAD.WIDE.U32 R12, R19, R6, R8 ;  /* 0x00000006130c7225 */ /* 0x000fe200078e0008 */
[----:B------:R-:W-:-:S03]  /*1de0*/  SHF.R.S32.HI R11, RZ, 0x1f, R31 ;  /* 0x0000001fff0b7819 */ /* 0x000fc6000001141f */
[----:B------:R-:W-:Y:S02]  /*1df0*/  IMAD R10, R0, UR4, RZ ;  /* 0x00000004000a7c24 */ /* 0x000fe4000f8e02ff */
[----:B------:R-:W-:-:S04]  /*1e00*/  IMAD.WIDE.U32 R56, R21, UR4, R56 ;  /* 0x0000000415387c25 */ /* 0x000fc8000f8e0038 */
[----:B------:R-:W-:Y:S01]  /*1e10*/  IMAD R79, R21, UR5, R10 ;  /* 0x00000005154f7c24 */ /* 0x000fe2000f8e020a */
[----:B------:R-:W-:Y:S01]  /*1e20*/  ULDC.64 UR4, c[0x0][0x328] ;  /* 0x0000ca0000047ab9 */ /* 0x000fe20000000a00 */
[----:B------:R-:W-:Y:S01]  /*1e30*/  IMAD.IADD R15, R15, 0x1, R27 ;  /* 0x000000010f0f7824 */ /* 0x000fe200078e021b */
[----:B------:R-:W-:Y:S01]  /*1e40*/  IADD3 R78, P0, R56, R12, RZ ;  /* 0x0000000c384e7210 */ /* 0x000fe20007f1e0ff */
[----:B------:R-:W-:Y:S01]  /*1e50*/  IMAD R0, R0, UR4, RZ ;  /* 0x0000000400007c24 */ /* 0x000fe2000f8e02ff */
[----:B------:R-:W2:Y:S01]  /*1e60*/  LDL R27, [R1+0x4] ;  /* 0x00000400011b7983 */ /* 0x000ea20000100800 */
[----:B------:R-:W-:-:S03]  /*1e70*/  IMAD.WIDE.U32 R54, R21, UR4, R14 ;  /* 0x0000000415367c25 */ /* 0x000fc6000f8e000e */
[----:B------:R-:W3:Y:S01]  /*1e80*/  LDL R14, [R1+0x10] ;  /* 0x00001000010e7983 */ /* 0x000ee20000100800 */
[----:B------:R-:W-:Y:S02]  /*1e90*/  IMAD R29, R21, UR5, R0 ;  /* 0x00000005151d7c24 */ /* 0x000fe4000f8e0200 */
[----:B------:R-:W-:Y:S01]  /*1ea0*/  IMAD R10, R20, R6, RZ ;  /* 0x00000006140a7224 */ /* 0x000fe200078e02ff */
[----:B------:R-:W3:Y:S01]  /*1eb0*/  LDL R21, [R1+0x64] ;  /* 0x0000640001157983 */ /* 0x000ee20000100800 */
[----:B------:R-:W-:Y:S02]  /*1ec0*/  IMAD.IADD R79, R57, 0x1, R79 ;  /* 0x00000001394f7824 */ /* 0x000fe400078e024f */
[----:B------:R-:W-:-:S05]  /*1ed0*/  IMAD R10, R19, R7, R10 ;  /* 0x00000007130a7224 */ /* 0x000fca00078e020a */
[----:B------:R-:W-:Y:S01]  /*1ee0*/  IADD3.X R73, R79, R13, R10, P0, !PT ;  /* 0x0000000d4f497210 */ /* 0x000fe200007fe40a */
[----:B------:R-:W-:Y:S01]  /*1ef0*/  IMAD.MOV.U32 R10, RZ, RZ, R31 ;  /* 0x000000ffff0a7224 */ /* 0x000fe200078e001f */
[----:B------:R-:W-:-:S03]  /*1f00*/  ISETP.GE.AND P0, PT, R30, R84, PT ;  /* 0x000000541e00720c */ /* 0x000fc60003f06270 */
[----:B0-----:R-:W-:-:S04]  /*1f10*/  IMAD.WIDE.U32 R52, R19, R4, R10 ;  /* 0x0000000413347225 */ /* 0x001fc800078e000a */
[----:B----4-:R-:W-:Y:S01]  /*1f20*/  IMAD.WIDE.U32 R48, R19, R62, R10 ;  /* 0x0000003e13307225 */ /* 0x010fe200078e000a */
[----:B------:R-:W-:Y:S02]  /*1f30*/  SEL R10, R84, RZ, P0 ;  /* 0x000000ff540a7207 */ /* 0x000fe40000000000 */
[----:B------:R-:W-:Y:S01]  /*1f40*/  ISETP.GE.AND P2, PT, R157, R84, PT ;  /* 0x000000549d00720c */ /* 0x000fe20003f46270 */
[-C--:B------:R-:W-:Y:S02]  /*1f50*/  IMAD R0, R20, R4.reuse, RZ ;  /* 0x0000000414007224 */ /* 0x080fe400078e02ff */
[----:B------:R-:W-:Y:S02]  /*1f60*/  IMAD.IADD R10, R30, 0x1, R10 ;  /* 0x000000011e0a7824 */ /* 0x000fe400078e020a */
[----:B------:R-:W0:Y:S01]  /*1f70*/  S2R R30, SR_TID.X ;  /* 0x00000000001e7919 */ /* 0x000e220000002100 */
[C---:B------:R-:W-:Y:S01]  /*1f80*/  IMAD R13, R19.reuse, R5, R0 ;  /* 0x00000005130d7224 */ /* 0x040fe200078e0200 */
[----:B------:R-:W-:Y:S01]  /*1f90*/  SEL R0, R84, RZ, P2 ;  /* 0x000000ff54007207 */ /* 0x000fe20001000000 */
[----:B------:R-:W-:-:S04]  /*1fa0*/  IMAD.WIDE.U32 R50, R19, R4, R8 ;  /* 0x0000000413327225 */ /* 0x000fc800078e0008 */
[----:B------:R-:W-:Y:S02]  /*1fb0*/  IMAD.IADD R0, R157, 0x1, R0 ;  /* 0x000000019d007824 */ /* 0x000fe400078e0200 */
[----:B------:R-:W-:-:S03]  /*1fc0*/  IMAD.IADD R53, R53, 0x1, R13 ;  /* 0x0000000135357824 */ /* 0x000fc600078e020d */
[----:B------:R-:W-:Y:S01]  /*1fd0*/  SHF.R.S32.HI R11, RZ, 0x1f, R0 ;  /* 0x0000001fff0b7819 */ /* 0x000fe20000011400 */
[----:B------:R-:W-:Y:S01]  /*1fe0*/  IMAD.IADD R51, R13, 0x1, R51 ;  /* 0x000000010d337824 */ /* 0x000fe200078e0233 */
[----:B------:R-:W-:Y:S02]  /*1ff0*/  SHF.R.S32.HI R13, RZ, 0x1f, R10 ;  /* 0x0000001fff0d7819 */ /* 0x000fe4000001140a */
[CC--:B------:R-:W-:Y:S02]  /*2000*/  LEA.HI R72, R11.reuse, R0.reuse, RZ, 0x4 ;  /* 0x000000000b487211 */ /* 0x0c0fe400078f20ff */
[----:B------:R-:W-:Y:S01]  /*2010*/  LEA.HI R0, R11, R0, RZ, 0x5 ;  /* 0x000000000b007211 */ /* 0x000fe200078f28ff */
[----:B------:R-:W-:Y:S01]  /*2020*/  IMAD R12, R20, R62, RZ ;  /* 0x0000003e140c7224 */ /* 0x000fe200078e02ff */
[----:B------:R-:W-:Y:S01]  /*2030*/  LEA.HI R71, R13, R10, RZ, 0x4 ;  /* 0x0000000a0d477211 */ /* 0x000fe200078f20ff */
[----:B------:R-:W-:Y:S01]  /*2040*/  IMAD.WIDE.U32 R46, R19, R62, R8 ;  /* 0x0000003e132e7225 */ /* 0x000fe200078e0008 */
[----:B------:R-:W-:-:S02]  /*2050*/  LEA.HI R10, R13, R10, RZ, 0x5 ;  /* 0x0000000a0d0a7211 */ /* 0x000fc400078f28ff */
[----:B-----5:R-:W-:Y:S01]  /*2060*/  SHF.R.S32.HI R13, RZ, 0x1f, R24 ;  /* 0x0000001fff0d7819 */ /* 0x020fe20000011418 */
[----:B------:R-:W-:Y:S02]  /*2070*/  IMAD.SHL.U32 R8, R0, 0x80, RZ ;  /* 0x0000008000087824 */ /* 0x000fe400078e00ff */
[C---:B------:R-:W-:Y:S01]  /*2080*/  IMAD R15, R19.reuse, R63, R12 ;  /* 0x0000003f130f7224 */ /* 0x040fe200078e020c */
[----:B------:R-:W-:Y:S01]  /*2090*/  IADD3 R44, P2, R19, R44, RZ ;  /* 0x0000002c132c7210 */ /* 0x000fe20007f5e0ff */
[----:B------:R-:W-:Y:S02]  /*20a0*/  IMAD.SHL.U32 R11, R10, 0x80, RZ ;  /* 0x000000800a0b7824 */ /* 0x000fe400078e00ff */
[----:B------:R-:W-:Y:S02]  /*20b0*/  IMAD.IADD R49, R49, 0x1, R15 ;  /* 0x0000000131317824 */ /* 0x000fe400078e020f */
[----:B------:R-:W-:Y:S01]  /*20c0*/  IMAD.IADD R47, R15, 0x1, R47 ;  /* 0x000000010f2f7824 */ /* 0x000fe200078e022f */
[----:B------:R-:W-:Y:S01]  /*20d0*/  SHF.L.U64.HI R68, R6, 0x7, R7 ;  /* 0x0000000706447819 */ /* 0x000fe20000010207 */
[----:B------:R-:W-:Y:S01]  /*20e0*/  IMAD.WIDE.U32 R52, R24, R4, R52 ;  /* 0x0000000418347225 */ /* 0x000fe200078e0034 */
[----:B0-----:R-:W-:-:S02]  /*20f0*/  SHF.R.U32.HI R12, RZ, 0x7, R30 ;  /* 0x00000007ff0c7819 */ /* 0x001fc4000001161e */
[----:B------:R-:W-:Y:S01]  /*2100*/  LOP3.LUT R8, R8, 0xfffff000, RZ, 0xc0, !PT ;  /* 0xfffff00008087812 */ /* 0x000fe200078ec0ff */
[----:B------:R-:W-:Y:S01]  /*2110*/  VIADD R64, R157, 0x40 ;  /* 0x000000409d407836 */ /* 0x000fe20000000000 */
[----:B------:R-:W-:Y:S01]  /*2120*/  LOP3.LUT R11, R11, 0xfffff000, RZ, 0xc0, !PT ;  /* 0xfffff0000b0b7812 */ /* 0x000fe200078ec0ff */
[----:B------:R-:W-:Y:S01]  /*2130*/  IMAD.X R45, R20, 0x1, R3, P2 ;  /* 0x00000001142d7824 */ /* 0x000fe200010e0603 */
[----:B------:R-:W-:Y:S01]  /*2140*/  LOP3.LUT R20, R72, 0xfffffff0, RZ, 0xc0, !PT ;  /* 0xfffffff048147812 */ /* 0x000fe200078ec0ff */
[----:B------:R-:W-:Y:S01]  /*2150*/  IMAD.WIDE.U32 R50, R24, R4, R50 ;  /* 0x0000000418327225 */ /* 0x000fe200078e0032 */
[----:B------:R-:W-:-:S03]  /*2160*/  LOP3.LUT R7, R71, 0xfffffff0, RZ, 0xc0, !PT ;  /* 0xfffffff047077812 */ /* 0x000fc600078ec0ff */
[----:B------:R-:W-:Y:S01]  /*2170*/  IMAD.WIDE.U32 R48, R24, R62, R48 ;  /* 0x0000003e18307225 */ /* 0x000fe200078e0030 */
[----:B------:R-:W-:-:S03]  /*2180*/  SHF.L.U64.HI R66, R4, 0x7, R5 ;  /* 0x0000000704427819 */ /* 0x000fc60000010205 */
[----:B------:R-:W-:Y:S01]  /*2190*/  IMAD.WIDE.U32 R46, R24, R62, R46 ;  /* 0x0000003e182e7225 */ /* 0x000fe200078e002e */
[----:B------:R-:W-:Y:S02]  /*21a0*/  LOP3.LUT R59, R58, 0x1, RZ, 0xc0, !PT ;  /* 0x000000013a3b7812 */ /* 0x000fe400078ec0ff */
[----:B------:R-:W-:Y:S01]  /*21b0*/  ISETP.GE.AND P1, PT, R64, UR6, PT ;  /* 0x0000000640007c0c */ /* 0x000fe2000bf26270 */
[----:B------:R-:W-:Y:S01]  /*21c0*/  IMAD.SHL.U32 R67, R6, 0x80, RZ ;  /* 0x0000008006437824 */ /* 0x000fe200078e00ff */
[----:B------:R-:W-:Y:S01]  /*21d0*/  LOP3.LUT R58, R58, 0x2, RZ, 0xc0, !PT ;  /* 0x000000023a3a7812 */ /* 0x000fe200078ec0ff */
[----:B------:R-:W-:Y:S01]  /*21e0*/  IMAD.SHL.U32 R65, R4, 0x80, RZ ;  /* 0x0000008004417824 */ /* 0x000fe200078e00ff */
[----:B------:R-:W-:Y:S01]  /*21f0*/  SHF.R.S32.HI R3, RZ, 0x1f, R7 ;  /* 0x0000001fff037819 */ /* 0x000fe20000011407 */
[----:B------:R-:W-:Y:S02]  /*2200*/  VIADD R61, R12, 0x8 ;  /* 0x000000080c3d7836 */ /* 0x000fe40000000000 */
[----:B------:R-:W-:Y:S01]  /*2210*/  IMAD.SHL.U32 R60, R84, 0x2, RZ ;  /* 0x00000002543c7824 */ /* 0x000fe200078e00ff */
[----:B--2---:R-:W-:-:S02]  /*2220*/  LOP3.LUT R0, R27, 0x10, R72, 0xf8, !PT ;  /* 0x000000101b007812 */ /* 0x004fc400078ef848 */
[----:B------:R-:W-:Y:S02]  /*2230*/  LOP3.LUT R10, R27, 0x10, R71, 0xf8, !PT ;  /* 0x000000101b0a7812 */ /* 0x000fe400078ef847 */
[-C--:B---3--:R-:W-:Y:S01]  /*2240*/  LOP3.LUT R9, R0, R21.reuse, RZ, 0x3c, !PT ;  /* 0x0000001500097212 */ /* 0x088fe200078e3cff */
[C---:B------:R-:W-:Y:S02]  /*2250*/  IMAD R0, R13.reuse, R4, RZ ;  /* 0x000000040d007224 */ /* 0x040fe400078e02ff */
[----:B------:R-:W-:Y:S01]  /*2260*/  IMAD R13, R13, R62, RZ ;  /* 0x0000003e0d0d7224 */ /* 0x000fe200078e02ff */
[----:B------:R-:W-:Y:S01]  /*2270*/  LOP3.LUT R10, R10, R21, RZ, 0x3c, !PT ;  /* 0x000000150a0a7212 */ /* 0x000fe200078e3cff */
[C---:B------:R-:W-:Y:S02]  /*2280*/  IMAD R21, R24.reuse, R5, R0 ;  /* 0x0000000518157224 */ /* 0x040fe400078e0200 */
[----:B------:R-:W-:Y:S01]  /*2290*/  IMAD R13, R24, R63, R13 ;  /* 0x0000003f180d7224 */ /* 0x000fe200078e020d */
[C---:B------:R-:W-:Y:S01]  /*22a0*/  SHF.L.U64.HI R63, R62.reuse, 0x7, R63 ;  /* 0x000000073e3f7819 */ /* 0x040fe2000001023f */
[----:B------:R-:W-:Y:S01]  /*22b0*/  IMAD.IADD R27, R53, 0x1, R21 ;  /* 0x00000001351b7824 */ /* 0x000fe200078e0215 */
[--C-:B------:R-:W-:Y:S01]  /*22c0*/  IADD3 R70, R9, R8, R14.reuse ;  /* 0x0000000809467210 */ /* 0x100fe20007ffe00e */
[----:B------:R-:W-:Y:S01]  /*22d0*/  IMAD.SHL.U32 R62, R62, 0x80, RZ ;  /* 0x000000803e3e7824 */ /* 0x000fe200078e00ff */
[----:B------:R-:W-:Y:S01]  /*22e0*/  IADD3 R69, R10, R11, R14 ;  /* 0x0000000b0a457210 */ /* 0x000fe20007ffe00e */
[----:B------:R-:W-:Y:S01]  /*22f0*/  IMAD.IADD R21, R21, 0x1, R51 ;  /* 0x0000000115157824 */ /* 0x000fe200078e0233 */
[----:B------:R-:W-:Y:S01]  /*2300*/  SHF.R.S32.HI R4, RZ, 0x1f, R20 ;  /* 0x0000001fff047819 */ /* 0x000fe20000011414 */
[----:B------:R-:W-:-:S02]  /*2310*/  IMAD.IADD R6, R49, 0x1, R13 ;  /* 0x0000000131067824 */ /* 0x000fc400078e020d */
[----:B------:R-:W-:Y:S02]  /*2320*/  IMAD.IADD R5, R13, 0x1, R47 ;  /* 0x000000010d057824 */ /* 0x000fe400078e022f */
[----:B------:R-:W-:-:S07]  /*2330*/  IMAD.IADD R0, R55, 0x1, R29 ;  /* 0x0000000137007824 */ /* 0x000fce00078e021d */
.L_x_1906:
[----:B------:R-:W2:Y:S01]  /*2340*/  LDL R8, [R1+0x30] ;  /* 0x0000300001087983 */ /* 0x000ea20000100800 */
[----:B------:R-:W0:Y:S01]  /*2350*/  LDC R89, c[0x0][0x3d4] ;  /* 0x0000f500ff597b82 */ /* 0x000e220000000800 */
[----:B------:R-:W-:Y:S01]  /*2360*/  VIADD R10, R2, 0xffffffff ;  /* 0xffffffff020a7836 */ /* 0x000fe20000000000 */
[----:B------:R-:W-:Y:S05]  /*2370*/  YIELD ;  /* 0x0000000000007946 */ /* 0x000fea0003800000 */
[----:B----4-:R-:W-:Y:S01]  /*2380*/  SHF.R.S32.HI R12, RZ, 0x1f, R10 ;  /* 0x0000001fff0c7819 */ /* 0x010fe2000001140a */
[----:B------:R-:W1:Y:S01]  /*2390*/  LDC.64 R74, c[0x0][0x2d8] ;  /* 0x0000b600ff4a7b82 */ /* 0x000e620000000a00 */
[-C--:B------:R-:W-:Y:S01]  /*23a0*/  IMAD R2, R68, R10.reuse, RZ ;  /* 0x0000000a44027224 */ /* 0x080fe200078e02ff */
[----:B------:R-:W-:Y:S01]  /*23b0*/  BSSY B0, `(.L_x_1867) ;  /* 0x00003f0000007945 */ /* 0x000fe20003800000 */
[----:B------:R-:W-:Y:S01]  /*23c0*/  IMAD.WIDE.U32 R36, R67, R10, RZ ;  /* 0x0000000a43247225 */ /* 0x000fe200078e00ff */
[----:B------:R-:W-:-:S03]  /*23d0*/  ISETP.GT.AND P2, PT, R10, R25, PT ;  /* 0x000000190a00720c */ /* 0x000fc60003f44270 */
[----:B------:R-:W-:Y:S02]  /*23e0*/  IMAD R11, R12, R67, R2 ;  /* 0x000000430c0b7224 */ /* 0x000fe400078e0202 */
[----:B------:R-:W-:Y:S02]  /*23f0*/  IMAD.MOV.U32 R2, RZ, RZ, R10 ;  /* 0x000000ffff027224 */ /* 0x000fe400078e000a */
        /* <DEDUP_REMOVED lines=58> */
.L_x_1871:
[----:B------:R-:W-:Y:S05]  /*27a0*/  BSYNC B1 ;  /* 0x0000000000017941 */ /* 0x000fea0003800000 */
.L_x_1870:
        /* <DEDUP_REMOVED lines=9> */
.L_x_1872:
[----:B------:R-:W-:Y:S01]  /*2840*/  IMAD R85, R17, 0x8, R16 ;  /* 0x0000000811557824 */ /* 0x000fe200078e0210 */
[----:B------:R-:W-:Y:S01]  /*2850*/  SHF.L.U32 R88, R156, 0x1f, RZ ;  /* 0x0000001f9c587819 */ /* 0x000fe200000006ff */
[----:B------:R-:W-:Y:S03]  /*2860*/  BSSY B1, `(.L_x_1873) ;  /* 0x0000003000017945 */ /* 0x000fe60003800000 */
[----:B------:R-:W0:Y:S02]  /*2870*/  SYNCS.PHASECHK.TRANS64.TRYWAIT P5, [R85+URZ+0x19c90], R88 ;  /* 0x019c9058550075a7 */ /* 0x000e2400080a017f */
[----:B0-----:R-:W-:Y:S05]  /*2880*/  @!P5 BRA `(.L_x_1874) ;  /* 0x000001840044d947 */ /* 0x001fea0003800000 */
.L_x_2129:
[----:B------:R-:W-:Y:S05]  /*2890*/  BSYNC B1 ;  /* 0x0000000000017941 */ /* 0x000fea0003800000 */
.L_x_1873:
        /* <DEDUP_REMOVED lines=66> */
[--C-:B------:R-:W-:Y:S02]  /*2cc0*/  HADD2.F32 R91, -RZ, R82.reuse.H1_H1 ;  /* 0x30000052ff5b7230 */ /* 0x100fe40000004100 */
[-C--:B------:R-:W-:Y:S01]  /*2cd0*/  FFMA.FTZ R43, R43, R36.reuse, -R80 ;  /* 0x000000242b2b7223 */ /* 0x080fe20000010850 */
[----:B------:R-:W-:Y:S01]  /*2ce0*/  FFMA.FTZ R74, R74, R36, R81 ;  /* 0x000000244a4a7223 */ /* 0x000fe20000010051 */
[-C--:B------:R-:W-:Y:S01]  /*2cf0*/  FFMA.FTZ R36, R37, R75.reuse, -R76 ;  /* 0x0000004b25247223 */ /* 0x080fe2000001084c */
[----:B------:R-:W-:Y:S01]  /*2d00*/  FFMA.FTZ R37, R42, R75, R77 ;  /* 0x0000004b2a257223 */ /* 0x000fe2000001004d */
[----:B------:R-:W-:Y:S01]  /*2d10*/  F2FP.F16.E4M3.UNPACK_B R75, R11.H1 ;  /* 0x0000000bff4b723e */ /* 0x000fe200030006ff */
[----:B------:R-:W-:Y:S01]  /*2d20*/  HADD2.F32 R82, -RZ, R82.H0_H0 ;  /* 0x20000052ff527230 */ /* 0x000fe20000004100 */
[----:B------:R-:W-:-:S02]  /*2d30*/  F2FP.SATFINITE.E4M3.F32.PACK_AB_MERGE_C R42, R83, R92, RZ ;  /* 0x0000005c532a723e */ /* 0x000fc400048070ff */
[----:B------:R-:W-:Y:S01]  /*2d40*/  F2FP.F16.E4M3.UNPACK_B R83, R35.H1 ;  /* 0x00000023ff53723e */ /* 0x000fe200030006ff */
[--C-:B------:R-:W-:Y:S01]  /*2d50*/  HADD2.F32 R76, -RZ, R75.reuse.H0_H0 ;  /* 0x2000004bff4c7230 */ /* 0x100fe20000004100 */
[----:B------:R-:W-:Y:S01]  /*2d60*/  F2FP.SATFINITE.E4M3.F32.PACK_AB_MERGE_C R43, R74, R43, RZ ;  /* 0x0000002b4a2b723e */ /* 0x000fe200048070ff */
[----:B------:R-:W-:Y:S01]  /*2d70*/  HADD2.F32 R75, -RZ, R75.H1_H1 ;  /* 0x3000004bff4b7230 */ /* 0x000fe20000004100 */
[----:B------:R-:W-:Y:S01]  /*2d80*/  F2FP.F16.E4M3.UNPACK_B R74, R10.H1 ;  /* 0x0000000aff4a723e */ /* 0x000fe200030006ff */
[--C-:B------:R-:W-:Y:S01]  /*2d90*/  HADD2.F32 R92, -RZ, R83.reuse.H1_H1 ;  /* 0x30000053ff5c7230 */ /* 0x100fe20000004100 */
[-C--:B------:R-:W-:Y:S01]  /*2da0*/  F2FP.F16.E4M3.UNPACK_B R80, R34.reuse.H1 ;  /* 0x00000022ff50723e */ /* 0x080fe200030006ff */
[----:B------:R-:W-:Y:S01]  /*2db0*/  HADD2.F32 R83, -RZ, R83.H0_H0 ;  /* 0x20000053ff537230 */ /* 0x000fe20000004100 */
[----:B------:R-:W-:Y:S01]  /*2dc0*/  F2FP.F16.E4M3.UNPACK_B R77, R34 ;  /* 0x00000022ff4d723e */ /* 0x000fe200020006ff */
[----:B------:R-:W-:Y:S02]  /*2dd0*/  HADD2.F32 R35, -RZ, R74.H1_H1 ;  /* 0x3000004aff237230 */ /* 0x000fe40000004100 */
[----:B------:R-:W-:Y:S01]  /*2de0*/  FMUL.FTZ R93, R75, R92 ;  /* 0x0000005c4b5d7220 */ /* 0x000fe20000410000 */
[----:B------:R-:W-:-:S02]  /*2df0*/  HADD2.F32 R81, -RZ, R80.H1_H1 ;  /* 0x30000050ff517230 */ /* 0x000fc40000004100 */
[C---:B------:R-:W-:Y:S01]  /*2e00*/  FMUL.FTZ R92, R76.reuse, R92 ;  /* 0x0000005c4c5c7220 */ /* 0x040fe20000410000 */
[----:B------:R-:W-:Y:S01]  /*2e10*/  HADD2.F32 R74, -RZ, R74.H0_H0 ;  /* 0x2000004aff4a7230 */ /* 0x000fe20000004100 */
[----:B------:R-:W-:Y:S01]  /*2e20*/  F2FP.F16.E4M3.UNPACK_B R11, R11 ;  /* 0x0000000bff0b723e */ /* 0x000fe200020006ff */
[----:B------:R-:W-:Y:S02]  /*2e30*/  HADD2.F32 R34, -RZ, R77.H1_H1 ;  /* 0x3000004dff227230 */ /* 0x000fe40000004100 */
[----:B------:R-:W-:Y:S01]  /*2e40*/  FFMA.FTZ R94, R76, R81, -R93 ;  /* 0x000000514c5e7223 */ /* 0x000fe2000001085d */
[-C--:B------:R-:W-:Y:S01]  /*2e50*/  FMUL.FTZ R93, R35, R91.reuse ;  /* 0x0000005b235d7220 */ /* 0x080fe20000410000 */
[C---:B------:R-:W-:Y:S01]  /*2e60*/  FMUL.FTZ R76, R74.reuse, R91 ;  /* 0x0000005b4a4c7220 */ /* 0x040fe20000410000 */
[----:B------:R-:W-:Y:S01]  /*2e70*/  F2FP.F16.E4M3.UNPACK_B R10, R10 ;  /* 0x0000000aff0a723e */ /* 0x000fe200020006ff */
[----:B------:R-:W-:Y:S01]  /*2e80*/  FFMA.FTZ R91, R75, R81, R92 ;  /* 0x000000514b5b7223 */ /* 0x000fe2000001005c */
[-C--:B------:R-:W-:Y:S01]  /*2e90*/  FFMA.FTZ R93, R74, R34.reuse, -R93 ;  /* 0x000000224a5d7223 */ /* 0x080fe2000001085d */
[----:B------:R-:W-:Y:S01]  /*2ea0*/  FFMA.FTZ R76, R35, R34, R76 ;  /* 0x00000022234c7223 */ /* 0x000fe2000001004c */
[--C-:B------:R-:W-:Y:S01]  /*2eb0*/  HADD2.F32 R34, -RZ, R11.reuse.H0_H0 ;  /* 0x2000000bff227230 */ /* 0x100fe20000004100 */
[----:B------:R-:W-:Y:S01]  /*2ec0*/  F2FP.SATFINITE.E4M3.F32.PACK_AB_MERGE_C R9, R9, R8, R42 ;  /* 0x000000080909723e */ /* 0x000fe2000480702a */
[----:B------:R-:W-:Y:S01]  /*2ed0*/  HADD2.F32 R35, -RZ, R11.H1_H1 ;  /* 0x3000000bff237230 */ /* 0x000fe20000004100 */
[----:B------:R-:W-:Y:S01]  /*2ee0*/  F2FP.SATFINITE.E4M3.F32.PACK_AB_MERGE_C R91, R91, R94, RZ ;  /* 0x0000005e5b5b723e */ /* 0x000fe200048070ff */
[----:B------:R-:W-:-:S02]  /*2ef0*/  HADD2.F32 R11, -RZ, R10.H0_H0 ;  /* 0x2000000aff0b7230 */ /* 0x000fc40000004100 */
[-C--:B------:R-:W-:Y:S01]  /*2f00*/  FMUL.FTZ R92, R34, R83.reuse ;  /* 0x00000053225c7220 */ /* 0x080fe20000410000 */
[----:B------:R-:W-:Y:S02]  /*2f10*/  HADD2.F32 R10, -RZ, R10.H1_H1 ;  /* 0x3000000aff0a7230 */ /* 0x000fe40000004100 */
[----:B------:R-:W-:Y:S01]  /*2f20*/  FMUL.FTZ R81, R35, R83 ;  /* 0x0000005323517220 */ /* 0x000fe20000410000 */
[----:B------:R-:W-:Y:S02]  /*2f30*/  HADD2.F32 R80, -RZ, R80.H0_H0 ;  /* 0x20000050ff507230 */ /* 0x000fe40000004100 */
[-C--:B------:R-:W-:Y:S01]  /*2f40*/  FMUL.FTZ R75, R11, R82.reuse ;  /* 0x000000520b4b7220 */ /* 0x080fe20000410000 */
[----:B------:R-:W-:Y:S02]  /*2f50*/  HADD2.F32 R77, -RZ, R77.H0_H0 ;  /* 0x2000004dff4d7230 */ /* 0x000fe40000004100 */
[----:B------:R-:W-:Y:S01]  /*2f60*/  FMUL.FTZ R74, R10, R82 ;  /* 0x000000520a4a7220 */ /* 0x000fe20000410000 */
[----:B------:R-:W-:Y:S01]  /*2f70*/  F2FP.SATFINITE.E4M3.F32.PACK_AB_MERGE_C R76, R76, R93, RZ ;  /* 0x0000005d4c4c723e */ /* 0x000fe200048070ff */
[-C--:B------:R-:W-:Y:S01]  /*2f80*/  FFMA.FTZ R81, R34, R80.reuse, -R81 ;  /* 0x0000005022517223 */ /* 0x080fe20000010851 */
[----:B------:R-:W-:Y:S01]  /*2f90*/  FFMA.FTZ R92, R35, R80, R92 ;  /* 0x00000050235c7223 */ /* 0x000fe2000001005c */
[-C--:B------:R-:W-:Y:S01]  /*2fa0*/  FFMA.FTZ R74, R11, R77.reuse, -R74 ;  /* 0x0000004d0b4a7223 */ /* 0x080fe2000001084a */
[----:B------:R-:W-:Y:S01]  /*2fb0*/  FFMA.FTZ R75, R10, R77, R75 ;  /* 0x0000004d0a4b7223 */ /* 0x000fe2000001004b */
[----:B------:R-:W-:-:S02]  /*2fc0*/  F2FP.SATFINITE.E4M3.F32.PACK_AB_MERGE_C R8, R37, R36, R43 ;  /* 0x000000242508723e */ /* 0x000fc4000480702b */
[----:B------:R-:W-:Y:S02]  /*2fd0*/  F2FP.SATFINITE.E4M3.F32.PACK_AB_MERGE_C R11, R92, R81, R91 ;  /* 0x000000515c0b723e */ /* 0x000fe4000480705b */
[----:B------:R-:W-:-:S07]  /*2fe0*/  F2FP.SATFINITE.E4M3.F32.PACK_AB_MERGE_C R10, R75, R74, R76 ;  /* 0x0000004a4b0a723e */ /* 0x000fce000480704c */
.L_x_1879:
[----:B------:R-:W-:Y:S05]  /*2ff0*/  BSYNC B2 ;  /* 0x0000000000027941 */ /* 0x000fea0003800000 */
.L_x_1878:
[----:B--2---:R1:W-:Y:S02]  /*3000*/  STG.E.128 desc[UR40][R32.64], R8 ;  /* 0x0000000820007986 */ /* 0x0043e4000c101d28 */
.L_x_1877:
[----:B------:R-:W-:Y:S05]  /*3010*/  BSYNC B1 ;  /* 0x0000000000017941 */ /* 0x000fea0003800000 */
.L_x_1876:
        /* <DEDUP_REMOVED lines=15> */
[--C-:B------:R-:W-:Y:S02]  /*3110*/  SHF.R.U32.HI R35, RZ, 0x8, R31.reuse ;  /* 0x00000008ff237819 */ /* 0x100fe4000001161f */
[----:B------:R-:W-:Y:S02]  /*3120*/  LOP3.LUT R34, R31, 0xff0000ff, RZ, 0xc0, !PT ;  /* 0xff0000ff1f227812 */ /* 0x000fe400078ec0ff */
[----:B------:R-:W-:Y:S01]  /*3130*/  SHF.R.U32.HI R36, RZ, 0x10, R31 ;  /* 0x00000010ff247819 */ /* 0x000fe2000001161f */
[----:B------:R-:W-:Y:S01]  /*3140*/  IMAD.SHL.U32 R31, R30, 0x100, RZ ;  /* 0x000001001e1f7824 */ /* 0x000fe200078e00ff */
[----:B------:R-:W-:Y:S01]  /*3150*/  LOP3.LUT R28, R29, 0xff0000ff, RZ, 0xc0, !PT ;  /* 0xff0000ff1d1c7812 */ /* 0x000fe200078ec0ff */
[----:B------:R-:W-:Y:S01]  /*3160*/  IMAD.SHL.U32 R35, R35, 0x100, RZ ;  /* 0x0000010023237824 */ /* 0x000fe200078e00ff */
[----:B------:R-:W-:Y:S01]  /*3170*/  SHF.R.U32.HI R37, RZ, 0x10, R29 ;  /* 0x00000010ff257819 */ /* 0x000fe2000001161d */
[----:B--2---:R-:W-:Y:S01]  /*3180*/  IMAD.MOV.U32 R29, RZ, RZ, R9 ;  /* 0x000000ffff1d7224 */ /* 0x004fe200078e0009 */
[----:B------:R-:W-:Y:S01]  /*3190*/  LOP3.LUT R9, R28, 0xff00, R31, 0xf8, !PT ;  /* 0x0000ff001c097812 */ /* 0x000fe200078ef81f */
[----:B------:R-:W-:Y:S01]  /*31a0*/  IMAD.MOV.U32 R30, RZ, RZ, R8 ;  /* 0x000000ffff1e7224 */ /* 0x000fe200078e0008 */
[----:B------:R-:W-:Y:S01]  /*31b0*/  LOP3.LUT R35, R34, 0xff00, R35, 0xf8, !PT ;  /* 0x0000ff0022237812 */ /* 0x000fe200078ef823 */
[----:B------:R-:W-:Y:S01]  /*31c0*/  IMAD.U32 R28, R37, 0x10000, RZ ;  /* 0x00010000251c7824 */ /* 0x000fe200078e00ff */
[----:B------:R-:W-:Y:S01]  /*31d0*/  F2FP.F16.E4M3.UNPACK_B R34, R41.H1 ;  /* 0x00000029ff22723e */ /* 0x000fe200030006ff */
[----:B------:R-:W-:Y:S01]  /*31e0*/  IMAD.U32 R36, R36, 0x10000, RZ ;  /* 0x0001000024247824 */ /* 0x000fe200078e00ff */
[----:B------:R-:W-:-:S02]  /*31f0*/  F2FP.F16.E4M3.UNPACK_B R8, R29 ;  /* 0x0000001dff08723e */ /* 0x000fc400020006ff */
[----:B------:R-:W-:Y:S01]  /*3200*/  LOP3.LUT R9, R9, 0xff0000, R28, 0xf8, !PT ;  /* 0x00ff000009097812 */ /* 0x000fe200078ef81c */
[----:B------:R-:W-:Y:S01]  /*3210*/  HADD2.F32 R42, -RZ, R34.H0_H0 ;  /* 0x20000022ff2a7230 */ /* 0x000fe20000004100 */
[----:B------:R-:W-:Y:S01]  /*3220*/  LOP3.LUT R28, R35, 0xff0000, R36, 0xf8, !PT ;  /* 0x00ff0000231c7812 */ /* 0x000fe200078ef824 */
[--C-:B------:R-:W-:Y:S01]  /*3230*/  HADD2.F32 R31, -RZ, R8.reuse.H1_H1 ;  /* 0x30000008ff1f7230 */ /* 0x100fe20000004100 */
[----:B------:R-:W-:Y:S01]  /*3240*/  F2FP.F16.E4M3.UNPACK_B R36, R40.H1 ;  /* 0x00000028ff24723e */ /* 0x000fe200030006ff */
[----:B------:R-:W-:Y:S01]  /*3250*/  HADD2.F32 R8, -RZ, R8.H0_H0 ;  /* 0x20000008ff087230 */ /* 0x000fe20000004100 */
[----:B------:R-:W-:Y:S01]  /*3260*/  F2FP.F16.E4M3.UNPACK_B R29, R29.H1 ;  /* 0x0000001dff1d723e */ /* 0x000fe200030006ff */
[----:B------:R-:W-:Y:S02]  /*3270*/  HADD2.F32 R43, -RZ, R34.H1_H1 ;  /* 0x30000022ff2b7230 */ /* 0x000fe40000004100 */
[----:B------:R-:W-:Y:S01]  /*3280*/  FMUL.FTZ R75, R31, R42 ;  /* 0x0000002a1f4b7220 */ /* 0x000fe20000410000 */
[----:B------:R-:W-:-:S02]  /*3290*/  HADD2.F32 R37, -RZ, R36.H0_H0 ;  /* 0x20000024ff257230 */ /* 0x000fc40000004100 */
[C---:B------:R-:W-:Y:S01]  /*32a0*/  FMUL.FTZ R42, R8.reuse, R42 ;  /* 0x0000002a082a7220 */ /* 0x040fe20000410000 */
[--C-:B------:R-:W-:Y:S01]  /*32b0*/  HADD2.F32 R35, -RZ, R29.reuse.H1_H1 ;  /* 0x3000001dff237230 */ /* 0x100fe20000004100 */
[----:B------:R-:W-:Y:S01]  /*32c0*/  F2FP.F16.E4M3.UNPACK_B R41, R41 ;  /* 0x00000029ff29723e */ /* 0x000fe200020006ff */
[----:B------:R-:W-:Y:S02]  /*32d0*/  HADD2.F32 R34, -RZ, R29.H0_H0 ;  /* 0x2000001dff227230 */ /* 0x000fe40000004100 */
[-C--:B------:R-:W-:Y:S01]  /*32e0*/  FFMA.FTZ R8, R8, R37.reuse, -R75 ;  /* 0x0000002508087223 */ /* 0x080fe2000001084b */
[----:B------:R-:W-:Y:S02]  /*32f0*/  HADD2.F32 R36, -RZ, R36.H1_H1 ;  /* 0x30000024ff247230 */ /* 0x000fe40000004100 */
[----:B------:R-:W-:Y:S01]  /*3300*/  FFMA.FTZ R29, R31, R37, R42 ;  /* 0x000000251f1d7223 */ /* 0x000fe2000001002a */
[CC--:B------:R-:W-:Y:S01]  /*3310*/  FMUL.FTZ R75, R35.reuse, R43.reuse ;  /* 0x0000002b234b7220 */ /* 0x0c0fe20000410000 */
[C---:B------:R-:W-:Y:S01]  /*3320*/  FMUL.FTZ R74, R34.reuse, R43 ;  /* 0x0000002b224a7220 */ /* 0x040fe20000410000 */
[-C--:B------:R-:W-:Y:S01]  /*3330*/  F2FP.F16.E4M3.UNPACK_B R31, R30.reuse.H1 ;  /* 0x0000001eff1f723e */ /* 0x080fe200030006ff */
[----:B------:R-:W-:Y:S01]  /*3340*/  HADD2.F32 R37, -RZ, R41.H1_H1 ;  /* 0x30000029ff257230 */ /* 0x000fe20000004100 */
[----:B------:R-:W-:Y:S01]  /*3350*/  F2FP.F16.E4M3.UNPACK_B R30, R30 ;  /* 0x0000001eff1e723e */ /* 0x000fe200020006ff */
[-C--:B------:R-:W-:Y:S01]  /*3360*/  FFMA.FTZ R75, R34, R36.reuse, -R75 ;  /* 0x00000024224b7223 */ /* 0x080fe2000001084b */
[----:B------:R-:W-:Y:S01]  /*3370*/  FFMA.FTZ R76, R35, R36, R74 ;  /* 0x00000024234c7223 */ /* 0x000fe2000001004a */
[----:B------:R-:W-:Y:S01]  /*3380*/  F2FP.F16.E4M3.UNPACK_B R40, R40 ;  /* 0x00000028ff28723e */ /* 0x000fe200020006ff */
[--C-:B------:R-:W-:Y:S01]  /*3390*/  HADD2.F32 R36, -RZ, R31.reuse.H1_H1 ;  /* 0x3000001fff247230 */ /* 0x100fe20000004100 */
[----:B------:R-:W-:Y:S01]  /*33a0*/  F2FP.F16.E4M3.UNPACK_B R43, R28.H1 ;  /* 0x0000001cff2b723e */ /* 0x000fe200030006ff */
[----:B------:R-:W-:Y:S01]  /*33b0*/  HADD2.F32 R35, -RZ, R31.H0_H0 ;  /* 0x2000001fff237230 */ /* 0x000fe20000004100 */
[----:B------:R-:W-:Y:S01]  /*33c0*/  F2FP.SATFINITE.E4M3.F32.PACK_AB_MERGE_C R82, R76, R75, RZ ;  /* 0x0000004b4c52723e */ /* 0x000fe200048070ff */
[----:B------:R-:W-:-:S02]  /*33d0*/  HADD2.F32 R31, -RZ, R30.H0_H0 ;  /* 0x2000001eff1f7230 */ /* 0x000fc40000004100 */
[-C--:B------:R-:W-:Y:S01]  /*33e0*/  FMUL.FTZ R74, R36, R37.reuse ;  /* 0x00000025244a7220 */ /* 0x080fe20000410000 */
[----:B------:R-:W-:Y:S02]  /*33f0*/  HADD2.F32 R34, -RZ, R30.H1_H1 ;  /* 0x3000001eff227230 */ /* 0x000fe40000004100 */
[----:B------:R-:W-:Y:S01]  /*3400*/  FMUL.FTZ R37, R35, R37 ;  /* 0x0000002523257220 */ /* 0x000fe20000410000 */
[----:B------:R-:W-:Y:S02]  /*3410*/  HADD2.F32 R41, -RZ, R41.H0_H0 ;  /* 0x20000029ff297230 */ /* 0x000fe40000004100 */
[--C-:B------:R-:W-:Y:S02]  /*3420*/  HADD2.F32 R30, -RZ, R40.reuse.H1_H1 ;  /* 0x30000028ff1e7230 */ /* 0x100fe40000004100 */
[----:B------:R-:W-:Y:S02]  /*3430*/  HADD2.F32 R40, -RZ, R40.H0_H0 ;  /* 0x20000028ff287230 */ /* 0x000fe40000004100 */
[-C--:B------:R-:W-:Y:S01]  /*3440*/  FMUL.FTZ R42, R34, R41.reuse ;  /* 0x00000029222a7220 */ /* 0x080fe20000410000 */
[----:B------:R-:W-:Y:S01]  /*3450*/  FMUL.FTZ R41, R31, R41 ;  /* 0x000000291f297220 */ /* 0x000fe20000410000 */
[-C--:B------:R-:W-:Y:S01]  /*3460*/  FFMA.FTZ R74, R35, R30.reuse, -R74 ;  /* 0x0000001e234a7223 */ /* 0x080fe2000001084a */
[----:B------:R-:W-:Y:S01]  /*3470*/  FFMA.FTZ R37, R36, R30, R37 ;  /* 0x0000001e24257223 */ /* 0x000fe20000010025 */
[----:B------:R-:W-:Y:S01]  /*3480*/  F2FP.F16.E4M3.UNPACK_B R35, R11.H1 ;  /* 0x0000000bff23723e */ /* 0x000fe200030006ff */
[-C--:B------:R-:W-:Y:S01]  /*3490*/  FFMA.FTZ R30, R31, R40.reuse, -R42 ;  /* 0x000000281f1e7223 */ /* 0x080fe2000001082a */
[----:B------:R-:W-:Y:S01]  /*34a0*/  FFMA.FTZ R31, R34, R40, R41 ;  /* 0x00000028221f7223 */ /* 0x000fe20000010029 */
[----:B------:R-:W-:-:S02]  /*34b0*/  F2FP.F16.E4M3.UNPACK_B R40, R9.H1 ;  /* 0x00000009ff28723e */ /* 0x000fc400030006ff */
[----:B------:R-:W-:Y:S01]  /*34c0*/  F2FP.SATFINITE.E4M3.F32.PACK_AB_MERGE_C R80, R37, R74, RZ ;  /* 0x0000004a2550723e */ /* 0x000fe200048070ff */
[--C-:B------:R-:W-:Y:S01]  /*34d0*/  HADD2.F32 R36, -RZ, R35.reuse.H0_H0 ;  /* 0x20000023ff247230 */ /* 0x100fe20000004100 */
[----:B------:R-:W-:Y:S01]  /*34e0*/  F2FP.F16.E4M3.UNPACK_B R34, R10.H1 ;  /* 0x0000000aff22723e */ /* 0x000fe200030006ff */
[----:B------:R-:W-:Y:S01]  /*34f0*/  HADD2.F32 R35, -RZ, R35.H1_H1 ;  /* 0x30000023ff237230 */ /* 0x000fe20000004100 */
[----:B------:R-:W-:Y:S01]  /*3500*/  F2FP.F16.E4M3.UNPACK_B R42, R28 ;  /* 0x0000001cff2a723e */ /* 0x000fe200020006ff */
[----:B------:R-:W-:Y:S01]  /*3510*/  HADD2.F32 R74, -RZ, R43.H1_H1 ;  /* 0x3000002bff4a7230 */ /* 0x000fe20000004100 */
[----:B------:R-:W-:Y:S01]  /*3520*/  F2FP.F16.E4M3.UNPACK_B R37, R9 ;  /* 0x00000009ff25723e */ /* 0x000fe200020006ff */
[----:B------:R-:W-:Y:S01]  /*3530*/  HADD2.F32 R41, -RZ, R40.H1_H1 ;  /* 0x30000028ff297230 */ /* 0x000fe20000004100 */
[----:B------:R-:W-:Y:S01]  /*3540*/  F2FP.F16.E4M3.UNPACK_B R11, R11 ;  /* 0x0000000bff0b723e */ /* 0x000fe200020006ff */
[----:B------:R-:W-:Y:S02]  /*3550*/  HADD2.F32 R28, -RZ, R34.H1_H1 ;  /* 0x30000022ff1c7230 */ /* 0x000fe40000004100 */
[----:B------:R-:W-:Y:S01]  /*3560*/  FMUL.FTZ R9, R35, R74 ;  /* 0x0000004a23097220 */ /* 0x000fe20000410000 */
[----:B------:R-:W-:Y:S01]  /*3570*/  HADD2.F32 R75, -RZ, R42.H1_H1 ;  /* 0x3000002aff4b7230 */ /* 0x000fe20000004100 */
[----:B------:R-:W-:Y:S01]  /*3580*/  F2FP.F16.E4M3.UNPACK_B R10, R10 ;  /* 0x0000000aff0a723e */ /* 0x000fe200020006ff */
[----:B------:R-:W-:-:S02]  /*3590*/  HADD2.F32 R34, -RZ, R34.H0_H0 ;  /* 0x20000022ff227230 */ /* 0x000fc40000004100 */
[----:B------:R-:W-:Y:S01]  /*35a0*/  FFMA.FTZ R76, R36, R41, -R9 ;  /* 0x00000029244c7223 */ /* 0x000fe20000010809 */
[----:B------:R-:W-:Y:S02]  /*35b0*/  HADD2.F32 R9, -RZ, R37.H1_H1 ;  /* 0x30000025ff097230 */ /* 0x000fe40000004100 */
[-C--:B------:R-:W-:Y:S01]  /*35c0*/  FMUL.FTZ R77, R28, R75.reuse ;  /* 0x0000004b1c4d7220 */ /* 0x080fe20000410000 */
[----:B------:R-:W-:Y:S01]  /*35d0*/  FMUL.FTZ R74, R36, R74 ;  /* 0x0000004a244a7220 */ /* 0x000fe20000410000 */
[C---:B------:R-:W-:Y:S01]  /*35e0*/  FMUL.FTZ R75, R34.reuse, R75 ;  /* 0x0000004b224b7220 */ /* 0x040fe20000410000 */
[----:B------:R-:W-:Y:S02]  /*35f0*/  HADD2.F32 R43, -RZ, R43.H0_H0 ;  /* 0x2000002bff2b7230 */ /* 0x000fe40000004100 */
[-C--:B------:R-:W-:Y:S01]  /*3600*/  FFMA.FTZ R77, R34, R9.reuse, -R77 ;  /* 0x00000009224d7223 */ /* 0x080fe2000001084d */
[----:B------:R-:W-:Y:S02]  /*3610*/  HADD2.F32 R42, -RZ, R42.H0_H0 ;  /* 0x2000002aff2a7230 */ /* 0x000fe40000004100 */
[----:B------:R-:W-:Y:S01]  /*3620*/  FFMA.FTZ R36, R28, R9, R75 ;  /* 0x000000091c247223 */ /* 0x000fe2000001004b */
[----:B------:R-:W-:-:S02]  /*3630*/  HADD2.F32 R28, -RZ, R11.H0_H0 ;  /* 0x2000000bff1c7230 */ /* 0x000fc40000004100 */
[----:B------:R-:W-:Y:S01]  /*3640*/  FFMA.FTZ R81, R35, R41, R74 ;  /* 0x0000002923517223 */ /* 0x000fe2000001004a */
[--C-:B------:R-:W-:Y:S02]  /*3650*/  HADD2.F32 R9, -RZ, R10.reuse.H0_H0 ;  /* 0x2000000aff097230 */ /* 0x100fe40000004100 */
[----:B------:R-:W-:Y:S02]  /*3660*/  HADD2.F32 R11, -RZ, R11.H1_H1 ;  /* 0x3000000bff0b7230 */ /* 0x000fe40000004100 */
[-C--:B------:R-:W-:Y:S01]  /*3670*/  FMUL.FTZ R74, R28, R43.reuse ;  /* 0x0000002b1c4a7220 */ /* 0x080fe20000410000 */
[----:B------:R-:W-:Y:S02]  /*3680*/  HADD2.F32 R10, -RZ, R10.H1_H1 ;  /* 0x3000000aff0a7230 */ /* 0x000fe40000004100 */
[----:B------:R-:W-:Y:S01]  /*3690*/  FMUL.FTZ R35, R9, R42 ;  /* 0x0000002a09237220 */ /* 0x000fe20000410000 */
[----:B------:R-:W-:Y:S02]  /*36a0*/  HADD2.F32 R40, -RZ, R40.H0_H0 ;  /* 0x20000028ff287230 */ /* 0x000fe40000004100 */
[----:B------:R-:W-:Y:S01]  /*36b0*/  FMUL.FTZ R41, R11, R43 ;  /* 0x0000002b0b297220 */ /* 0x000fe20000410000 */
[----:B------:R-:W-:-:S02]  /*36c0*/  HADD2.F32 R37, -RZ, R37.H0_H0 ;  /* 0x20000025ff257230 */ /* 0x000fc40000004100 */
[----:B------:R-:W-:Y:S01]  /*36d0*/  FMUL.FTZ R34, R10, R42 ;  /* 0x0000002a0a227220 */ /* 0x000fe20000410000 */
[----:B------:R-:W-:Y:S01]  /*36e0*/  F2FP.SATFINITE.E4M3.F32.PACK_AB_MERGE_C R36, R36, R77, RZ ;  /* 0x0000004d2424723e */ /* 0x000fe200048070ff */
[-C--:B------:R-:W-:Y:S01]  /*36f0*/  FFMA.FTZ R41, R28, R40.reuse, -R41 ;  /* 0x000000281c297223 */ /* 0x080fe20000010829 */
[----:B------:R-:W-:Y:S01]  /*3700*/  FFMA.FTZ R74, R11, R40, R74 ;  /* 0x000000280b4a7223 */ /* 0x000fe2000001004a */
[-C--:B------:R-:W-:Y:S01]  /*3710*/  FFMA.FTZ R34, R9, R37.reuse, -R34 ;  /* 0x0000002509227223 */ /* 0x080fe20000010822 */
[----:B------:R-:W-:Y:S01]  /*3720*/  FFMA.FTZ R35, R10, R37, R35 ;  /* 0x000000250a237223 */ /* 0x000fe20000010023 */
[----:B------:R-:W-:Y:S02]  /*3730*/  F2FP.SATFINITE.E4M3.F32.PACK_AB_MERGE_C R76, R81, R76, RZ ;  /* 0x0000004c514c723e */ /* 0x000fe400048070ff */
[----:B------:R-:W-:Y:S02]  /*3740*/  F2FP.SATFINITE.E4M3.F32.PACK_AB_MERGE_C R9, R29, R8, R82 ;  /* 0x000000081d09723e */ /* 0x000fe40004807052 */
[----:B------:R-:W-:-:S02]  /*3750*/  F2FP.SATFINITE.E4M3.F32.PACK_AB_MERGE_C R8, R31, R30, R80 ;  /* 0x0000001e1f08723e */ /* 0x000fc40004807050 */
[----:B------:R-:W-:Y:S02]  /*3760*/  F2FP.SATFINITE.E4M3.F32.PACK_AB_MERGE_C R10, R35, R34, R36 ;  /* 0x00000022230a723e */ /* 0x000fe40004807024 */
[----:B------:R-:W-:-:S07]  /*3770*/  F2FP.SATFINITE.E4M3.F32.PACK_AB_MERGE_C R11, R74, R41, R76 ;  /* 0x000000294a0b723e */ /* 0x000fce000480704c */
.L_x_1883:
[----:B------:R-:W-:Y:S05]  /*3780*/  BSYNC B2 ;  /* 0x0000000000027941 */ /* 0x000fea0003800000 */
.L_x_1882:
[----:B--2---:R2:W-:Y:S02]  /*3790*/  STG.E.128 desc[UR40][R32.64+0x20], R8 ;  /* 0x0000200820007986 */ /* 0x0045e4000c101d28 */
.L_x_1881:
[----:B------:R-:W-:Y:S05]  /*37a0*/  BSYNC B1 ;  /* 0x0000000000017941 */ /* 0x000fea0003800000 */
.L_x_1880:
        /* <DEDUP_REMOVED lines=115> */
.L_x_1885:
[----:B------:R-:W-:Y:S05]  /*3ee0*/  BSYNC B1 ;  /* 0x0000000000017941 */ /* 0x000fea0003800000 */
.L_x_1884:
[----:B--2---:R3:W-:Y:S01]  /*3ef0*/  STG.E.128 desc[UR40][R32.64+0x40], R8 ;  /* 0x0000400820007986 */ /* 0x0047e2000c101d28 */
[----:B------:R-:W-:Y:S05]  /*3f00*/  BRA `(.L_x_1875) ;  /* 0x0000002000e87947 */ /* 0x000fea0003800000 */
.L_x_1869:
        /* <DEDUP_REMOVED lines=18> */
[----:B------:R-:W-:-:S02]  /*4030*/  CS2R R30, SRZ ;  /* 0x00000000001e7805 */ /* 0x000fc4000001ff00 */
[----:B------:R-:W-:Y:S02]  /*4040*/  IADD3 R38, P3, P5, R46, UR6, R38 ;  /* 0x000000062e267c10 */ /* 0x000fe4000fd7e026 */
[----:B------:R-:W-:Y:S02]  /*4050*/  CS2R R28, SRZ ;  /* 0x00000000001c7805 */ /* 0x000fe4000001ff00 */
[----:B------:R-:W-:Y:S02]  /*4060*/  IADD3.X R39, R5, UR7, R43, P3, P5 ;  /* 0x0000000705277c10 */ /* 0x000fe40009fea42b */
[-C--:B------:R-:W-:Y:S02]  /*4070*/  ISETP.GE.AND P3, PT, R157, R89.reuse, PT ;  /* 0x000000599d00720c */ /* 0x080fe40003f66270 */
[----:B------:R-:W-:-:S11]  /*4080*/  ISETP.GE.AND P5, PT, R76, R89, PT ;  /* 0x000000594c00720c */ /* 0x000fd60003fa6270 */
[----:B------:R0:W5:Y:S04]  /*4090*/  @!P3 LDG.E.128 R12, desc[UR40][R40.64] ;  /* 0x00000028280cb981 */ /* 0x000168000c1e1d00 */
[----:B------:R0:W5:Y:S04]  /*40a0*/  @!P5 LDG.E.128 R8, desc[UR40][R40.64+0x20] ;  /* 0x000020282808d981 */ /* 0x000168000c1e1d00 */
[----:B------:R0:W5:Y:S04]  /*40b0*/  @!P3 LDG.E.128 R32, desc[UR40][R38.64] ;  /* 0x000000282620b981 */ /* 0x000168000c1e1d00 */
[----:B------:R0:W5:Y:S02]  /*40c0*/  @!P5 LDG.E.128 R28, desc[UR40][R38.64+0x20] ;  /* 0x00002028261cd981 */ /* 0x000164000c1e1d00 */
.L_x_1887:
[----:B------:R-:W-:Y:S05]  /*40d0*/  BSYNC B1 ;  /* 0x0000000000017941 */ /* 0x000fea0003800000 */
.L_x_1886:
        /* <DEDUP_REMOVED lines=11> */
.L_x_1888:
[----:B------:R-:W-:Y:S01]  /*4190*/  IMAD R85, R17, 0x8, R16 ;  /* 0x0000000811557824 */ /* 0x000fe200078e0210 */
[----:B------:R-:W-:Y:S01]  /*41a0*/  SHF.L.U32 R88, R156, 0x1f, RZ ;  /* 0x0000001f9c587819 */ /* 0x000fe200000006ff */
[----:B------:R-:W-:Y:S03]  /*41b0*/  BSSY B1, `(.L_x_1889) ;  /* 0x0000003000017945 */ /* 0x000fe60003800000 */
[----:B------:R-:W1:Y:S02]  /*41c0*/  SYNCS.PHASECHK.TRANS64.TRYWAIT P5, [R85+URZ+0x19c90], R88 ;  /* 0x019c9058550075a7 */ /* 0x000e6400080a017f */
[----:B-1----:R-:W-:Y:S05]  /*41d0*/  @!P5 BRA `(.L_x_1890) ;  /* 0x0000016c0004d947 */ /* 0x002fea0003800000 */
.L_x_2130:
[----:B------:R-:W-:Y:S05]  /*41e0*/  BSYNC B1 ;  /* 0x0000000000017941 */ /* 0x000fea0003800000 */
.L_x_1889:
        /* <DEDUP_REMOVED lines=13> */
[----:B------:R-:W2:Y:S04]  /*42c0*/  LDL R43, [R1+0x4] ;  /* 0x00000400012b7983 */ /* 0x000ea80000100800 */
[----:B------:R-:W3:Y:S04]  /*42d0*/  LDL R42, [R1+0x64] ;  /* 0x00006400012a7983 */ /* 0x000ee80000100800 */
[----:B------:R-:W4:Y:S01]  /*42e0*/  LDL R41, [R1+0x10] ;  /* 0x0000100001297983 */ /* 0x000f220000100800 */
[----:B------:R-:W-:Y:S01]  /*42f0*/  ISETP.GE.AND P5, PT, R157, R84, PT ;  /* 0x000000549d00720c */ /* 0x000fe20003fa6270 */
[----:B------:R-:W-:Y:S03]  /*4300*/  BSSY B2, `(.L_x_1893) ;  /* 0x00000eb000027945 */ /* 0x000fe60003800000 */
[----:B------:R-:W-:-:S02]  /*4310*/  SEL R36, R60, R97, !P5 ;  /* 0x000000613c247207 */ /* 0x000fc40006800000 */
[----:B------:R-:W-:Y:S02]  /*4320*/  IADD3 R81, P4, P5, R56, R76, R20 ;  /* 0x0000004c38517210 */ /* 0x000fe40007d9e014 */
        /* <DEDUP_REMOVED lines=29> */
[----:B------:R-:W-:Y:S02]  /*4500*/  LOP3.LUT R103, R13, 0xff0000ff, RZ, 0xc0, !PT ;  /* 0xff0000ff0d677812 */ /* 0x000fe400078ec0ff */
[----:B------:R-:W-:Y:S01]  /*4510*/  SHF.R.U32.HI R105, RZ, 0x8, R15 ;  /* 0x00000008ff697819 */ /* 0x000fe2000001160f */
[----:B------:R-:W-:Y:S01]  /*4520*/  IMAD.SHL.U32 R34, R34, 0x100, RZ ;  /* 0x0000010022227824 */ /* 0x000fe200078e00ff */
[----:B------:R-:W-:Y:S02]  /*4530*/  SHF.R.U32.HI R104, RZ, 0x8, R33 ;  /* 0x00000008ff687819 */ /* 0x000fe40000011621 */
[----:B------:R-:W-:Y:S02]  /*4540*/  SHF.R.U32.HI R12, RZ, 0x10, R15 ;  /* 0x00000010ff0c7819 */ /* 0x000fe4000001160f */
[----:B------:R-:W-:-:S02]  /*4550*/  LOP3.LUT R32, R15, 0xff0000ff, RZ, 0xc0, !PT ;  /* 0xff0000ff0f207812 */ /* 0x000fc400078ec0ff */
[----:B------:R-:W-:Y:S01]  /*4560*/  SHF.R.U32.HI R14, RZ, 0x10, R13 ;  /* 0x00000010ff0e7819 */ /* 0x000fe2000001160d */
[----:B------:R-:W-:Y:S01]  /*4570*/  IMAD.U32 R12, R12, 0x10000, RZ ;  /* 0x000100000c0c7824 */ /* 0x000fe200078e00ff */
[--C-:B------:R-:W-:Y:S02]  /*4580*/  SHF.R.U32.HI R15, RZ, 0x10, R35.reuse ;  /* 0x00000010ff0f7819 */ /* 0x100fe40000011623 */
[----:B------:R-:W-:Y:S01]  /*4590*/  SHF.R.U32.HI R102, RZ, 0x8, R35 ;  /* 0x00000008ff667819 */ /* 0x000fe20000011623 */
[----:B------:R-:W-:Y:S01]  /*45a0*/  IMAD.U32 R14, R14, 0x10000, RZ ;  /* 0x000100000e0e7824 */ /* 0x000fe200078e00ff */
[----:B------:R-:W-:Y:S01]  /*45b0*/  LOP3.LUT R107, R35, 0xff0000ff, RZ, 0xc0, !PT ;  /* 0xff0000ff236b7812 */ /* 0x000fe200078ec0ff */
[----:B------:R-:W-:Y:S01]  /*45c0*/  IMAD.SHL.U32 R35, R105, 0x100, RZ ;  /* 0x0000010069237824 */ /* 0x000fe200078e00ff */
[----:B------:R-:W-:Y:S01]  /*45d0*/  LOP3.LUT R103, R103, 0xff00, R34, 0xf8, !PT ;  /* 0x0000ff0067677812 */ /* 0x000fe200078ef822 */
[----:B------:R-:W-:Y:S01]  /*45e0*/  IMAD.SHL.U32 R34, R104, 0x100, RZ ;  /* 0x0000010068227824 */ /* 0x000fe200078e00ff */
[----:B------:R-:W-:Y:S01]  /*45f0*/  SHF.R.U32.HI R13, RZ, 0x10, R33 ;  /* 0x00000010ff0d7819 */ /* 0x000fe20000011621 */
[----:B------:R-:W-:Y:S01]  /*4600*/  IMAD.SHL.U32 R102, R102, 0x100, RZ ;  /* 0x0000010066667824 */ /* 0x000fe200078e00ff */
[----:B------:R-:W-:-:S02]  /*4610*/  LOP3.LUT R33, R33, 0xff0000ff, RZ, 0xc0, !PT ;  /* 0xff0000ff21217812 */ /* 0x000fc400078ec0ff */
[----:B------:R-:W-:Y:S01]  /*4620*/  LOP3.LUT R105, R32, 0xff00, R35, 0xf8, !PT ;  /* 0x0000ff0020697812 */ /* 0x000fe200078ef823 */
[----:B------:R-:W-:Y:S01]  /*4630*/  IMAD.U32 R13, R13, 0x10000, RZ ;  /* 0x000100000d0d7824 */ /* 0x000fe200078e00ff */
[----:B------:R-:W-:Y:S02]  /*4640*/  LOP3.LUT R108, R33, 0xff00, R34, 0xf8, !PT ;  /* 0x0000ff00216c7812 */ /* 0x000fe400078ef822 */
[----:B------:R-:W-:Y:S02]  /*4650*/  F2FP.F16.E4M3.UNPACK_B R106, R100.H1 ;  /* 0x00000064ff6a723e */ /* 0x000fe400030006ff */
[----:B--2---:R-:W-:Y:S02]  /*4660*/  F2FP.F16.E4M3.UNPACK_B R34, R40.H1 ;  /* 0x00000028ff22723e */ /* 0x004fe400030006ff */
[----:B0-----:R-:W-:Y:S01]  /*4670*/  F2FP.F16.E4M3.UNPACK_B R35, R36.H1 ;  /* 0x00000024ff23723e */ /* 0x001fe200030006ff */
[----:B------:R-:W-:Y:S01]  /*4680*/  HADD2.F32 R104, -RZ, R106.H0_H0 ;  /* 0x2000006aff687230 */ /* 0x000fe20000004100 */
[----:B------:R-:W-:Y:S01]  /*4690*/  LOP3.LUT R110, R107, 0xff00, R102, 0xf8, !PT ;  /* 0x0000ff006b6e7812 */ /* 0x000fe200078ef866 */
[----:B------:R-:W-:Y:S01]  /*46a0*/  HADD2.F32 R32, -RZ, R34.H0_H0 ;  /* 0x20000022ff207230 */ /* 0x000fe20000004100 */
[----:B------:R-:W-:Y:S01]  /*46b0*/  F2FP.F16.E4M3.UNPACK_B R102, R101.H1 ;  /* 0x00000065ff66723e */ /* 0x000fe200030006ff */
[--C-:B------:R-:W-:Y:S01]  /*46c0*/  HADD2.F32 R33, -RZ, R35.reuse.H0_H0 ;  /* 0x20000023ff217230 */ /* 0x100fe20000004100 */
[----:B------:R-:W-:Y:S01]  /*46d0*/  LOP3.LUT R14, R103, 0xff0000, R14, 0xf8, !PT ;  /* 0x00ff0000670e7812 */ /* 0x000fe200078ef80e */
[----:B------:R-:W-:Y:S01]  /*46e0*/  HADD2.F32 R35, -RZ, R35.H1_H1 ;  /* 0x30000023ff237230 */ /* 0x000fe20000004100 */
[----:B------:R-:W-:Y:S01]  /*46f0*/  LOP3.LUT R12, R105, 0xff0000, R12, 0xf8, !PT ;  /* 0x00ff0000690c7812 */ /* 0x000fe200078ef80c */
[----:B------:R-:W-:-:S02]  /*4700*/  HADD2.F32 R103, -RZ, R102.H0_H0 ;  /* 0x20000066ff677230 */ /* 0x000fc40000004100 */
[-C--:B------:R-:W-:Y:S01]  /*4710*/  FMUL.FTZ R112, R32, R104.reuse ;  /* 0x0000006820707220 */ /* 0x080fe20000410000 */
[----:B------:R-:W-:Y:S02]  /*4720*/  IMAD.U32 R105, R15, 0x10000, RZ ;  /* 0x000100000f697824 */ /* 0x000fe400078e00ff */
[C---:B------:R-:W-:Y:S01]  /*4730*/  FMUL.FTZ R107, R33.reuse, R104 ;  /* 0x00000068216b7220 */ /* 0x040fe20000410000 */
[----:B------:R-:W-:Y:S01]  /*4740*/  LOP3.LUT R15, R108, 0xff0000, R13, 0xf8, !PT ;  /* 0x00ff00006c0f7812 */ /* 0x000fe200078ef80d */
[----:B------:R-:W-:Y:S01]  /*4750*/  HADD2.F32 R108, -RZ, R106.H1_H1 ;  /* 0x3000006aff6c7230 */ /* 0x000fe20000004100 */
[----:B------:R-:W-:Y:S01]  /*4760*/  F2FP.F16.E4M3.UNPACK_B R106, R100 ;  /* 0x00000064ff6a723e */ /* 0x000fe200020006ff */
[-C--:B------:R-:W-:Y:S01]  /*4770*/  FFMA.FTZ R33, R33, R103.reuse, -R112 ;  /* 0x0000006721217223 */ /* 0x080fe20000010870 */
[----:B------:R-:W-:Y:S01]  /*4780*/  FFMA.FTZ R32, R32, R103, R107 ;  /* 0x0000006720207223 */ /* 0x000fe2000001006b */
[----:B------:R-:W-:Y:S01]  /*4790*/  HADD2.F32 R104, -RZ, R102.H1_H1 ;  /* 0x30000066ff687230 */ /* 0x000fe20000004100 */
[----:B------:R-:W-:Y:S01]  /*47a0*/  F2FP.F16.E4M3.UNPACK_B R100, R40 ;  /* 0x00000028ff64723e */ /* 0x000fe200020006ff */
[----:B------:R-:W-:Y:S01]  /*47b0*/  HADD2.F32 R107, -RZ, R106.H0_H0 ;  /* 0x2000006aff6b7230 */ /* 0x000fe20000004100 */
[----:B------:R-:W-:-:S02]  /*47c0*/  F2FP.F16.E4M3.UNPACK_B R102, R36 ;  /* 0x00000024ff66723e */ /* 0x000fc400020006ff */
[----:B------:R-:W-:Y:S01]  /*47d0*/  F2FP.F16.E4M3.UNPACK_B R103, R101 ;  /* 0x00000065ff67723e */ /* 0x000fe200020006ff */
[----:B------:R-:W-:Y:S01]  /*47e0*/  HADD2.F32 R101, -RZ, R34.H1_H1 ;  /* 0x30000022ff657230 */ /* 0x000fe20000004100 */
[----:B------:R-:W-:Y:S01]  /*47f0*/  LOP3.LUT R13, R110, 0xff0000, R105, 0xf8, !PT ;  /* 0x00ff00006e0d7812 */ /* 0x000fe200078ef869 */
[----:B------:R-:W-:Y:S02]  /*4800*/  HADD2.F32 R40, -RZ, R100.H0_H0 ;  /* 0x20000064ff287230 */ /* 0x000fe40000004100 */
[----:B------:R-:W-:Y:S02]  /*4810*/  HADD2.F32 R36, -RZ, R102.H0_H0 ;  /* 0x20000066ff247230 */ /* 0x000fe40000004100 */
[-C--:B------:R-:W-:Y:S01]  /*4820*/  FMUL.FTZ R34, R101, R108.reuse ;  /* 0x0000006c65227220 */ /* 0x080fe20000410000 */
[C---:B------:R-:W-:Y:S01]  /*4830*/  FMUL.FTZ R108, R35.reuse, R108 ;  /* 0x0000006c236c7220 */ /* 0x040fe20000410000 */
[--C-:B------:R-:W-:Y:S02]  /*4840*/  HADD2.F32 R105, -RZ, R103.reuse.H0_H0 ;  /* 0x20000067ff697230 */ /* 0x100fe40000004100 */
[-C--:B------:R-:W-:Y:S01]  /*4850*/  FMUL.FTZ R109, R40, R107.reuse ;  /* 0x0000006b286d7220 */ /* 0x080fe20000410000 */
[----:B------:R-:W-:Y:S01]  /*4860*/  FMUL.FTZ R107, R36, R107 ;  /* 0x0000006b246b7220 */ /* 0x000fe20000410000 */
[-C--:B------:R-:W-:Y:S01]  /*4870*/  FFMA.FTZ R34, R35, R104.reuse, -R34 ;  /* 0x0000006823227223 */ /* 0x080fe20000010822 */
[----:B------:R-:W-:Y:S01]  /*4880*/  FFMA.FTZ R35, R101, R104, R108 ;  /* 0x0000006865237223 */ /* 0x000fe2000001006c */
[----:B------:R-:W-:-:S02]  /*4890*/  HADD2.F32 R108, -RZ, R103.H1_H1 ;  /* 0x30000067ff6c7230 */ /* 0x000fc40000004100 */
[-C--:B------:R-:W-:Y:S01]  /*48a0*/  FFMA.FTZ R36, R36, R105.reuse, -R109 ;  /* 0x0000006924247223 */ /* 0x080fe2000001086d */
[----:B------:R-:W-:Y:S02]  /*48b0*/  HADD2.F32 R101, -RZ, R106.H1_H1 ;  /* 0x3000006aff657230 */ /* 0x000fe40000004100 */
[----:B------:R-:W-:Y:S01]  /*48c0*/  FFMA.FTZ R40, R40, R105, R107 ;  /* 0x0000006928287223 */ /* 0x000fe2000001006b */
[----:B------:R-:W-:Y:S01]  /*48d0*/  HADD2.F32 R103, -RZ, R100.H1_H1 ;  /* 0x30000064ff677230 */ /* 0x000fe20000004100 */
[----:B------:R-:W-:Y:S01]  /*48e0*/  F2FP.F16.E4M3.UNPACK_B R109, R98.H1 ;  /* 0x00000062ff6d723e */ /* 0x000fe200030006ff */
[----:B------:R-:W-:Y:S01]  /*48f0*/  HADD2.F32 R102, -RZ, R102.H1_H1 ;  /* 0x30000066ff667230 */ /* 0x000fe20000004100 */
[----:B------:R-:W-:Y:S02]  /*4900*/  F2FP.F16.E4M3.UNPACK_B R106, R42.H1 ;  /* 0x0000002aff6a723e */ /* 0x000fe400030006ff */
[----:B------:R-:W-:Y:S01]  /*4910*/  F2FP.F16.E4M3.UNPACK_B R105, R38.H1 ;  /* 0x00000026ff69723e */ /* 0x000fe200030006ff */
[----:B------:R-:W-:Y:S01]  /*4920*/  FMUL.FTZ R111, R103, R101 ;  /* 0x00000065676f7220 */ /* 0x000fe20000410000 */
[----:B------:R-:W-:Y:S01]  /*4930*/  F2FP.F16.E4M3.UNPACK_B R104, R99.H1 ;  /* 0x00000063ff68723e */ /* 0x000fe200030006ff */
[----:B------:R-:W-:-:S02]  /*4940*/  HADD2.F32 R110, -RZ, R109.H0_H0 ;  /* 0x2000006dff6e7230 */ /* 0x000fc40000004100 */
[C---:B------:R-:W-:Y:S01]  /*4950*/  FMUL.FTZ R112, R102.reuse, R101 ;  /* 0x0000006566707220 */ /* 0x040fe20000410000 */
[----:B------:R-:W-:Y:S02]  /*4960*/  HADD2.F32 R107, -RZ, R106.H0_H0 ;  /* 0x2000006aff6b7230 */ /* 0x000fe40000004100 */
[-C--:B------:R-:W-:Y:S01]  /*4970*/  FFMA.FTZ R101, R102, R108.reuse, -R111 ;  /* 0x0000006c66657223 */ /* 0x080fe2000001086f */
[----:B------:R-:W-:Y:S02]  /*4980*/  HADD2.F32 R100, -RZ, R105.H0_H0 ;  /* 0x20000069ff647230 */ /* 0x000fe40000004100 */
[----:B------:R-:W-:Y:S01]  /*4990*/  FFMA.FTZ R103, R103, R108, R112 ;  /* 0x0000006c67677223 */ /* 0x000fe20000010070 */
[----:B------:R-:W-:Y:S02]  /*49a0*/  HADD2.F32 R102, -RZ, R104.H0_H0 ;  /* 0x20000068ff667230 */ /* 0x000fe40000004100 */
[----:B------:R-:W-:Y:S01]  /*49b0*/  FMUL.FTZ R111, R107, R110 ;  /* 0x0000006e6b6f7220 */ /* 0x000fe20000410000 */
[----:B------:R-:W-:-:S02]  /*49c0*/  HADD2.F32 R106, -RZ, R106.H1_H1 ;  /* 0x3000006aff6a7230 */ /* 0x000fc40000004100 */
[C---:B------:R-:W-:Y:S01]  /*49d0*/  FMUL.FTZ R108, R100.reuse, R110 ;  /* 0x0000006e646c7220 */ /* 0x040fe20000410000 */
[----:B------:R-:W-:Y:S02]  /*49e0*/  HADD2.F32 R110, -RZ, R109.H1_H1 ;  /* 0x3000006dff6e7230 */ /* 0x000fe40000004100 */
[-C--:B------:R-:W-:Y:S01]  /*49f0*/  FFMA.FTZ R100, R100, R102.reuse, -R111 ;  /* 0x0000006664647223 */ /* 0x080fe2000001086f */
[----:B------:R-:W-:Y:S02]  /*4a00*/  HADD2.F32 R105, -RZ, R105.H1_H1 ;  /* 0x30000069ff697230 */ /* 0x000fe40000004100 */
[----:B------:R-:W-:Y:S01]  /*4a10*/  FFMA.FTZ R102, R107, R102, R108 ;  /* 0x000000666b667223 */ /* 0x000fe2000001006c */
[----:B------:R-:W-:Y:S01]  /*4a20*/  HADD2.F32 R108, -RZ, R104.H1_H1 ;  /* 0x30000068ff6c7230 */ /* 0x000fe20000004100 */
[----:B------:R-:W-:Y:S01]  /*4a30*/  F2FP.F16.E4M3.UNPACK_B R109, R98 ;  /* 0x00000062ff6d723e */ /* 0x000fe200020006ff */
[----:B------:R-:W-:Y:S01]  /*4a40*/  FMUL.FTZ R104, R106, R110 ;  /* 0x0000006e6a687220 */ /* 0x000fe20000410000 */
[----:B------:R-:W-:Y:S01]  /*4a50*/  F2FP.F16.E4M3.UNPACK_B R98, R42 ;  /* 0x0000002aff62723e */ /* 0x000fe200020006ff */
[C---:B------:R-:W-:Y:S01]  /*4a60*/  FMUL.FTZ R113, R105.reuse, R110 ;  /* 0x0000006e69717220 */ /* 0x040fe20000410000 */
[----:B------:R-:W-:Y:S01]  /*4a70*/  F2FP.F16.E4M3.UNPACK_B R107, R99 ;  /* 0x00000063ff6b723e */ /* 0x000fe200020006ff */
[----:B------:R-:W-:Y:S01]  /*4a80*/  FFMA.FTZ R105, R105, R108, -R104 ;  /* 0x0000006c69697223 */ /* 0x000fe20000010868 */
[----:B------:R-:W-:Y:S01]  /*4a90*/  F2FP.F16.E4M3.UNPACK_B R38, R38 ;  /* 0x00000026ff26723e */ /* 0x000fe200020006ff */
[----:B------:R-:W-:-:S02]  /*4aa0*/  HADD2.F32 R111, -RZ, R109.H0_H0 ;  /* 0x2000006dff6f7230 */ /* 0x000fc40000004100 */
[----:B------:R-:W-:Y:S01]  /*4ab0*/  FFMA.FTZ R99, R106, R108, R113 ;  /* 0x0000006c6a637223 */ /* 0x000fe20000010071 */
[----:B------:R-:W-:Y:S01]  /*4ac0*/  HADD2.F32 R104, -RZ, R98.H0_H0 ;  /* 0x20000062ff687230 */ /* 0x000fe20000004100 */
[----:B------:R-:W-:Y:S01]  /*4ad0*/  F2FP.SATFINITE.E4M3.F32.PACK_AB_MERGE_C R33, R34, R33, RZ ;  /* 0x000000212221723e */ /* 0x000fe200048070ff */
[----:B------:R-:W-:Y:S01]  /*4ae0*/  HADD2.F32 R113, -RZ, R109.H1_H1 ;  /* 0x3000006dff717230 */ /* 0x000fe20000004100 */
[----:B------:R-:W-:Y:S01]  /*4af0*/  F2FP.SATFINITE.E4M3.F32.PACK_AB_MERGE_C R32, R35, R32, RZ ;  /* 0x000000202320723e */ /* 0x000fe200048070ff */
[----:B------:R-:W-:Y:S02]  /*4b00*/  HADD2.F32 R42, -RZ, R38.H0_H0 ;  /* 0x20000026ff2a7230 */ /* 0x000fe40000004100 */
[----:B------:R-:W-:Y:S01]  /*4b10*/  FMUL.FTZ R115, R104, R111 ;  /* 0x0000006f68737220 */ /* 0x000fe20000410000 */
[----:B------:R-:W-:Y:S01]  /*4b20*/  HADD2.F32 R109, -RZ, R107.H0_H0 ;  /* 0x2000006bff6d7230 */ /* 0x000fe20000004100 */
[----:B------:R-:W-:Y:S01]  /*4b30*/  F2FP.F16.E4M3.UNPACK_B R34, R41 ;  /* 0x00000029ff22723e */ /* 0x000fe200020006ff */
[----:B------:R-:W-:Y:S01]  /*4b40*/  HADD2.F32 R106, -RZ, R98.H1_H1 ;  /* 0x30000062ff6a7230 */ /* 0x000fe20000004100 */
[----:B------:R-:W-:Y:S01]  /*4b50*/  F2FP.SATFINITE.E4M3.F32.PACK_AB_MERGE_C R36, R101, R36, R33 ;  /* 0x000000246524723e */ /* 0x000fe20004807021 */
[----:B------:R-:W-:-:S02]  /*4b60*/  HADD2.F32 R98, -RZ, R38.H1_H1 ;  /* 0x30000026ff627230 */ /* 0x000fc40000004100 */
[----:B------:R-:W-:Y:S01]  /*4b70*/  FFMA.FTZ R38, R42, R109, -R115 ;  /* 0x0000006d2a267223 */ /* 0x000fe20000010873 */
[----:B------:R-:W-:Y:S02]  /*4b80*/  HADD2.F32 R107, -RZ, R107.H1_H1 ;  /* 0x3000006bff6b7230 */ /* 0x000fe40000004100 */
[----:B------:R-:W-:Y:S01]  /*4b90*/  FMUL.FTZ R115, R106, R113 ;  /* 0x000000716a737220 */ /* 0x000fe20000410000 */
[----:B------:R-:W-:Y:S01]  /*4ba0*/  F2FP.F16.E4M3.UNPACK_B R35, R15 ;  /* 0x0000000fff23723e */ /* 0x000fe200020006ff */
[C---:B------:R-:W-:Y:S01]  /*4bb0*/  FMUL.FTZ R113, R98.reuse, R113 ;  /* 0x0000007162717220 */ /* 0x040fe20000410000 */
[----:B------:R-:W-:Y:S01]  /*4bc0*/  F2FP.F16.E4M3.UNPACK_B R33, R37 ;  /* 0x00000025ff21723e */ /* 0x000fe200020006ff */
[----:B------:R-:W-:Y:S01]  /*4bd0*/  FFMA.FTZ R115, R98, R107, -R115 ;  /* 0x0000006b62737223 */ /* 0x000fe20000010873 */
        /* <DEDUP_REMOVED lines=9> */
[----:B------:R-:W-:Y:S01]  /*4c70*/  FMUL.FTZ R105, R98, R103 ;  /* 0x0000006762697220 */ /* 0x000fe20000410000 */
[----:B------:R-:W-:-:S02]  /*4c80*/  HADD2.F32 R100, -RZ, R35.H1_H1 ;  /* 0x30000023ff647230 */ /* 0x000fc40000004100 */
[C---:B------:R-:W-:Y:S01]  /*4c90*/  FMUL.FTZ R103, R32.reuse, R103 ;  /* 0x0000006720677220 */ /* 0x040fe20000410000 */
[----:B------:R-:W-:Y:S01]  /*4ca0*/  HADD2.F32 R101, -RZ, R99.H0_H0 ;  /* 0x20000063ff657230 */ /* 0x000fe20000004100 */
[----:B------:R-:W-:Y:S01]  /*4cb0*/  F2FP.F16.E4M3.UNPACK_B R41, R41.H1 ;  /* 0x00000029ff29723e */ /* 0x000fe200030006ff */
[----:B------:R-:W-:Y:S01]  /*4cc0*/  HADD2.F32 R35, -RZ, R33.H1_H1 ;  /* 0x30000021ff237230 */ /* 0x000fe20000004100 */
[----:B------:R-:W-:Y:S01]  /*4cd0*/  F2FP.F16.E4M3.UNPACK_B R37, R37.H1 ;  /* 0x00000025ff25723e */ /* 0x000fe200030006ff */
[----:B------:R-:W-:Y:S02]  /*4ce0*/  HADD2.F32 R99, -RZ, R99.H1_H1 ;  /* 0x30000063ff637230 */ /* 0x000fe40000004100 */
[-C--:B------:R-:W-:Y:S01]  /*4cf0*/  FFMA.FTZ R32, R32, R101.reuse, -R105 ;  /* 0x0000006520207223 */ /* 0x080fe20000010869 */
[----:B------:R-:W-:Y:S01]  /*4d00*/  FFMA.FTZ R33, R98, R101, R103 ;  /* 0x0000006562217223 */ /* 0x000fe20000010067 */
[-C--:B------:R-:W-:Y:S01]  /*4d10*/  FMUL.FTZ R98, R34, R100.reuse ;  /* 0x0000006422627220 */ /* 0x080fe20000410000 */
[C---:B------:R-:W-:Y:S01]  /*4d20*/  FMUL.FTZ R103, R35.reuse, R100 ;  /* 0x0000006423677220 */ /* 0x040fe20000410000 */
[----:B------:R-:W-:Y:S01]  /*4d30*/  F2FP.F16.E4M3.UNPACK_B R101, R15.H1 ;  /* 0x0000000fff65723e */ /* 0x000fe200030006ff */
[----:B------:R-:W-:Y:S01]  /*4d40*/  FMUL.FTZ R111, R42, R111 ;  /* 0x0000006f2a6f7220 */ /* 0x000fe20000410000 */
[-C--:B------:R-:W-:Y:S01]  /*4d50*/  FFMA.FTZ R35, R35, R99.reuse, -R98 ;  /* 0x0000006323237223 */ /* 0x080fe20000010862 */
[----:B------:R-:W-:Y:S01]  /*4d60*/  FFMA.FTZ R34, R34, R99, R103 ;  /* 0x0000006322227223 */ /* 0x000fe20000010067 */
[----:B------:R-:W-:Y:S01]  /*4d70*/  F2FP.F16.E4M3.UNPACK_B R14, R14.H1 ;  /* 0x0000000eff0e723e */ /* 0x000fe200030006ff */
[----:B------:R-:W-:-:S02]  /*4d80*/  HADD2.F32 R98, -RZ, R41.H0_H0 ;  /* 0x20000029ff627230 */ /* 0x000fc40000004100 */
[----:B------:R-:W-:Y:S01]  /*4d90*/  FFMA.FTZ R42, R104, R109, R111 ;  /* 0x0000006d682a7223 */ /* 0x000fe2000001006f */
[----:B------:R-:W-:Y:S02]  /*4da0*/  HADD2.F32 R99, -RZ, R101.H0_H0 ;  /* 0x20000065ff637230 */ /* 0x000fe40000004100 */
[----:B------:R-:W-:Y:S01]  /*4db0*/  FFMA.FTZ R113, R106, R107, R113 ;  /* 0x0000006b6a717223 */ /* 0x000fe20000010071 */
[----:B------:R-:W-:Y:S01]  /*4dc0*/  HADD2.F32 R15, -RZ, R37.H0_H0 ;  /* 0x20000025ff0f7230 */ /* 0x000fe20000004100 */
[----:B------:R-:W-:Y:S01]  /*4dd0*/  F2FP.F16.E4M3.UNPACK_B R107, R13.H1 ;  /* 0x0000000dff6b723e */ /* 0x000fe200030006ff */
[----:B------:R-:W-:Y:S02]  /*4de0*/  HADD2.F32 R100, -RZ, R41.H1_H1 ;  /* 0x30000029ff647230 */ /* 0x000fe40000004100 */
[-C--:B------:R-:W-:Y:S01]  /*4df0*/  FMUL.FTZ R104, R98, R99.reuse ;  /* 0x0000006362687220 */ /* 0x080fe20000410000 */
[----:B------:R-:W-:Y:S01]  /*4e00*/  HADD2.F32 R41, -RZ, R14.H0_H0 ;  /* 0x2000000eff297230 */ /* 0x000fe20000004100 */
[----:B------:R-:W-:Y:S01]  /*4e10*/  F2FP.SATFINITE.E4M3.F32.PACK_AB_MERGE_C R42, R113, R42, R102 ;  /* 0x0000002a712a723e */ /* 0x000fe20004807066 */
[----:B------:R-:W-:Y:S01]  /*4e20*/  FMUL.FTZ R99, R15, R99 ;  /* 0x000000630f637220 */ /* 0x000fe20000410000 */
[----:B------:R-:W-:-:S02]  /*4e30*/  HADD2.F32 R37, -RZ, R37.H1_H1 ;  /* 0x30000025ff257230 */ /* 0x000fc40000004100 */
[----:B------:R-:W-:Y:S02]  /*4e40*/  HADD2.F32 R102, -RZ, R101.H1_H1 ;  /* 0x30000065ff667230 */ /* 0x000fe40000004100 */
[----:B------:R-:W-:Y:S02]  /*4e50*/  HADD2.F32 R101, -RZ, R14.H1_H1 ;  /* 0x3000000eff657230 */ /* 0x000fe40000004100 */
[-C--:B------:R-:W-:Y:S01]  /*4e60*/  FFMA.FTZ R14, R15, R41.reuse, -R104 ;  /* 0x000000290f0e7223 */ /* 0x080fe20000010868 */
[----:B------:R-:W-:Y:S01]  /*4e70*/  FFMA.FTZ R15, R98, R41, R99 ;  /* 0x00000029620f7223 */ /* 0x000fe20000010063 */
[-C--:B------:R-:W-:Y:S01]  /*4e80*/  F2FP.F16.E4M3.UNPACK_B R41, R43.reuse ;  /* 0x0000002bff29723e */ /* 0x080fe200020006ff */
[CC--:B------:R-:W-:Y:S01]  /*4e90*/  FMUL.FTZ R106, R100.reuse, R102.reuse ;  /* 0x00000066646a7220 */ /* 0x0c0fe20000410000 */
[----:B------:R-:W-:Y:S01]  /*4ea0*/  F2FP.F16.E4M3.UNPACK_B R104, R43.H1 ;  /* 0x0000002bff68723e */ /* 0x000fe200030006ff */
[C---:B------:R-:W-:Y:S01]  /*4eb0*/  FMUL.FTZ R103, R37.reuse, R102 ;  /* 0x0000006625677220 */ /* 0x040fe20000410000 */
[----:B------:R-:W-:Y:S01]  /*4ec0*/  F2FP.F16.E4M3.UNPACK_B R43, R13 ;  /* 0x0000000dff2b723e */ /* 0x000fe200020006ff */
[----:B------:R-:W-:Y:S01]  /*4ed0*/  FFMA.FTZ R37, R37, R101, -R106 ;  /* 0x0000006525257223 */ /* 0x000fe2000001086a */
[----:B------:R-:W-:Y:S01]  /*4ee0*/  F2FP.F16.E4M3.UNPACK_B R99, R39 ;  /* 0x00000027ff63723e */ /* 0x000fe200020006ff */
[----:B------:R-:W-:Y:S01]  /*4ef0*/  FFMA.FTZ R98, R100, R101, R103 ;  /* 0x0000006564627223 */ /* 0x000fe20000010067 */
[----:B------:R-:W-:Y:S01]  /*4f00*/  HADD2.F32 R101, -RZ, R41.H0_H0 ;  /* 0x20000029ff657230 */ /* 0x000fe20000004100 */
[-C--:B------:R-:W-:Y:S01]  /*4f10*/  F2FP.F16.E4M3.UNPACK_B R13, R12.reuse ;  /* 0x0000000cff0d723e */ /* 0x080fe200020006ff */
[----:B------:R-:W-:Y:S01]  /*4f20*/  HADD2.F32 R108, -RZ, R43.H0_H0 ;  /* 0x2000002bff6c7230 */ /* 0x000fe20000004100 */
[----:B------:R-:W-:Y:S01]  /*4f30*/  F2FP.F16.E4M3.UNPACK_B R39, R39.H1 ;  /* 0x00000027ff27723e */ /* 0x000fe200030006ff */
[----:B------:R-:W-:Y:S01]  /*4f40*/  HADD2.F32 R100, -RZ, R99.H0_H0 ;  /* 0x20000063ff647230 */ /* 0x000fe20000004100 */
[----:B------:R-:W-:Y:S01]  /*4f50*/  F2FP.F16.E4M3.UNPACK_B R12, R12.H1 ;  /* 0x0000000cff0c723e */ /* 0x000fe200030006ff */
[----:B------:R-:W-:-:S02]  /*4f60*/  HADD2.F32 R105, -RZ, R13.H0_H0 ;  /* 0x2000000dff697230 */ /* 0x000fc40000004100 */
[CC--:B------:R-:W-:Y:S01]  /*4f70*/  FMUL.FTZ R111, R101.reuse, R108.reuse ;  /* 0x0000006c656f7220 */ /* 0x0c0fe20000410000 */
[----:B------:R-:W-:Y:S02]  /*4f80*/  HADD2.F32 R102, -RZ, R39.H0_H0 ;  /* 0x20000027ff667230 */ /* 0x000fe40000004100 */
[C---:B------:R-:W-:Y:S01]  /*4f90*/  FMUL.FTZ R108, R100.reuse, R108 ;  /* 0x0000006c646c7220 */ /* 0x040fe20000410000 */
[--C-:B------:R-:W-:Y:S02]  /*4fa0*/  HADD2.F32 R103, -RZ, R104.reuse.H0_H0 ;  /* 0x20000068ff677230 */ /* 0x100fe40000004100 */
[-C--:B------:R-:W-:Y:S01]  /*4fb0*/  FFMA.FTZ R100, R100, R105.reuse, -R111 ;  /* 0x0000006964647223 */ /* 0x080fe2000001086f */
[--C-:B------:R-:W-:Y:S02]  /*4fc0*/  HADD2.F32 R109, -RZ, R107.reuse.H0_H0 ;  /* 0x2000006bff6d7230 */ /* 0x100fe40000004100 */
[----:B------:R-:W-:Y:S01]  /*4fd0*/  FFMA.FTZ R101, R101, R105, R108 ;  /* 0x0000006965657223 */ /* 0x000fe2000001006c */
[----:B------:R-:W-:Y:S01]  /*4fe0*/  HADD2.F32 R104, -RZ, R104.H1_H1 ;  /* 0x30000068ff687230 */ /* 0x000fe20000004100 */
[----:B------:R-:W-:Y:S01]  /*4ff0*/  F2FP.SATFINITE.E4M3.F32.PACK_AB_MERGE_C R14, R37, R14, RZ ;  /* 0x0000000e250e723e */ /* 0x000fe200048070ff */
[----:B------:R-:W-:-:S02]  /*5000*/  HADD2.F32 R107, -RZ, R107.H1_H1 ;  /* 0x3000006bff6b7230 */ /* 0x000fc40000004100 */
[-C--:B------:R-:W-:Y:S01]  /*5010*/  FMUL.FTZ R113, R103, R109.reuse ;  /* 0x0000006d67717220 */ /* 0x080fe20000410000 */
[----:B------:R-:W-:Y:S02]  /*5020*/  HADD2.F32 R39, -RZ, R39.H1_H1 ;  /* 0x30000027ff277230 */ /* 0x000fe40000004100 */
        /* <DEDUP_REMOVED lines=9> */
[----:B------:R-:W-:Y:S02]  /*50c0*/  HADD2.F32 R99, -RZ, R99.H1_H1 ;  /* 0x30000063ff637230 */ /* 0x000fe40000004100 */
[----:B------:R-:W-:Y:S01]  /*50d0*/  FMUL.FTZ R110, R41, R108 ;  /* 0x0000006c296e7220 */ /* 0x000fe20000410000 */
[----:B------:R-:W-:Y:S02]  /*50e0*/  HADD2.F32 R106, -RZ, R13.H1_H1 ;  /* 0x3000000dff6a7230 */ /* 0x000fe40000004100 */
[-C--:B------:R-:W-:Y:S01]  /*50f0*/  FFMA.FTZ R39, R39, R12.reuse, -R112 ;  /* 0x0000000c27277223 */ /* 0x080fe20000010870 */
[----:B------:R-:W-:Y:S01]  /*5100*/  FFMA.FTZ R12, R104, R12, R107 ;  /* 0x0000000c680c7223 */ /* 0x000fe2000001006b */
[C---:B------:R-:W-:Y:S01]  /*5110*/  FMUL.FTZ R108, R99.reuse, R108 ;  /* 0x0000006c636c7220 */ /* 0x040fe20000410000 */
[----:B------:R-:W-:Y:S01]  /*5120*/  F2FP.SATFINITE.E4M3.F32.PACK_AB_MERGE_C R15, R98, R15, RZ ;  /* 0x0000000f620f723e */ /* 0x000fe200048070ff */
[----:B------:R-:W-:Y:S01]  /*5130*/  FFMA.FTZ R99, R99, R106, -R110 ;  /* 0x0000006a63637223 */ /* 0x000fe2000001086e */
[----:B------:R-:W-:Y:S01]  /*5140*/  F2FP.SATFINITE.E4M3.F32.PACK_AB_MERGE_C R39, R39, R102, RZ ;  /* 0x000000662727723e */ /* 0x000fe200048070ff */
[----:B------:R-:W-:Y:S01]  /*5150*/  FFMA.FTZ R108, R41, R106, R108 ;  /* 0x0000006a296c7223 */ /* 0x000fe2000001006c */
[----:B------:R-:W-:-:S02]  /*5160*/  F2FP.SATFINITE.E4M3.F32.PACK_AB_MERGE_C R12, R12, R103, RZ ;  /* 0x000000670c0c723e */ /* 0x000fc400048070ff */
[----:B------:R-:W-:Y:S02]  /*5170*/  F2FP.SATFINITE.E4M3.F32.PACK_AB_MERGE_C R37, R35, R32, R14 ;  /* 0x000000202325723e */ /* 0x000fe4000480700e */
[----:B------:R-:W-:Y:S02]  /*5180*/  F2FP.SATFINITE.E4M3.F32.PACK_AB_MERGE_C R39, R99, R100, R39 ;  /* 0x000000646327723e */ /* 0x000fe40004807027 */
[----:B------:R-:W-:Y:S02]  /*5190*/  F2FP.SATFINITE.E4M3.F32.PACK_AB_MERGE_C R41, R34, R33, R15 ;  /* 0x000000212229723e */ /* 0x000fe4000480700f */
[----:B------:R-:W-:-:S07]  /*51a0*/  F2FP.SATFINITE.E4M3.F32.PACK_AB_MERGE_C R43, R108, R101, R12 ;  /* 0x000000656c2b723e */ /* 0x000fce000480700c */
.L_x_1894:
[----:B------:R-:W-:Y:S05]  /*51b0*/  BSYNC B2 ;  /* 0x0000000000027941 */ /* 0x000fea0003800000 */
.L_x_1893:
[----:B0-----:R0:W-:Y:S04]  /*51c0*/  STG.E.128 desc[UR40][R80.64], R36 ;  /* 0x0000002450007986 */ /* 0x0011e8000c101d28 */
[----:B--2---:R0:W-:Y:S02]  /*51d0*/  @!P4 STG.E.128 desc[UR40][R82.64], R40 ;  /* 0x000000285200c986 */ /* 0x0041e4000c101d28 */
.L_x_1892:
[----:B------:R-:W-:Y:S05]  /*51e0*/  BSYNC B1 ;  /* 0x0000000000017941 */ /* 0x000fea0003800000 */
.L_x_1891:
[----:B------:R-:W-:-:S13]  /*51f0*/  ISETP.NE.AND P4, PT, R58, RZ, PT ;  /* 0x000000ff3a00720c */ /* 0x000fda0003f85270 */
[----:B------:R-:W-:Y:S05]  /*5200*/  @!P4 BRA `(.L_x_1875) ;  /* 0x000000100028c947 */ /* 0x000fea0003800000 */
[----:B------:R-:W2:Y:S04]  /*5210*/  LDL R32, [R1+0x4] ;  /* 0x0000040001207983 */ /* 0x000ea80000100800 */
[----:B------:R-:W3:Y:S04]  /*5220*/  LDL R15, [R1+0x64] ;  /* 0x00006400010f7983 */ /* 0x000ee80000100800 */
[----:B------:R-:W4:Y:S01]  /*5230*/  LDL R14, [R1+0x10] ;  /* 0x00001000010e7983 */ /* 0x000f220000100800 */
[----:B------:R-:W-:Y:S01]  /*5240*/  SEL R97, R60, R97, !P0 ;  /* 0x000000613c617207 */ /* 0x000fe20004000000 */
[----:B0-----:R-:W-:Y:S01]  /*5250*/  VIADD R40, R157, 0x20 ;  /* 0x000000209d287836 */ /* 0x001fe20000000000 */
[----:B------:R-:W-:Y:S01]  /*5260*/  IADD3 R37, P4, P5, R56, R76, R7 ;  /* 0x0000004c38257210 */ /* 0x000fe20007d9e007 */
[----:B------:R-:W-:Y:S01]  /*5270*/  BSSY B1, `(.L_x_1895) ;  /* 0x00000e4000017945 */ /* 0x000fe20003800000 */
[----:B------:R-:W-:-:S02]  /*5280*/  SHF.R.S32.HI R12, RZ, 0x1f, R97 ;  /* 0x0000001fff0c7819 */ /* 0x000fc40000011461 */
[----:B------:R-:W-:Y:S02]  /*5290*/  IADD3.X R38, R79, R96, R3, P4, P5 ;  /* 0x000000604f267210 */ /* 0x000fe400027ea403 */
[----:B------:R-:W-:Y:S02]  /*52a0*/  LEA.HI R12, R12, R97, RZ, 0x5 ;  /* 0x000000610c0c7211 */ /* 0x000fe400078f28ff */
[----:B------:R-:W-:Y:S02]  /*52b0*/  ISETP.GE.AND P5, PT, R40, R89, PT ;  /* 0x000000592800720c */ /* 0x000fe40003fa6270 */
[----:B------:R-:W-:Y:S02]  /*52c0*/  SHF.R.S32.HI R12, RZ, 0x5, R12 ;  /* 0x00000005ff0c7819 */ /* 0x000fe4000001140c */
        /* <DEDUP_REMOVED lines=101> */
[-C--:B------:R-:W-:Y:S01]  /*5920*/  FFMA.FTZ R38, R40, R83.reuse, -R97 ;  /* 0x0000005328267223 */ /* 0x080fe20000010861 */
[----:B------:R-:W-:Y:S02]  /*5930*/  HADD2.F32 R82, -RZ, R82.H1_H1 ;  /* 0x30000052ff527230 */ /* 0x000fe40000004100 */
[----:B------:R-:W-:Y:S01]  /*5940*/  FMUL.FTZ R97, R81, R92 ;  /* 0x0000005c51617220 */ /* 0x000fe20000410000 */
[----:B------:R-:W-:Y:S01]  /*5950*/  F2FP.F16.E4M3.UNPACK_B R40, R34 ;  /* 0x00000022ff28723e */ /* 0x000fe200020006ff */
[----:B------:R-:W-:Y:S01]  /*5960*/  FMUL.FTZ R92, R42, R92 ;  /* 0x0000005c2a5c7220 */ /* 0x000fe20000410000 */
[----:B------:R-:W-:Y:S01]  /*5970*/  FFMA.FTZ R80, R80, R83, R89 ;  /* 0x0000005350507223 */ /* 0x000fe20000010059 */
[----:B------:R-:W-:Y:S01]  /*5980*/  FFMA.FTZ R99, R42, R82, -R97 ;  /* 0x000000522a637223 */ /* 0x000fe20000010861 */
[----:B------:R-:W-:Y:S01]  /*5990*/  F2FP.F16.E4M3.UNPACK_B R91, R91 ;  /* 0x0000005bff5b723e */ /* 0x000fe200020006ff */
[----:B------:R-:W-:Y:S01]  /*59a0*/  HADD2.F32 R83, -RZ, R93.H0_H0 ;  /* 0x2000005dff537230 */ /* 0x000fe20000004100 */
[----:B------:R-:W-:Y:S01]  /*59b0*/  F2FP.SATFINITE.E4M3.F32.PACK_AB_MERGE_C R12, R29, R12, RZ ;  /* 0x0000000c1d0c723e */ /* 0x000fe200048070ff */
[----:B------:R-:W-:-:S02]  /*59c0*/  HADD2.F32 R42, -RZ, R40.H0_H0 ;  /* 0x20000028ff2a7230 */ /* 0x000fc40000004100 */
[----:B------:R-:W-:Y:S01]  /*59d0*/  FFMA.FTZ R101, R81, R82, R92 ;  /* 0x0000005251657223 */ /* 0x000fe2000001005c */
[----:B------:R-:W-:Y:S01]  /*59e0*/  HADD2.F32 R34, -RZ, R14.H0_H0 ;  /* 0x2000000eff227230 */ /* 0x000fe20000004100 */
[----:B------:R-:W-:Y:S01]  /*59f0*/  F2FP.SATFINITE.E4M3.F32.PACK_AB_MERGE_C R28, R31, R28, RZ ;  /* 0x0000001c1f1c723e */ /* 0x000fe200048070ff */
[----:B------:R-:W-:Y:S02]  /*5a00*/  HADD2.F32 R93, -RZ, R93.H1_H1 ;  /* 0x3000005dff5d7230 */ /* 0x000fe40000004100 */
[-C--:B------:R-:W-:Y:S01]  /*5a10*/  FMUL.FTZ R89, R42, R83.reuse ;  /* 0x000000532a597220 */ /* 0x080fe20000410000 */
[----:B------:R-:W-:Y:S01]  /*5a20*/  HADD2.F32 R40, -RZ, R40.H1_H1 ;  /* 0x30000028ff287230 */ /* 0x000fe20000004100 */
[----:B------:R-:W-:Y:S01]  /*5a30*/  F2FP.SATFINITE.E4M3.F32.PACK_AB_MERGE_C R12, R41, R30, R12 ;  /* 0x0000001e290c723e */ /* 0x000fe2000480700c */
[--C-:B------:R-:W-:Y:S02]  /*5a40*/  HADD2.F32 R81, -RZ, R91.reuse.H0_H0 ;  /* 0x2000005bff517230 */ /* 0x100fe40000004100 */
[----:B------:R-:W-:Y:S01]  /*5a50*/  FMUL.FTZ R83, R34, R83 ;  /* 0x0000005322537220 */ /* 0x000fe20000410000 */
[----:B------:R-:W-:Y:S01]  /*5a60*/  HADD2.F32 R14, -RZ, R14.H1_H1 ;  /* 0x3000000eff0e7230 */ /* 0x000fe20000004100 */
[----:B------:R-:W-:Y:S01]  /*5a70*/  F2FP.F16.E4M3.UNPACK_B R31, R33 ;  /* 0x00000021ff1f723e */ /* 0x000fe200020006ff */
[----:B------:R-:W-:Y:S01]  /*5a80*/  HADD2.F32 R91, -RZ, R91.H1_H1 ;  /* 0x3000005bff5b7230 */ /* 0x000fe20000004100 */
[----:B------:R-:W-:Y:S01]  /*5a90*/  F2FP.F16.E4M3.UNPACK_B R30, R11 ;  /* 0x0000000bff1e723e */ /* 0x000fe200020006ff */
[----:B------:R-:W-:Y:S01]  /*5aa0*/  FMUL.FTZ R97, R40, R93 ;  /* 0x0000005d28617220 */ /* 0x000fe20000410000 */
[----:B------:R-:W-:Y:S01]  /*5ab0*/  F2FP.F16.E4M3.UNPACK_B R29, R13 ;  /* 0x0000000dff1d723e */ /* 0x000fe200020006ff */
        /* <DEDUP_REMOVED lines=9> */
[----:B------:R-:W-:Y:S01]  /*5b50*/  FFMA.FTZ R93, R40, R91, R93 ;  /* 0x0000005b285d7223 */ /* 0x000fe2000001005d */
[----:B------:R-:W-:Y:S02]  /*5b60*/  HADD2.F32 R40, -RZ, R31.H1_H1 ;  /* 0x3000001fff287230 */ /* 0x000fe40000004100 */
[-C--:B------:R-:W-:Y:S01]  /*5b70*/  FMUL.FTZ R83, R38, R81.reuse ;  /* 0x0000005126537220 */ /* 0x080fe20000410000 */
[----:B------:R-:W-:Y:S02]  /*5b80*/  HADD2.F32 R43, -RZ, R41.H0_H0 ;  /* 0x20000029ff2b7230 */ /* 0x000fe40000004100 */
[C---:B------:R-:W-:Y:S01]  /*5b90*/  FMUL.FTZ R31, R28.reuse, R81 ;  /* 0x000000511c1f7220 */ /* 0x040fe20000410000 */
[----:B------:R-:W-:Y:S01]  /*5ba0*/  HADD2.F32 R81, -RZ, R30.H1_H1 ;  /* 0x3000001eff517230 */ /* 0x000fe20000004100 */
[----:B------:R-:W-:Y:S01]  /*5bb0*/  F2FP.F16.E4M3.UNPACK_B R33, R33.H1 ;  /* 0x00000021ff21723e */ /* 0x000fe200030006ff */
[----:B------:R-:W-:Y:S02]  /*5bc0*/  HADD2.F32 R30, -RZ, R29.H1_H1 ;  /* 0x3000001dff1e7230 */ /* 0x000fe40000004100 */
[-C--:B------:R-:W-:Y:S01]  /*5bd0*/  FFMA.FTZ R28, R28, R43.reuse, -R83 ;  /* 0x0000002b1c1c7223 */ /* 0x080fe20000010853 */
[----:B------:R-:W-:Y:S01]  /*5be0*/  FFMA.FTZ R29, R38, R43, R31 ;  /* 0x0000002b261d7223 */ /* 0x000fe2000001001f */
[----:B------:R-:W-:-:S02]  /*5bf0*/  HADD2.F32 R41, -RZ, R41.H1_H1 ;  /* 0x30000029ff297230 */ /* 0x000fc40000004100 */
        /* <DEDUP_REMOVED lines=8> */
[----:B------:R-:W-:Y:S01]  /*5c80*/  HADD2.F32 R41, -RZ, R42.H0_H0 ;  /* 0x2000002aff297230 */ /* 0x000fe20000004100 */
[----:B------:R-:W-:Y:S01]  /*5c90*/  F2FP.SATFINITE.E4M3.F32.PACK_AB_MERGE_C R80, R101, R80, RZ ;  /* 0x000000506550723e */ /* 0x000fe200048070ff */
[----:B------:R-:W-:-:S02]  /*5ca0*/  HADD2.F32 R11, -RZ, R31.H0_H0 ;  /* 0x2000001fff0b7230 */ /* 0x000fc40000004100 */
[----:B------:R-:W-:Y:S01]  /*5cb0*/  FFMA.FTZ R14, R14, R91, -R97 ;  /* 0x0000005b0e0e7223 */ /* 0x000fe20000010861 */
[----:B------:R-:W-:Y:S01]  /*5cc0*/  HADD2.F32 R40, -RZ, R33.H1_H1 ;  /* 0x30000021ff287230 */ /* 0x000fe20000004100 */
[----:B------:R-:W-:Y:S01]  /*5cd0*/  F2FP.SATFINITE.E4M3.F32.PACK_AB_MERGE_C R34, R93, R34, R80 ;  /* 0x000000225d22723e */ /* 0x000fe20004807050 */
[----:B------:R-:W-:Y:S02]  /*5ce0*/  HADD2.F32 R43, -RZ, R42.H1_H1 ;  /* 0x3000002aff2b7230 */ /* 0x000fe40000004100 */
[-C--:B------:R-:W-:Y:S01]  /*5cf0*/  FMUL.FTZ R80, R38, R41.reuse ;  /* 0x0000002926507220 */ /* 0x080fe20000410000 */
[----:B------:R-:W-:Y:S02]  /*5d00*/  HADD2.F32 R31, -RZ, R31.H1_H1 ;  /* 0x3000001fff1f7230 */ /* 0x000fe40000004100 */
[----:B------:R-:W-:Y:S01]  /*5d10*/  FMUL.FTZ R41, R11, R41 ;  /* 0x000000290b297220 */ /* 0x000fe20000410000 */
[--C-:B------:R-:W-:Y:S02]  /*5d20*/  HADD2.F32 R33, -RZ, R10.reuse.H0_H0 ;  /* 0x2000000aff217230 */ /* 0x100fe40000004100 */
[----:B------:R-:W-:Y:S01]  /*5d30*/  FMUL.FTZ R82, R40, R43 ;  /* 0x0000002b28527220 */ /* 0x000fe20000410000 */
[----:B------:R-:W-:-:S02]  /*5d40*/  HADD2.F32 R42, -RZ, R10.H1_H1 ;  /* 0x3000000aff2a7230 */ /* 0x000fc40000004100 */
[----:B------:R-:W-:Y:S01]  /*5d50*/  FMUL.FTZ R43, R31, R43 ;  /* 0x0000002b1f2b7220 */ /* 0x000fe20000410000 */
[----:B------:R-:W-:Y:S01]  /*5d60*/  F2FP.SATFINITE.E4M3.F32.PACK_AB_MERGE_C R14, R14, R89, R99 ;  /* 0x000000590e0e723e */ /* 0x000fe20004807063 */
[-C--:B------:R-:W-:Y:S01]  /*5d70*/  FFMA.FTZ R10, R11, R33.reuse, -R80 ;  /* 0x000000210b0a7223 */ /* 0x080fe20000010850 */
[----:B------:R-:W-:Y:S01]  /*5d80*/  FFMA.FTZ R11, R38, R33, R41 ;  /* 0x00000021260b7223 */ /* 0x000fe20000010029 */
[-C--:B------:R-:W-:Y:S01]  /*5d90*/  FFMA.FTZ R31, R31, R42.reuse, -R82 ;  /* 0x0000002a1f1f7223 */ /* 0x080fe20000010852 */
[----:B------:R-:W-:Y:S01]  /*5da0*/  FFMA.FTZ R38, R40, R42, R43 ;  /* 0x0000002a28267223 */ /* 0x000fe2000001002b */
[----:B------:R-:W-:Y:S02]  /*5db0*/  F2FP.F16.E4M3.UNPACK_B R42, R35.H1 ;  /* 0x00000023ff2a723e */ /* 0x000fe400030006ff */
[----:B------:R-:W-:Y:S02]  /*5dc0*/  F2FP.F16.E4M3.UNPACK_B R89, R9.H1 ;  /* 0x00000009ff59723e */ /* 0x000fe400030006ff */
[----:B------:R-:W-:-:S02]  /*5dd0*/  F2FP.F16.E4M3.UNPACK_B R33, R15 ;  /* 0x0000000fff21723e */ /* 0x000fc400020006ff */
[----:B------:R-:W-:Y:S01]  /*5de0*/  F2FP.F16.E4M3.UNPACK_B R83, R9 ;  /* 0x00000009ff53723e */ /* 0x000fe200020006ff */
[----:B------:R-:W-:Y:S01]  /*5df0*/  HADD2.F32 R91, -RZ, R89.H0_H0 ;  /* 0x20000059ff5b7230 */ /* 0x000fe20000004100 */
[----:B------:R-:W-:Y:S01]  /*5e00*/  F2FP.F16.E4M3.UNPACK_B R41, R35 ;  /* 0x00000023ff29723e */ /* 0x000fe200020006ff */
[----:B------:R-:W-:Y:S01]  /*5e10*/  HADD2.F32 R35, -RZ, R33.H0_H0 ;  /* 0x20000021ff237230 */ /* 0x000fe20000004100 */
[----:B------:R-:W-:Y:S01]  /*5e20*/  F2FP.F16.E4M3.UNPACK_B R15, R15.H1 ;  /* 0x0000000fff0f723e */ /* 0x000fe200030006ff */
[----:B------:R-:W-:Y:S01]  /*5e30*/  HADD2.F32 R92, -RZ, R83.H0_H0 ;  /* 0x20000053ff5c7230 */ /* 0x000fe20000004100 */
[-C--:B------:R-:W-:Y:S01]  /*5e40*/  F2FP.F16.E4M3.UNPACK_B R9, R8.reuse ;  /* 0x00000008ff09723e */ /* 0x080fe200020006ff */
[----:B------:R-:W-:Y:S01]  /*5e50*/  HADD2.F32 R43, -RZ, R41.H0_H0 ;  /* 0x20000029ff2b7230 */ /* 0x000fe20000004100 */
[----:B------:R-:W-:Y:S01]  /*5e60*/  F2FP.F16.E4M3.UNPACK_B R80, R8.H1 ;  /* 0x00000008ff50723e */ /* 0x000fe200030006ff */
[----:B------:R-:W-:Y:S01]  /*5e70*/  HADD2.F32 R8, -RZ, R42.H0_H0 ;  /* 0x2000002aff087230 */ /* 0x000fe20000004100 */
[----:B------:R-:W-:Y:S01]  /*5e80*/  F2FP.SATFINITE.E4M3.F32.PACK_AB_MERGE_C R10, R31, R10, RZ ;  /* 0x0000000a1f0a723e */ /* 0x000fe200048070ff */
        /* <DEDUP_REMOVED lines=8> */
[----:B------:R-:W-:-:S02]  /*5f10*/  HADD2.F32 R15, -RZ, R15.H1_H1 ;  /* 0x3000000fff0f7230 */ /* 0x000fc40000004100 */
[----:B------:R-:W-:Y:S01]  /*5f20*/  FMUL.FTZ R92, R35, R92 ;  /* 0x0000005c235c7220 */ /* 0x000fe20000410000 */
[----:B------:R-:W-:Y:S02]  /*5f30*/  HADD2.F32 R82, -RZ, R9.H0_H0 ;  /* 0x20000009ff527230 */ /* 0x000fe40000004100 */
[-C--:B------:R-:W-:Y:S01]  /*5f40*/  FMUL.FTZ R98, R42, R89.reuse ;  /* 0x000000592a627220 */ /* 0x080fe20000410000 */
[----:B------:R-:W-:Y:S02]  /*5f50*/  HADD2.F32 R41, -RZ, R41.H1_H1 ;  /* 0x30000029ff297230 */ /* 0x000fe40000004100 */
[----:B------:R-:W-:Y:S01]  /*5f60*/  FMUL.FTZ R89, R15, R89 ;  /* 0x000000590f597220 */ /* 0x000fe20000410000 */
[----:B------:R-:W-:Y:S02]  /*5f70*/  HADD2.F32 R40, -RZ, R83.H1_H1 ;  /* 0x30000053ff287230 */ /* 0x000fe40000004100 */
[----:B------:R-:W-:Y:S01]  /*5f80*/  FFMA.FTZ R91, R8, R81, R91 ;  /* 0x00000051085b7223 */ /* 0x000fe2000001005b */
[----:B------:R-:W-:-:S02]  /*5f90*/  HADD2.F32 R80, -RZ, R80.H1_H1 ;  /* 0x30000050ff507230 */ /* 0x000fc40000004100 */
[-C--:B------:R-:W-:Y:S01]  /*5fa0*/  FFMA.FTZ R94, R35, R82.reuse, -R94 ;  /* 0x00000052235e7223 */ /* 0x080fe2000001085e */
[----:B------:R-:W-:Y:S02]  /*5fb0*/  HADD2.F32 R33, -RZ, R33.H1_H1 ;  /* 0x30000021ff217230 */ /* 0x000fe40000004100 */
[----:B------:R-:W-:Y:S01]  /*5fc0*/  FFMA.FTZ R92, R43, R82, R92 ;  /* 0x000000522b5c7223 */ /* 0x000fe2000001005c */
[----:B------:R-:W-:Y:S02]  /*5fd0*/  HADD2.F32 R8, -RZ, R9.H1_H1 ;  /* 0x30000009ff087230 */ /* 0x000fe40000004100 */
[----:B------:R-:W-:Y:S01]  /*5fe0*/  FMUL.FTZ R82, R41, R40 ;  /* 0x0000002829527220 */ /* 0x000fe20000410000 */
[----:B------:R-:W-:Y:S01]  /*5ff0*/  FFMA.FTZ R98, R15, R80, -R98 ;  /* 0x000000500f627223 */ /* 0x000fe20000010862 */
[C---:B------:R-:W-:Y:S01]  /*6000*/  FMUL.FTZ R40, R33.reuse, R40 ;  /* 0x0000002821287220 */ /* 0x040fe20000410000 */
[----:B------:R-:W-:Y:S01]  /*6010*/  FFMA.FTZ R42, R42, R80, R89 ;  /* 0x000000502a2a7223 */ /* 0x000fe20000010059 */
[-C--:B------:R-:W-:Y:S01]  /*6020*/  FFMA.FTZ R33, R33, R8.reuse, -R82 ;  /* 0x0000000821217223 */ /* 0x080fe20000010852 */
[----:B------:R-:W-:Y:S01]  /*6030*/  F2FP.SATFINITE.E4M3.F32.PACK_AB_MERGE_C R11, R38, R11, RZ ;  /* 0x0000000b260b723e */ /* 0x000fe200048070ff */
[----:B------:R-:W-:Y:S01]  /*6040*/  FFMA.FTZ R41, R41, R8, R40 ;  /* 0x0000000829297223 */ /* 0x000fe20000010028 */
[----:B------:R-:W-:-:S02]  /*6050*/  F2FP.SATFINITE.E4M3.F32.PACK_AB_MERGE_C R93, R98, R93, RZ ;  /* 0x0000005d625d723e */ /* 0x000fc400048070ff */
[----:B------:R-:W-:Y:S02]  /*6060*/  F2FP.SATFINITE.E4M3.F32.PACK_AB_MERGE_C R42, R42, R91, RZ ;  /* 0x0000005b2a2a723e */ /* 0x000fe400048070ff */
[----:B------:R-:W-:Y:S02]  /*6070*/  F2FP.SATFINITE.E4M3.F32.PACK_AB_MERGE_C R15, R33, R94, R93 ;  /* 0x0000005e210f723e */ /* 0x000fe4000480705d */
[----:B------:R-:W-:Y:S02]  /*6080*/  F2FP.SATFINITE.E4M3.F32.PACK_AB_MERGE_C R13, R13, R28, R10 ;  /* 0x0000001c0d0d723e */ /* 0x000fe4000480700a */
[----:B------:R-:W-:Y:S02]  /*6090*/  F2FP.SATFINITE.E4M3.F32.PACK_AB_MERGE_C R33, R30, R29, R11 ;  /* 0x0000001d1e21723e */ /* 0x000fe4000480700b */
[----:B------:R-:W-:-:S07]  /*60a0*/  F2FP.SATFINITE.E4M3.F32.PACK_AB_MERGE_C R35, R41, R92, R42 ;  /* 0x0000005c2923723e */ /* 0x000fce000480702a */
.L_x_1896:
[----:B------:R-:W-:Y:S05]  /*60b0*/  BSYNC B1 ;  /* 0x0000000000017941 */ /* 0x000fea0003800000 */
.L_x_1895:
        /* <DEDUP_REMOVED lines=10> */
.L_x_1868:
[----:B------:R-:W-:-:S13]  /*6160*/  ISETP.NE.AND P3, PT, R23, 0x3, PT ;  /* 0x000000031700780c */ /* 0x000fda0003f65270 */
[----:B------:R-:W-:Y:S05]  /*6170*/  @!P3 BRA `(.L_x_1897) ;  /* 0x000000000004b947 */ /* 0x000fea0003800000 */
[----:B------:R-:W-:Y:S01]  /*6180*/  BPT.TRAP 0x1 ;  /* 0x000000040000795c */ /* 0x000fe20000300000 */
.L_x_1897:
        /* <DEDUP_REMOVED lines=8> */
.L_x_2131:
[----:B------:R-:W-:Y:S05]  /*6210*/  BSYNC B1 ;  /* 0x0000000000017941 */ /* 0x000fea0003800000 */
.L_x_1898:
        /* <DEDUP_REMOVED lines=9> */
.L_x_1875:
[----:B------:R-:W-:Y:S05]  /*62b0*/  BSYNC B0 ;  /* 0x0000000000007941 */ /* 0x000fea0003800000 */
.L_x_1867:
        /* <DEDUP_REMOVED lines=17> */
.L_x_1901:
[----:B------:R-:W-:Y:S05]  /*63d0*/  BSYNC B0 ;  /* 0x0000000000007941 */ /* 0x000fea0003800000 */
.L_x_1900:
[----:B------:R-:W2:Y:S01]  /*63e0*/  SYNCS.PHASECHK.TRANS64.TRYWAIT P5, [R85+URZ+0x19cb0], R88 ;  /* 0x019cb058550075a7 */ /* 0x000ea200080a017f */
[----:B------:R-:W-:Y:S01]  /*63f0*/  BSSY B0, `(.L_x_1902) ;  /* 0x0000003000007945 */ /* 0x000fe20003800000 */
[----:B------:R-:W-:-:S03]  /*6400*/  ISETP.GE.AND P3, PT, R19, R87, PT ;  /* 0x000000571300720c */ /* 0x000fc60003f66270 */
[----:B--2---:R-:W-:Y:S10]  /*6410*/  @!P5 BRA `(.L_x_1903) ;  /* 0x00000148009cd947 */ /* 0x004ff40003800000 */
.L_x_2132:
[----:B------:R-:W-:Y:S05]  /*6420*/  BSYNC B0 ;  /* 0x0000000000007941 */ /* 0x000fea0003800000 */
.L_x_1902:
        /* <DEDUP_REMOVED lines=13> */
[----:B------:R-:W-:Y:S01]  /*6500*/  IADD3 R28, P3, R14, UR6, RZ ;  /* 0x000000060e1c7c10 */ /* 0x000fe2000ff7e0ff */
[----:B------:R-:W-:-:S03]  /*6510*/  VIADD R30, R157, 0x20 ;  /* 0x000000209d1e7836 */ /* 0x000fc60000000000 */
        /* <DEDUP_REMOVED lines=8> */
.L_x_1905:
[----:B------:R-:W-:Y:S05]  /*65a0*/  BSYNC B0 ;  /* 0x0000000000007941 */ /* 0x000fea0003800000 */
.L_x_1904:
        /* <DEDUP_REMOVED lines=16> */
[----:B--2---:R-:W-:Y:S06]  /*66b0*/  @P2 BRA `(.L_x_1906) ;  /* 0xffffffbc00202947 */ /* 0x004fec000383ffff */
.L_x_1862:
[----:B------:R-:W1:Y:S01]  /*66c0*/  LDC R0, c[0x0][0x428] ;  /* 0x00010a00ff007b82 */ /* 0x000e620000000800 */
[----:B------:R-:W-:Y:S04]  /*66d0*/  BSSY B0, `(.L_x_1907) ;  /* 0x0000004000007945 */ /* 0x000fe80003800000 */
[----:B------:R-:W-:Y:S05]  /*66e0*/  @P3 BRA `(.L_x_1908) ;  /* 0x0000000000083947 */ /* 0x000fea0003800000 */
[----:B------:R-:W2:Y:S02]  /*66f0*/  FENCE.VIEW.ASYNC.G ;  /* 0x00000000000073c6 */ /* 0x000ea40000000100 */
[----:B--2---:R-:W-:Y:S06]  /*6700*/  BAR.ARV 0xc, 0x200 ;  /* 0x0308000000007b1d */ /* 0x004fec0000002000 */
.L_x_1908:
[----:B------:R-:W-:Y:S05]  /*6710*/  BSYNC B0 ;  /* 0x0000000000007941 */ /* 0x000fea0003800000 */
.L_x_1907:
[----:B------:R-:W2:Y:S01]  /*6720*/  LDL R4, [R1+0x54] ;  /* 0x0000540001047983 */ /* 0x000ea20000100800 */
[----:B------:R-:W-:-:S03]  /*6730*/  ULDC.64 UR4, c[0x0][0x990] ;  /* 0x0002640000047ab9 */ /* 0x000fc60000000a00 */
[----:B------:R-:W3:Y:S01]  /*6740*/  LDL R5, [R1+0x40] ;  /* 0x0000400001057983 */ /* 0x000ee20000100800 */
[----:B------:R-:W-:Y:S01]  /*6750*/  ISETP.NE.U32.AND P0, PT, RZ, UR4, PT ;  /* 0x00000004ff007c0c */ /* 0x000fe2000bf05070 */
[----:B------:R-:W-:Y:S01]  /*6760*/  ULDC.64 UR6, c[0x0][0x998] ;  /* 0x0002660000067ab9 */ /* 0x000fe20000000a00 */
[----:B-1----:R-:W-:Y:S01]  /*6770*/  ISETP.NE.AND P4, PT, R0, 0x1, PT ;  /* 0x000000010000780c */ /* 0x002fe20003f85270 */
[----:B------:R-:W3:Y:S01]  /*6780*/  LDL R26, [R1+0x1c] ;  /* 0x00001c00011a7983 */ /* 0x000ee20000100800 */
[----:B------:R-:W-:Y:S02]  /*6790*/  ISETP.NE.AND.EX P0, PT, RZ, UR5, PT, P0 ;  /* 0x00000005ff007c0c */ /* 0x000fe4000bf05300 */
[----:B------:R-:W-:Y:S01]  /*67a0*/  ISETP.NE.U32.AND P1, PT, RZ, UR6, PT ;  /* 0x00000006ff007c0c */ /* 0x000fe2000bf25070 */
[----:B------:R-:W3:Y:S01]  /*67b0*/  LDL R25, [R1+0x20] ;  /* 0x0000200001197983 */ /* 0x000ee20000100800 */
[----:B------:R-:W-:Y:S02]  /*67c0*/  IMAD.MOV.U32 R7, RZ, RZ, R154 ;  /* 0x000000ffff077224 */ /* 0x000fe400078e009a */
[----:B------:R-:W-:-:S05]  /*67d0*/  ISETP.NE.AND.EX P1, PT, RZ, UR7, PT, P1 ;  /* 0x00000007ff007c0c */ /* 0x000fca000bf25310 */
[----:B------:R-:W1:Y:S08]  /*67e0*/  @P4 LDC R3, c[0x0][0x42c] ;  /* 0x00010b00ff034b82 */ /* 0x000e700000000800 */
[----:B0-----:R-:W2:Y:S08]  /*67f0*/  @P0 LDC.64 R10, c[0x0][0x9a8] ;  /* 0x00026a00ff0a0b82 */ /* 0x001eb00000000a00 */
[----:B------:R-:W0:Y:S08]  /*6800*/  @P4 LDC R2, c[0x0][0x430] ;  /* 0x00010c00ff024b82 */ /* 0x000e300000000800 */
[----:B----4-:R-:W4:Y:S01]  /*6810*/  @P1 LDC.64 R12, c[0x0][0x9b8] ;  /* 0x00026e00ff0c1b82 */ /* 0x010f220000000a00 */
[----:B-1----:R-:W-:-:S07]  /*6820*/  @P4 IMAD.HI.U32 R3, R154, R3, RZ ;  /* 0x000000039a034227 */ /* 0x002fce00078e00ff */
[----:B------:R-:W1:Y:S08]  /*6830*/  @P0 LDC.64 R14, c[0x0][0x9b0] ;  /* 0x00026c00ff0e0b82 */ /* 0x000e700000000a00 */
[----:B------:R-:W1:Y:S01]  /*6840*/  @P1 LDC.64 R20, c[0x0][0x9c0] ;  /* 0x00027000ff141b82 */ /* 0x000e620000000a00 */
[----:B0-----:R-:W-:-:S04]  /*6850*/  @P4 SHF.R.U32.HI R7, RZ, R2, R3 ;  /* 0x00000002ff074219 */ /* 0x001fc80000011603 */
        /* <DEDUP_REMOVED lines=9> */
[----:B-1----:R-:W-:Y:S02]  /*68f0*/  @P0 IMAD R0, R9, R14, RZ ;  /* 0x0000000e09000224 */ /* 0x002fe400078e02ff */
        /* <DEDUP_REMOVED lines=16> */
[----:B------:R-:W2:Y:S01]  /*6a00*/  @P1 LDG.E R0, desc[UR40][R8.64] ;  /* 0x0000002808001981 */ /* 0x000ea2000c1e1900 */
[----:B------:R-:W-:Y:S01]  /*6a10*/  IADD3 R2, R25, 0x13f, -R26 ;  /* 0x0000013f19027810 */ /* 0x000fe20007ffe81a */
[----:B------:R-:W1:Y:S02]  /*6a20*/  @P4 LDC R6, c[0x0][0x430] ;  /* 0x00010c00ff064b82 */ /* 0x000e640000000800 */
[----:B------:R3:W2:Y:S02]  /*6a30*/  @P0 LDG.E R3, desc[UR40][R4.64] ;  /* 0x0000002804030981 */ /* 0x0006a4000c1e1900 */
[----:B------:R-:W-:-:S05]  /*6a40*/  IMAD R2, R153, 0xc0, R2 ;  /* 0x000000c099027824 */ /* 0x000fca00078e0202 */
[----:B------:R-:W-:-:S04]  /*6a50*/  SHF.R.S32.HI R7, RZ, 0x1f, R2 ;  /* 0x0000001fff077819 */ /* 0x000fc80000011402 */
[----:B------:R-:W-:-:S04]  /*6a60*/  LEA.HI R7, R7, R2, RZ, 0x7 ;  /* 0x0000000207077211 */ /* 0x000fc800078f38ff */
[----:B------:R-:W-:-:S04]  /*6a70*/  SHF.R.S32.HI R7, RZ, 0x7, R7 ;  /* 0x00000007ff077819 */ /* 0x000fc80000011407 */
[----:B------:R-:W-:-:S04]  /*6a80*/  VIMNMX R90, R90, R7, PT ;  /* 0x000000075a5a7248 */ /* 0x000fc80003fe0100 */
[----:B------:R-:W-:Y:S01]  /*6a90*/  ISETP.GE.AND P1, PT, R90, 0x1, PT ;  /* 0x000000015a00780c */ /* 0x000fe20003f26270 */
[----:B0-----:R-:W-:-:S04]  /*6aa0*/  @P4 IMAD.HI.U32 R11, R154, R11, RZ ;  /* 0x0000000b9a0b4227 */ /* 0x001fc800078e00ff */
[----:B---3--:R-:W-:Y:S01]  /*6ab0*/  IMAD.MOV.U32 R4, RZ, RZ, R154 ;  /* 0x000000ffff047224 */ /* 0x008fe200078e009a */
[----:B-1----:R-:W-:Y:S02]  /*6ac0*/  @P4 SHF.R.U32.HI R4, RZ, R6, R11 ;  /* 0x00000006ff044219 */ /* 0x002fe4000001160b */
[----:B------:R-:W-:Y:S02]  /*6ad0*/  CS2R R20, SRZ ;  /* 0x0000000000147805 */ /* 0x000fe4000001ff00 */
[----:B------:R-:W-:Y:S01]  /*6ae0*/  PLOP3.LUT P0, PT, PT, PT, PT, 0x80, 0x0 ;  /* 0x000000000000781c */ /* 0x000fe20003f0f070 */
[----:B------:R-:W-:Y:S01]  /*6af0*/  IMAD.MOV.U32 R135, RZ, RZ, RZ ;  /* 0x000000ffff877224 */ /* 0x000fe200078e00ff */
[----:B------:R-:W-:Y:S01]  /*6b00*/  CS2R R14, SRZ ;  /* 0x00000000000e7805 */ /* 0x000fe2000001ff00 */
[----:B------:R0:W-:Y:S01]  /*6b10*/  STL [R1+0x5c], R4 ;  /* 0x00005c0401007387 */ /* 0x0001e20000100800 */
[----:B------:R-:W-:Y:S02]  /*6b20*/  CS2R R26, SRZ ;  /* 0x00000000001a7805 */ /* 0x000fe4000001ff00 */
[----:B------:R-:W-:Y:S01]  /*6b30*/  CS2R R6, SRZ ;  /* 0x0000000000067805 */ /* 0x000fe2000001ff00 */
[----:B------:R-:W-:Y:S01]  /*6b40*/  IMAD.MOV.U32 R25, RZ, RZ, RZ ;  /* 0x000000ffff197224 */ /* 0x000fe200078e00ff */
        /* <DEDUP_REMOVED lines=8> */
[----:B0-----:R-:W-:Y:S02]  /*6bd0*/  CS2R R4, SRZ ;  /* 0x0000000000047805 */ /* 0x001fe4000001ff00 */
        /* <DEDUP_REMOVED lines=11> */
[----:B------:R-:W-:Y:S02]  /*6c90*/  IMAD.MOV.U32 R60, RZ, RZ, RZ ;  /* 0x000000ffff3c7224 */ /* 0x000fe400078e00ff */
[----:B--2---:R-:W-:-:S04]  /*6ca0*/  FMUL.FTZ R0, R3, R0 ;  /* 0x0000000003007220 */ /* 0x004fc80000410000 */
[----:B------:R-:W-:Y:S01]  /*6cb0*/  FMUL.FTZ R2, R0, UR4 ;  /* 0x0000000400027c20 */ /* 0x000fe20008410000 */
        /* <DEDUP_REMOVED lines=33> */
.L_x_1911:
[----:B------:R-:W-:Y:S05]  /*6ed0*/  BSYNC B6 ;  /* 0x0000000000067941 */ /* 0x000fea0003800000 */
.L_x_1910:
        /* <DEDUP_REMOVED lines=13> */
.L_x_1915:
[----:B-1----:R1:W2:Y:S02]  /*6fb0*/  SYNCS.PHASECHK.TRANS64.TRYWAIT P0, [R16+URZ+0x19c00], R3 ;  /* 0x019c0003100075a7 */ /* 0x0022a4000800017f */
[----:B--2---:R-:W-:Y:S05]  /*6fc0*/  @!P0 NANOSLEEP.SYNCS 0x989680 ;  /* 0x009896800000895d */ /* 0x004fea0003900000 */
[----:B------:R-:W2:Y:S02]  /*6fd0*/  @!P0 SYNCS.PHASECHK.TRANS64 P0, [R16+URZ+0x19c00], R3 ;  /* 0x019c0003100085a7 */ /* 0x000ea4000800007f */
[----:B--2---:R-:W-:Y:S05]  /*6fe0*/  @!P0 BRA `(.L_x_1915) ;  /* 0xfffffffc00f08947 */ /* 0x004fea000383ffff */
.L_x_1914:
[----:B------:R-:W-:Y:S05]  /*6ff0*/  BSYNC B0 ;  /* 0x0000000000007941 */ /* 0x000fea0003800000 */
.L_x_1913:
[----:B------:R-:W-:Y:S05]  /*7000*/  BRA `(.L_x_1916) ;  /* 0x0000004400f87947 */ /* 0x000fea0003800000 */
.L_x_1912:
[----:B------:R-:W0:Y:S01]  /*7010*/  S2R R4, SR_TID.X ;  /* 0x0000000000047919 */ /* 0x000e220000002100 */
[----:B------:R-:W-:Y:S01]  /*7020*/  LOP3.LUT P0, RZ, R26, 0x9f, RZ, 0xc0, !PT ;  /* 0x0000009f1aff7812 */ /* 0x000fe2000780c0ff */
[----:B------:R-:W-:Y:S01]  /*7030*/  ULDC.64 UR4, c[0x0][0x3d8] ;  /* 0x0000f60000047ab9 */ /* 0x000fe20000000a00 */
[----:B-----5:R-:W-:Y:S01]  /*7040*/  SHF.R.S32.HI R0, RZ, 0x1f, R24 ;  /* 0x0000001fff007819 */ /* 0x020fe20000011418 */
[----:B------:R-:W-:Y:S01]  /*7050*/  ULDC.64 UR6, c[0x0][0x3e8] ;  /* 0x0000fa0000067ab9 */ /* 0x000fe20000000a00 */
[----:B------:R-:W-:Y:S01]  /*7060*/  IMAD.WIDE.U32 R38, R24, UR4, RZ ;  /* 0x0000000418267c25 */ /* 0x000fe2000f8e00ff */
[----:B------:R-:W-:Y:S01]  /*7070*/  BSSY B6, `(.L_x_1917) ;  /* 0x0000020000067945 */ /* 0x000fe20003800000 */
[----:B------:R-:W-:Y:S02]  /*7080*/  SHF.R.S32.HI R50, RZ, 0x1f, R157 ;  /* 0x0000001fff327819 */ /* 0x000fe4000001149d */
        /* <DEDUP_REMOVED lines=8> */
[----:B------:R-:W-:-:S04]  /*7110*/  LEA.HI R35, R4, R4, RZ, 0x1 ;  /* 0x0000000404237211 */ /* 0x000fc800078f08ff */
[----:B------:R-:W-:-:S05]  /*7120*/  LOP3.LUT R35, R35, 0xfffffffe, RZ, 0xc0, !PT ;  /* 0xfffffffe23237812 */ /* 0x000fca00078ec0ff */
[----:B------:R-:W-:-:S04]  /*7130*/  IMAD.IADD R35, R4, 0x1, -R35 ;  /* 0x0000000104237824 */ /* 0x000fc800078e0a23 */
[----:B------:R-:W-:-:S05]  /*7140*/  IMAD.SHL.U32 R35, R35, 0x8, RZ ;  /* 0x0000000823237824 */ /* 0x000fca00078e00ff */
        /* <DEDUP_REMOVED lines=18> */
.L_x_1918:
[----:B------:R-:W-:Y:S05]  /*7270*/  BSYNC B6 ;  /* 0x0000000000067941 */ /* 0x000fea0003800000 */
.L_x_1917:
[----:B------:R-:W2:Y:S01]  /*7280*/  LDL R21, [R1+0x1c] ;  /* 0x00001c0001157983 */ /* 0x000ea20000100800 */
[----:B------:R-:W0:Y:S01]  /*7290*/  LDC.64 R10, c[0x0][0x3d8] ;  /* 0x0000f600ff0a7b82 */ /* 0x000e220000000a00 */
[----:B------:R-:W-:Y:S02]  /*72a0*/  ULDC.U8 UR4, c[0x0][0x3f0] ;  /* 0x0000fc0000047ab9 */ /* 0x000fe40000000000 */
[----:B------:R-:W3:Y:S01]  /*72b0*/  LDL R20, [R1+0x30] ;  /* 0x0000300001147983 */ /* 0x000ee20000100800 */
[----:B------:R-:W-:Y:S01]  /*72c0*/  ISETP.NE.AND P0, PT, RZ, UR4, PT ;  /* 0x00000004ff007c0c */ /* 0x000fe2000bf05270 */
[----:B------:R-:W-:Y:S01]  /*72d0*/  BSSY B0, `(.L_x_1919) ;  /* 0x0000449000007945 */ /* 0x000fe20003800000 */
[----:B------:R-:W-:Y:S02]  /*72e0*/  SHF.R.S32.HI R3, RZ, 0x1f, R153 ;  /* 0x0000001fff037819 */ /* 0x000fe40000011499 */
[----:B------:R-:W1:Y:S03]  /*72f0*/  LDC.64 R12, c[0x0][0x3e8] ;  /* 0x0000fa00ff0c7b82 */ /* 0x000e660000000a00 */
[----:B0-----:R-:W-:-:S02]  /*7300*/  IMAD R4, R3, R10, RZ ;  /* 0x0000000a03047224 */ /* 0x001fc400078e02ff */
[----:B------:R-:W-:-:S04]  /*7310*/  IMAD.WIDE.U32 R42, R153, R10, RZ ;  /* 0x0000000a992a7225 */ /* 0x000fc800078e00ff */
[-C--:B-1----:R-:W-:Y:S02]  /*7320*/  IMAD R6, R3, R12.reuse, RZ ;  /* 0x0000000c03067224 */ /* 0x082fe400078e02ff */
[----:B------:R-:W-:-:S04]  /*7330*/  IMAD.WIDE.U32 R14, R153, R12, RZ ;  /* 0x0000000c990e7225 */ /* 0x000fc800078e00ff */
[C---:B------:R-:W-:Y:S02]  /*7340*/  IMAD R3, R153.reuse, R11, R4 ;  /* 0x0000000b99037224 */ /* 0x040fe400078e0204 */
[----:B------:R-:W-:Y:S02]  /*7350*/  IMAD R5, R153, R13, R6 ;  /* 0x0000000d99057224 */ /* 0x000fe400078e0206 */
[----:B------:R-:W-:Y:S02]  /*7360*/  IMAD.IADD R44, R43, 0x1, R3 ;  /* 0x000000012b2c7824 */ /* 0x000fe400078e0203 */
[----:B------:R-:W-:Y:S02]  /*7370*/  IMAD.IADD R48, R15, 0x1, R5 ;  /* 0x000000010f307824 */ /* 0x000fe400078e0205 */
[----:B--2---:R-:W-:Y:S02]  /*7380*/  IMAD R0, R153, -0xc0, R21 ;  /* 0xffffff4099007824 */ /* 0x004fe400078e0215 */
[----:B---3--:R-:W-:-:S03]  /*7390*/  IMAD.IADD R20, R16, 0x1, R20 ;  /* 0x0000000110147824 */ /* 0x008fc600078e0214 */
[----:B------:R-:W-:Y:S01]  /*73a0*/  VIMNMX R4, R0, 0xc0, PT ;  /* 0x000000c000047848 */ /* 0x000fe20003fe0100 */
        /* <DEDUP_REMOVED lines=22> */
[----:B------:R-:W-:Y:S01]  /*7510*/  SHF.R.S32.HI R46, RZ, 0x1f, R19 ;  /* 0x0000001fff2e7819 */ /* 0x000fe20000011413 */
[----:B------:R-:W-:Y:S01]  /*7520*/  IMAD.MOV.U32 R8, RZ, RZ, R35 ;  /* 0x000000ffff087224 */ /* 0x000fe200078e0023 */
[----:B------:R-:W-:Y:S01]  /*7530*/  ULDC UR4, c[0x0][0x3d4] ;  /* 0x0000f50000047ab9 */ /* 0x000fe20000000800 */
[----:B------:R-:W-:Y:S01]  /*7540*/  IMAD.MOV.U32 R9, RZ, RZ, R34 ;  /* 0x000000ffff097224 */ /* 0x000fe200078e0022 */
[----:B------:R-:W-:Y:S01]  /*7550*/  ULDC.64 UR6, c[0x0][0x3c8] ;  /* 0x0000f20000067ab9 */ /* 0x000fe20000000a00 */
[-C--:B------:R-:W-:Y:S01]  /*7560*/  IMAD R0, R46, R10.reuse, RZ ;  /* 0x0000000a2e007224 */ /* 0x080fe200078e02ff */
[----:B------:R-:W-:Y:S01]  /*7570*/  ULDC.64 UR8, c[0x0][0x3e0] ;  /* 0x0000f80000087ab9 */ /* 0x000fe20000000a00 */
[----:B------:R-:W-:Y:S01]  /*7580*/  IMAD.WIDE.U32 R24, R19, R10, R8 ;  /* 0x0000000a13187225 */ /* 0x000fe200078e0008 */
[----:B------:R-:W-:Y:S02]  /*7590*/  ISETP.GE.AND P3, PT, R35, UR4, PT ;  /* 0x0000000423007c0c */ /* 0x000fe4000bf66270 */
[----:B------:R-:W-:-:S02]  /*75a0*/  CS2R R32, SRZ ;  /* 0x0000000000207805 */ /* 0x000fc4000001ff00 */
        /* <DEDUP_REMOVED lines=31> */
.L_x_1922:
[----:B------:R-:W-:Y:S05]  /*77a0*/  BSYNC B1 ;  /* 0x0000000000017941 */ /* 0x000fea0003800000 */
.L_x_1921:
        /* <DEDUP_REMOVED lines=19> */
.L_x_2135:
[----:B------:R-:W-:-:S03]  /*78e0*/  UMOV UR4, 0xffffffff ;  /* 0xffffffff00047882 */ /* 0x000fc60000000000 */
[----:B------:R-:W-:Y:S05]  /*78f0*/  BRA.DIV UR4, `(.L_x_1924) ;  /* 0x00000136049c7947 */ /* 0x000fea000b800000 */
.L_x_2138:
[----:B------:R-:W-:-:S03]  /*7900*/  UMOV UR4, 0xffffffff ;  /* 0xffffffff00047882 */ /* 0x000fc60000000000 */
[----:B------:R-:W-:Y:S05]  /*7910*/  BRA.DIV UR4, `(.L_x_1925) ;  /* 0x0000013604bc7947 */ /* 0x000fea000b800000 */
.L_x_2141:
[----:B------:R-:W-:-:S03]  /*7920*/  UMOV UR4, 0xffffffff ;  /* 0xffffffff00047882 */ /* 0x000fc60000000000 */
[----:B------:R-:W-:Y:S05]  /*7930*/  BRA.DIV UR4, `(.L_x_1926) ;  /* 0x0000013604dc7947 */ /* 0x000fea000b800000 */
.L_x_2144:
[----:B------:R-:W0:Y:S01]  /*7940*/  SYNCS.PHASECHK.TRANS64.TRYWAIT P1, [R16+URZ+0x19c00], R5 ;  /* 0x019c0005100075a7 */ /* 0x000e22000802017f */
[----:B------:R-:W-:Y:S04]  /*7950*/  BSSY B1, `(.L_x_1927) ;  /* 0x0000002000017945 */ /* 0x000fe80003800000 */
[----:B0-----:R-:W-:Y:S05]  /*7960*/  @!P1 BRA `(.L_x_1928) ;  /* 0x0000013400f89947 */ /* 0x001fea0003800000 */
.L_x_2145:
[----:B------:R-:W-:Y:S05]  /*7970*/  BSYNC B1 ;  /* 0x0000000000017941 */ /* 0x000fea0003800000 */
.L_x_1927:
        /* <DEDUP_REMOVED lines=10> */
[C---:B0-----:R-:W-:Y:S01]  /*7a20*/  VIADD R5, R4.reuse, 0x20 ;  /* 0x0000002004057836 */ /* 0x041fe20000000000 */
[-C--:B-1----:R-:W-:Y:S02]  /*7a30*/  ISETP.GE.AND P0, PT, R4, R0.reuse, PT ;  /* 0x000000000400720c */ /* 0x082fe40003f06270 */
[-C--:B------:R-:W-:Y:S02]  /*7a40*/  ISETP.GE.AND P1, PT, R3, R0.reuse, PT ;  /* 0x000000000300720c */ /* 0x080fe40003f26270 */
[----:B------:R-:W-:-:S09]  /*7a50*/  ISETP.GE.AND P2, PT, R5, R0, PT ;  /* 0x000000000500720c */ /* 0x000fd20003f46270 */
[----:B------:R-:W-:Y:S05]  /*7a60*/  @P0 BRA `(.L_x_1931) ;  /* 0x0000000400d80947 */ /* 0x000fea0003800000 */
[----:B------:R-:W0:Y:S01]  /*7a70*/  LDS.128 R4, [R20+0xf000] ;  /* 0x00f0000014047984 */ /* 0x000e220000000c00 */
        /* <DEDUP_REMOVED lines=117> */
.L_x_1931:
[----:B------:R-:W-:Y:S05]  /*81d0*/  BSYNC B1 ;  /* 0x0000000000017941 */ /* 0x000fea0003800000 */
.L_x_1930:
[----:B------:R-:W-:Y:S04]  /*81e0*/  BSSY B1, `(.L_x_1932) ;  /* 0x000007c000017945 */ /* 0x000fe80003800000 */
[----:B------:R-:W-:Y:S05]  /*81f0*/  @P1 BRA `(.L_x_1933) ;  /* 0x0000000400e81947 */ /* 0x000fea0003800000 */
[----:B0-----:R-:W0:Y:S01]  /*8200*/  LDS.128 R4, [R20+0x10800] ;  /* 0x0108000014047984 */ /* 0x001e220000000c00 */
        /* <DEDUP_REMOVED lines=121> */
.L_x_1933:
[----:B------:R-:W-:Y:S05]  /*89a0*/  BSYNC B1 ;  /* 0x0000000000017941 */ /* 0x000fea0003800000 */
.L_x_1932:
[----:B------:R-:W-:Y:S05]  /*89b0*/  @P2 BRA `(.L_x_1929) ;  /* 0x0000002c00682947 */ /* 0x000fea0003800000 */
[----:B01----:R-:W0:Y:S01]  /*89c0*/  LDS.128 R4, [R20+0x12000] ;  /* 0x0120000014047984 */ /* 0x003e220000000c00 */
        /* <DEDUP_REMOVED lines=118> */
.L_x_1920:
[----:B------:R-:W0:Y:S01]  /*9130*/  LDC R0, c[0x0][0x428] ;  /* 0x00010a00ff007b82 */ /* 0x000e220000000800 */
[----:B------:R-:W-:Y:S01]  /*9140*/  ISETP.GE.AND P0, PT, R19, R4, PT ;  /* 0x000000041300720c */ /* 0x000fe20003f06270 */
[----:B------:R-:W-:Y:S01]  /*9150*/  IMAD R3, R153, 0xc0, R19 ;  /* 0x000000c099037824 */ /* 0x000fe200078e0213 */
        /* <DEDUP_REMOVED lines=15> */
[----:B0-----:R-:W-:-:S05]  /*9250*/  @P1 IMAD.HI.U32 R0, R3, R0, RZ ;  /* 0x0000000003001227 */ /* 0x001fca00078e00ff */
[----:B-1----:R-:W-:Y:S02]  /*9260*/  @P1 SHF.R.U32.HI R3, RZ, R5, R0 ;  /* 0x00000005ff031219 */ /* 0x002fe40000011600 */
[----:B------:R-:W-:Y:S02]  /*9270*/  CS2R R4, SRZ ;  /* 0x0000000000047805 */ /* 0x000fe4000001ff00 */
[----:B------:R-:W-:Y:S01]  /*9280*/  SHF.R.S32.HI R21, RZ, 0x1f, R3 ;  /* 0x0000001fff157819 */ /* 0x000fe20000011403 */
[----:B------:R-:W-:Y:S06]  /*9290*/  @P0 BRA `(.L_x_1935) ;  /* 0x00000000009c0947 */ /* 0x000fec0003800000 */
[----:B------:R-:W-:Y:S01]  /*92a0*/  IMAD.MOV.U32 R4, RZ, RZ, R157 ;  /* 0x000000ffff047224 */ /* 0x000fe200078e009d */
[----:B------:R-:W-:Y:S01]  /*92b0*/  SHF.R.S32.HI R49, RZ, 0x1f, R19 ;  /* 0x0000001fff317819 */ /* 0x000fe20000011413 */
[----:B------:R-:W-:Y:S01]  /*92c0*/  IMAD.MOV.U32 R5, RZ, RZ, R50 ;  /* 0x000000ffff057224 */ /* 0x000fe200078e0032 */
[----:B------:R-:W-:Y:S01]  /*92d0*/  ULDC UR4, c[0x0][0x3d4] ;  /* 0x0000f50000047ab9 */ /* 0x000fe20000000800 */
[----:B------:R-:W-:Y:S01]  /*92e0*/  ULDC.64 UR6, c[0x0][0x3c8] ;  /* 0x0000f20000067ab9 */ /* 0x000fe20000000a00 */
[----:B------:R-:W-:Y:S01]  /*92f0*/  ULDC.64 UR8, c[0x0][0x3e0] ;  /* 0x0000f80000087ab9 */ /* 0x000fe20000000a00 */
[-CC-:B------:R-:W-:Y:S01]  /*9300*/  IMAD.WIDE.U32 R6, R19, R10.reuse, R4.reuse ;  /* 0x0000000a13067225 */ /* 0x180fe200078e0004 */
[----:B------:R-:W-:Y:S02]  /*9310*/  ISETP.GE.AND P3, PT, R157, UR4, PT ;  /* 0x000000049d007c0c */ /* 0x000fe4000bf66270 */
[----:B------:R-:W-:Y:S02]  /*9320*/  CS2R R28, SRZ ;  /* 0x00000000001c7805 */ /* 0x000fe4000001ff00 */
[----:B------:R-:W-:Y:S01]  /*9330*/  CS2R R30, SRZ ;  /* 0x00000000001e7805 */ /* 0x000fe2000001ff00 */
[C---:B------:R-:W-:Y:S01]  /*9340*/  IMAD R0, R49.reuse, R10, RZ ;  /* 0x0000000a31007224 */ /* 0x040fe200078e02ff */
[----:B------:R-:W-:Y:S01]  /*9350*/  IADD3 R38, P1, R6, R38, RZ ;  /* 0x0000002606267210 */ /* 0x000fe20007f3e0ff */
[-C--:B------:R-:W-:Y:S01]  /*9360*/  IMAD R24, R49, R12.reuse, RZ ;  /* 0x0000000c31187224 */ /* 0x080fe200078e02ff */
[----:B------:R-:W-:Y:S01]  /*9370*/  CS2R R32, SRZ ;  /* 0x0000000000207805 */ /* 0x000fe2000001ff00 */
[----:B------:R-:W-:Y:S01]  /*9380*/  IMAD.WIDE.U32 R4, R19, R12, R4 ;  /* 0x0000000c13047225 */ /* 0x000fe200078e0004 */
[----:B------:R-:W-:-:S02]  /*9390*/  CS2R R34, SRZ ;  /* 0x0000000000227805 */ /* 0x000fc4000001ff00 */
[----:B------:R-:W-:Y:S01]  /*93a0*/  CS2R R26, SRZ ;  /* 0x00000000001a7805 */ /* 0x000fe2000001ff00 */
[C---:B------:R-:W-:Y:S01]  /*93b0*/  IMAD R6, R19.reuse, R11, R0 ;  /* 0x0000000b13067224 */ /* 0x040fe200078e0200 */
[----:B------:R-:W-:Y:S01]  /*93c0*/  IADD3 R40, P2, R4, R40, RZ ;  /* 0x0000002804287210 */ /* 0x000fe20007f5e0ff */
[----:B------:R-:W-:Y:S02]  /*93d0*/  IMAD R24, R19, R13, R24 ;  /* 0x0000000d13187224 */ /* 0x000fe400078e0218 */
[----:B------:R-:W-:Y:S01]  /*93e0*/  VIADD R49, R157, 0x20 ;  /* 0x000000209d317836 */ /* 0x000fe20000000000 */
[----:B------:R-:W-:Y:S01]  /*93f0*/  IADD3.X R39, R37, R6, R7, P1, !PT ;  /* 0x0000000625277210 */ /* 0x000fe20000ffe407 */
[----:B------:R-:W-:Y:S01]  /*9400*/  IMAD R7, R48, 0xc0, RZ ;  /* 0x000000c030077824 */ /* 0x000fe200078e02ff */
[----:B------:R-:W-:Y:S01]  /*9410*/  IADD3.X R41, R45, R24, R5, P2, !PT ;  /* 0x000000182d297210 */ /* 0x000fe200017fe405 */
[----:B------:R-:W-:Y:S01]  /*9420*/  IMAD R5, R44, 0xc0, RZ ;  /* 0x000000c02c057824 */ /* 0x000fe200078e02ff */
[----:B------:R-:W-:Y:S01]  /*9430*/  ISETP.GE.AND P4, PT, R49, UR4, PT ;  /* 0x0000000431007c0c */ /* 0x000fe2000bf86270 */
[----:B------:R-:W-:Y:S01]  /*9440*/  IMAD.WIDE.U32 R42, R42, 0xc0, R38 ;  /* 0x000000c02a2a7825 */ /* 0x000fe200078e0026 */
[----:B------:R-:W-:-:S03]  /*9450*/  CS2R R24, SRZ ;  /* 0x0000000000187805 */ /* 0x000fc6000001ff00 */
[----:B------:R-:W-:Y:S01]  /*9460*/  IMAD.WIDE.U32 R14, R14, 0xc0, R40 ;  /* 0x000000c00e0e7825 */ /* 0x000fe200078e0028 */
[----:B------:R-:W-:Y:S02]  /*9470*/  IADD3 R38, P1, R42, UR6, RZ ;  /* 0x000000062a267c10 */ /* 0x000fe4000ff3e0ff */
[----:B------:R-:W-:Y:S02]  /*9480*/  IADD3 R14, P2, R14, UR8, RZ ;  /* 0x000000080e0e7c10 */ /* 0x000fe4000ff5e0ff */
[----:B------:R-:W-:Y:S02]  /*9490*/  IADD3.X R39, R5, UR7, R43, P1, !PT ;  /* 0x0000000705277c10 */ /* 0x000fe40008ffe42b */
[----:B------:R-:W-:Y:S02]  /*94a0*/  CS2R R4, SRZ ;  /* 0x0000000000047805 */ /* 0x000fe4000001ff00 */
[----:B------:R-:W-:Y:S02]  /*94b0*/  IADD3.X R15, R7, UR9, R15, P2, !PT ;  /* 0x00000009070f7c10 */ /* 0x000fe400097fe40f */
[----:B------:R-:W-:Y:S01]  /*94c0*/  CS2R R6, SRZ ;  /* 0x0000000000067805 */ /* 0x000fe2000001ff00 */
[----:B------:R0:W5:Y:S04]  /*94d0*/  @!P3 LDG.E.128 R28, desc[UR40][R38.64] ;  /* 0x00000028261cb981 */ /* 0x000168000c1e1d00 */
[----:B------:R0:W5:Y:S04]  /*94e0*/  @!P4 LDG.E.128 R32, desc[UR40][R38.64+0x20] ;  /* 0x000020282620c981 */ /* 0x000168000c1e1d00 */
[----:B------:R0:W5:Y:S04]  /*94f0*/  @!P3 LDG.E.128 R4, desc[UR40][R14.64] ;  /* 0x000000280e04b981 */ /* 0x000168000c1e1d00 */
[----:B------:R0:W5:Y:S02]  /*9500*/  @!P4 LDG.E.128 R24, desc[UR40][R14.64+0x20] ;  /* 0x000020280e18c981 */ /* 0x000164000c1e1d00 */
.L_x_1935:
[----:B------:R-:W-:Y:S05]  /*9510*/  BSYNC B1 ;  /* 0x0000000000017941 */ /* 0x000fea0003800000 */
.L_x_1934:
        /* <DEDUP_REMOVED lines=19> */
.L_x_2148:
[----:B------:R-:W-:-:S03]  /*9650*/  UMOV UR4, 0xffffffff ;  /* 0xffffffff00047882 */ /* 0x000fc60000000000 */
[----:B------:R-:W-:Y:S05]  /*9660*/  BRA.DIV UR4, `(.L_x_1937) ;  /* 0x0000011a04f07947 */ /* 0x000fea000b800000 */
.L_x_2151:
[----:B------:R-:W-:-:S03]  /*9670*/  UMOV UR4, 0xffffffff ;  /* 0xffffffff00047882 */ /* 0x000fc60000000000 */
[----:B------:R-:W-:Y:S05]  /*9680*/  BRA.DIV UR4, `(.L_x_1938) ;  /* 0x0000011e04107947 */ /* 0x000fea000b800000 */
.L_x_2154:
[----:B------:R-:W-:-:S03]  /*9690*/  UMOV UR4, 0xffffffff ;  /* 0xffffffff00047882 */ /* 0x000fc60000000000 */
[----:B------:R-:W-:Y:S05]  /*96a0*/  BRA.DIV UR4, `(.L_x_1939) ;  /* 0x0000011e04307947 */ /* 0x000fea000b800000 */
.L_x_2157:
[----:B------:R-:W0:Y:S01]  /*96b0*/  SYNCS.PHASECHK.TRANS64.TRYWAIT P1, [R16+URZ+0x19c00], R9 ;  /* 0x019c0009100075a7 */ /* 0x000e22000802017f */
[----:B------:R-:W-:Y:S04]  /*96c0*/  BSSY B1, `(.L_x_1940) ;  /* 0x0000002000017945 */ /* 0x000fe80003800000 */
[----:B0-----:R-:W-:Y:S05]  /*96d0*/  @!P1 BRA `(.L_x_1941) ;  /* 0x0000011c004c9947 */ /* 0x001fea0003800000 */
.L_x_2158:
[----:B------:R-:W-:Y:S05]  /*96e0*/  BSYNC B1 ;  /* 0x0000000000017941 */ /* 0x000fea0003800000 */
.L_x_1940:
[----:B------:R-:W-:Y:S05]  /*96f0*/  @P0 BRA `(.L_x_1929) ;  /* 0x0000002000180947 */ /* 0x000fea0003800000 */
[----:B------:R1:W5:Y:S01]  /*9700*/  LDL R62, [R1+0x4] ;  /* 0x00000400013e7983 */ /* 0x0003620000100800 */
[----:B------:R-:W2:Y:S03]  /*9710*/  LDC R0, c[0x0][0x3d4] ;  /* 0x0000f500ff007b82 */ /* 0x000ea60000000800 */
[----:B------:R1:W5:Y:S01]  /*9720*/  LDL R61, [R1+0x10] ;  /* 0x00001000013d7983 */ /* 0x0003620000100800 */
[----:B------:R-:W-:-:S03]  /*9730*/  VIADD R3, R157, 0x20 ;  /* 0x000000209d037836 */ /* 0x000fc60000000000 */
[----:B------:R1:W5:Y:S01]  /*9740*/  LDL R60, [R1+0x64] ;  /* 0x00006400013c7983 */ /* 0x0003620000100800 */
[----:B------:R-:W-:Y:S01]  /*9750*/  BSSY B1, `(.L_x_1942) ;  /* 0x00000fd000017945 */ /* 0x000fe20003800000 */
[-C--:B--2---:R-:W-:Y:S02]  /*9760*/  ISETP.GE.AND P0, PT, R157, R0.reuse, PT ;  /* 0x000000009d00720c */ /* 0x084fe40003f06270 */
[----:B------:R-:W-:-:S11]  /*9770*/  ISETP.GE.AND P1, PT, R3, R0, PT ;  /* 0x000000000300720c */ /* 0x000fd60003f26270 */
[----:B-1----:R-:W-:Y:S05]  /*9780*/  @P0 BRA `(.L_x_1943) ;  /* 0x0000000c00e40947 */ /* 0x002fea0003800000 */
[----:B------:R-:W1:Y:S01]  /*9790*/  S2R R11, SR_TID.X ;  /* 0x00000000000b7919 */ /* 0x000e620000002100 */
[----:B-----5:R-:W-:Y:S02]  /*97a0*/  SHF.R.U32.HI R3, RZ, 0x8, R28 ;  /* 0x00000008ff037819 */ /* 0x020fe4000001161c */
[----:B------:R-:W-:Y:S02]  /*97b0*/  LOP3.LUT R8, R28, 0xff, RZ, 0xc0, !PT ;  /* 0x000000ff1c087812 */ /* 0x000fe400078ec0ff */
[----:B------:R-:W-:Y:S02]  /*97c0*/  LOP3.LUT R3, R3, 0xff, RZ, 0xc0, !PT ;  /* 0x000000ff03037812 */ /* 0x000fe400078ec0ff */
[----:B0-----:R-:W-:Y:S02]  /*97d0*/  SHF.R.U32.HI R9, RZ, 0x8, R29 ;  /* 0x00000008ff097819 */ /* 0x001fe4000001161d */
[----:B------:R-:W-:Y:S02]  /*97e0*/  PRMT R21, R3, 0x7604, R8 ;  /* 0x0000760403157816 */ /* 0x000fe40000000008 */
[----:B------:R-:W-:-:S02]  /*97f0*/  LOP3.LUT R10, R29, 0xff, RZ, 0xc0, !PT ;  /* 0x000000ff1d0a7812 */ /* 0x000fc400078ec0ff */
[----:B------:R-:W-:Y:S02]  /*9800*/  LOP3.LUT R9, R9, 0xff, RZ, 0xc0, !PT ;  /* 0x000000ff09097812 */ /* 0x000fe400078ec0ff */
[----:B------:R-:W-:Y:S02]  /*9810*/  LOP3.LUT R12, R30, 0xff, RZ, 0xc0, !PT ;  /* 0x000000ff1e0c7812 */ /* 0x000fe400078ec0ff */
[----:B------:R-:W-:Y:S02]  /*9820*/  PRMT R37, R9, 0x7604, R10 ;  /* 0x0000760409257816 */ /* 0x000fe4000000000a */
[----:B------:R-:W-:Y:S02]  /*9830*/  SHF.R.U32.HI R9, RZ, 0x8, R31 ;  /* 0x00000008ff097819 */ /* 0x000fe4000001161f */
[----:B------:R-:W-:Y:S02]  /*9840*/  LOP3.LUT R10, R31, 0xff, RZ, 0xc0, !PT ;  /* 0x000000ff1f0a7812 */ /* 0x000fe400078ec0ff */
[----:B------:R-:W-:-:S02]  /*9850*/  LOP3.LUT R9, R9, 0xff, RZ, 0xc0, !PT ;  /* 0x000000ff09097812 */ /* 0x000fc400078ec0ff */
[----:B------:R-:W-:Y:S02]  /*9860*/  LOP3.LUT R15, R4, 0xff, RZ, 0xc0, !PT ;  /* 0x000000ff040f7812 */ /* 0x000fe400078ec0ff */
[----:B------:R-:W-:Y:S02]  /*9870*/  PRMT R40, R9, 0x7604, R10 ;  /* 0x0000760409287816 */ /* 0x000fe4000000000a */
[----:B------:R-:W-:Y:S02]  /*9880*/  SHF.R.U32.HI R38, RZ, 0x8, R5 ;  /* 0x00000008ff267819 */ /* 0x000fe40000011605 */
[----:B------:R-:W-:Y:S01]  /*9890*/  SHF.R.U32.HI R42, RZ, 0x8, R6 ;  /* 0x00000008ff2a7819 */ /* 0x000fe20000011606 */
        /* <DEDUP_REMOVED lines=20> */
[----:B------:R-:W-:Y:S01]  /*99e0*/  LOP3.LUT R3, R3, R60, RZ, 0x3c, !PT ;  /* 0x0000003c03037212 */ /* 0x000fe200078e3cff */
[----:B------:R-:W0:Y:S01]  /*99f0*/  LDS.128 R8, [R20+0xf000] ;  /* 0x00f0000014087984 */ /* 0x000e220000000c00 */
[----:B------:R-:W-:Y:S02]  /*9a00*/  PRMT R42, R38, 0x7604, R41 ;  /* 0x00007604262a7816 */ /* 0x000fe40000000029 */
[----:B------:R-:W-:Y:S02]  /*9a10*/  IADD3 R3, R16, R13, R3 ;  /* 0x0000000d10037210 */ /* 0x000fe40007ffe003 */
[----:B------:R-:W-:-:S02]  /*9a20*/  SHF.R.U32.HI R38, RZ, 0x10, R29 ;  /* 0x00000010ff267819 */ /* 0x000fc4000001161d */
[----:B------:R-:W-:Y:S01]  /*9a30*/  PRMT R49, R43, 0x7604, R44 ;  /* 0x000076042b317816 */ /* 0x000fe2000000002c */
[----:B------:R-:W1:Y:S01]  /*9a40*/  LDS.128 R12, [R3+0xf000] ;  /* 0x00f00000030c7984 */ /* 0x000e620000000c00 */
[----:B------:R-:W-:Y:S01]  /*9a50*/  SHF.R.U32.HI R43, RZ, 0x10, R5 ;  /* 0x00000010ff2b7819 */ /* 0x000fe20000011605 */
[----:B------:R-:W-:Y:S01]  /*9a60*/  IMAD.U32 R38, R38, 0x10000, RZ ;  /* 0x0001000026267824 */ /* 0x000fe200078e00ff */
[----:B------:R-:W-:Y:S02]  /*9a70*/  SHF.R.U32.HI R46, RZ, 0x8, R7 ;  /* 0x00000008ff2e7819 */ /* 0x000fe40000011607 */
[----:B------:R-:W-:Y:S01]  /*9a80*/  SHF.R.U32.HI R41, RZ, 0x10, R31 ;  /* 0x00000010ff297819 */ /* 0x000fe2000001161f */
[----:B------:R-:W-:Y:S01]  /*9a90*/  IMAD.U32 R43, R43, 0x10000, RZ ;  /* 0x000100002b2b7824 */ /* 0x000fe200078e00ff */
[----:B------:R-:W-:Y:S02]  /*9aa0*/  LOP3.LUT R47, R7, 0xff, RZ, 0xc0, !PT ;  /* 0x000000ff072f7812 */ /* 0x000fe400078ec0ff */
[----:B------:R-:W-:Y:S01]  /*9ab0*/  LOP3.LUT R46, R46, 0xff, RZ, 0xc0, !PT ;  /* 0x000000ff2e2e7812 */ /* 0x000fe200078ec0ff */
[----:B------:R-:W-:Y:S01]  /*9ac0*/  IMAD.U32 R41, R41, 0x10000, RZ ;  /* 0x0001000029297824 */ /* 0x000fe200078e00ff */
[----:B------:R-:W-:-:S02]  /*9ad0*/  SHF.R.U32.HI R51, RZ, 0x10, R7 ;  /* 0x00000010ff337819 */ /* 0x000fc40000011607 */
[----:B------:R-:W-:Y:S02]  /*9ae0*/  LOP3.LUT R37, R37, 0xff0000, R38, 0xf8, !PT ;  /* 0x00ff000025257812 */ /* 0x000fe400078ef826 */
[----:B------:R-:W-:Y:S01]  /*9af0*/  PRMT R46, R46, 0x7604, R47 ;  /* 0x000076042e2e7816 */ /* 0x000fe2000000002f */
[----:B------:R-:W-:Y:S01]  /*9b00*/  IMAD.U32 R51, R51, 0x10000, RZ ;  /* 0x0001000033337824 */ /* 0x000fe200078e00ff */
        /* <DEDUP_REMOVED lines=23> */
[-C--:B------:R-:W-:Y:S01]  /*9c80*/  F2FP.F16.E4M3.UNPACK_B R31, R9.reuse ;  /* 0x00000009ff1f723e */ /* 0x080fe200020006ff */
[----:B------:R-:W-:Y:S01]  /*9c90*/  HADD2.F32 R6, -RZ, R8.H0_H0 ;  /* 0x20000008ff067230 */ /* 0x000fe20000004100 */
[----:B------:R-:W-:Y:S01]  /*9ca0*/  F2FP.F16.E4M3.UNPACK_B R37, R9.H1 ;  /* 0x00000009ff25723e */ /* 0x000fe200030006ff */
[----:B------:R-:W-:Y:S01]  /*9cb0*/  HADD2.F32 R44, -RZ, R11.H0_H0 ;  /* 0x2000000bff2c7230 */ /* 0x000fe20000004100 */
[-C--:B------:R-:W-:Y:S01]  /*9cc0*/  F2FP.F16.E4M3.UNPACK_B R39, R12.reuse ;  /* 0x0000000cff27723e */ /* 0x080fe200020006ff */
[----:B------:R-:W-:Y:S01]  /*9cd0*/  HADD2.F32 R9, -RZ, R31.H0_H0 ;  /* 0x2000001fff097230 */ /* 0x000fe20000004100 */
[----:B------:R-:W-:Y:S01]  /*9ce0*/  F2FP.F16.E4M3.UNPACK_B R45, R12.H1 ;  /* 0x0000000cff2d723e */ /* 0x000fe200030006ff */
[C---:B------:R-:W-:Y:S01]  /*9cf0*/  FMUL.FTZ R12, R6.reuse, R51 ;  /* 0x00000033060c7220 */ /* 0x040fe20000410000 */
[----:B------:R-:W-:Y:S01]  /*9d00*/  F2FP.F16.E4M3.UNPACK_B R38, R13.H1 ;  /* 0x0000000dff26723e */ /* 0x000fe200030006ff */
[-C--:B------:R-:W-:Y:S01]  /*9d10*/  FMUL.FTZ R52, R6, R44.reuse ;  /* 0x0000002c06347220 */ /* 0x080fe20000410000 */
[----:B------:R-:W-:Y:S01]  /*9d20*/  F2FP.F16.E4M3.UNPACK_B R49, R49.H1 ;  /* 0x00000031ff31723e */ /* 0x000fe200030006ff */
[C---:B------:R-:W-:Y:S01]  /*9d30*/  FFMA.FTZ R6, R9.reuse, R44, -R12 ;  /* 0x0000002c09067223 */ /* 0x040fe2000001080c */
[----:B------:R-:W-:Y:S01]  /*9d40*/  F2FP.F16.E4M3.UNPACK_B R43, R43.H1 ;  /* 0x0000002bff2b723e */ /* 0x000fe200030006ff */
[----:B------:R-:W-:Y:S01]  /*9d50*/  FFMA.FTZ R9, R9, R51, R52 ;  /* 0x0000003309097223 */ /* 0x000fe20000010034 */
[----:B------:R-:W-:Y:S01]  /*9d60*/  HADD2.F32 R12, -RZ, R11.H1_H1 ;  /* 0x3000000bff0c7230 */ /* 0x000fe20000004100 */
[-C--:B------:R-:W-:Y:S01]  /*9d70*/  F2FP.F16.E4M3.UNPACK_B R42, R15.reuse ;  /* 0x0000000fff2a723e */ /* 0x080fe200020006ff */
[----:B------:R-:W-:Y:S01]  /*9d80*/  HADD2.F32 R50, -RZ, R50.H1_H1 ;  /* 0x30000032ff327230 */ /* 0x000fe20000004100 */
[----:B------:R-:W-:Y:S01]  /*9d90*/  F2FP.F16.E4M3.UNPACK_B R47, R15.H1 ;  /* 0x0000000fff2f723e */ /* 0x000fe200030006ff */
[----:B------:R-:W-:Y:S01]  /*9da0*/  HADD2.F32 R8, -RZ, R8.H1_H1 ;  /* 0x30000008ff087230 */ /* 0x000fe20000004100 */
[-C--:B------:R-:W-:Y:S01]  /*9db0*/  F2FP.F16.E4M3.UNPACK_B R7, R14.reuse ;  /* 0x0000000eff07723e */ /* 0x080fe200020006ff */
        /* <DEDUP_REMOVED lines=17> */
[-C--:B------:R-:W-:Y:S01]  /*9ed0*/  F2FP.F16.E4M3.UNPACK_B R44, R48.reuse ;  /* 0x00000030ff2c723e */ /* 0x080fe200020006ff */
[----:B------:R-:W-:Y:S02]  /*9ee0*/  HADD2.F32 R43, -RZ, R43.H1_H1 ;  /* 0x3000002bff2b7230 */ /* 0x000fe40000004100 */
[----:B------:R-:W-:Y:S01]  /*9ef0*/  FMUL.FTZ R54, R38, R49 ;  /* 0x0000003126367220 */ /* 0x000fe20000410000 */
[----:B------:R-:W-:Y:S01]  /*9f00*/  HADD2.F32 R52, -RZ, R51.H0_H0 ;  /* 0x20000033ff347230 */ /* 0x000fe20000004100 */
[----:B------:R-:W-:Y:S01]  /*9f10*/  F2FP.F16.E4M3.UNPACK_B R48, R48.H1 ;  /* 0x00000030ff30723e */ /* 0x000fe200030006ff */
[----:B------:R-:W-:-:S02]  /*9f20*/  HADD2.F32 R15, -RZ, R42.H0_H0 ;  /* 0x2000002aff0f7230 */ /* 0x000fc40000004100 */
[-C--:B------:R-:W-:Y:S01]  /*9f30*/  FMUL.FTZ R38, R38, R43.reuse ;  /* 0x0000002b26267220 */ /* 0x080fe20000410000 */
[----:B------:R-:W-:Y:S01]  /*9f40*/  HADD2.F32 R50, -RZ, R44.H0_H0 ;  /* 0x2000002cff327230 */ /* 0x000fe20000004100 */
[----:B------:R-:W-:Y:S01]  /*9f50*/  F2FP.F16.E4M3.UNPACK_B R5, R10 ;  /* 0x0000000aff05723e */ /* 0x000fe200020006ff */
[----:B------:R-:W-:Y:S02]  /*9f60*/  HADD2.F32 R37, -RZ, R37.H1_H1 ;  /* 0x30000025ff257230 */ /* 0x000fe40000004100 */
[C---:B------:R-:W-:Y:S01]  /*9f70*/  FMUL.FTZ R56, R15.reuse, R52 ;  /* 0x000000340f387220 */ /* 0x040fe20000410000 */
[----:B------:R-:W-:Y:S02]  /*9f80*/  HADD2.F32 R31, -RZ, R41.H0_H0 ;  /* 0x20000029ff1f7230 */ /* 0x000fe40000004100 */
[-C--:B------:R-:W-:Y:S01]  /*9f90*/  FMUL.FTZ R55, R15, R50.reuse ;  /* 0x000000320f377220 */ /* 0x080fe20000410000 */
[----:B------:R-:W-:Y:S02]  /*9fa0*/  HADD2.F32 R51, -RZ, R51.H1_H1 ;  /* 0x30000033ff337230 */ /* 0x000fe40000004100 */
[C---:B------:R-:W-:Y:S01]  /*9fb0*/  FFMA.FTZ R15, R37.reuse, R43, -R54 ;  /* 0x0000002b250f7223 */ /* 0x040fe20000010836 */
[----:B------:R-:W-:Y:S01]  /*9fc0*/  F2FP.F16.E4M3.UNPACK_B R54, R53.H1 ;  /* 0x00000035ff36723e */ /* 0x000fe200030006ff */
[----:B------:R-:W-:Y:S01]  /*9fd0*/  FFMA.FTZ R38, R37, R49, R38 ;  /* 0x0000003125267223 */ /* 0x000fe20000010026 */
[----:B------:R-:W-:Y:S01]  /*9fe0*/  FFMA.FTZ R37, R31, R50, -R56 ;  /* 0x000000321f257223 */ /* 0x000fe20000010838 */
[----:B------:R-:W-:-:S02]  /*9ff0*/  HADD2.F32 R42, -RZ, R42.H1_H1 ;  /* 0x3000002aff2a7230 */ /* 0x000fc40000004100 */
[----:B------:R-:W-:Y:S01]  /*a000*/  FFMA.FTZ R31, R31, R52, R55 ;  /* 0x000000341f1f7223 */ /* 0x000fe20000010037 */
[----:B------:R-:W-:Y:S01]  /*a010*/  HADD2.F32 R49, -RZ, R44.H1_H1 ;  /* 0x3000002cff317230 */ /* 0x000fe20000004100 */
[----:B------:R-:W-:Y:S01]  /*a020*/  F2FP.F16.E4M3.UNPACK_B R10, R10.H1 ;  /* 0x0000000aff0a723e */ /* 0x000fe200030006ff */
[----:B------:R-:W-:Y:S02]  /*a030*/  HADD2.F32 R52, -RZ, R54.H0_H0 ;  /* 0x20000036ff347230 */ /* 0x000fe40000004100 */
[C---:B------:R-:W-:Y:S01]  /*a040*/  FMUL.FTZ R56, R42.reuse, R51 ;  /* 0x000000332a387220 */ /* 0x040fe20000410000 */
[----:B------:R-:W-:Y:S02]  /*a050*/  HADD2.F32 R44, -RZ, R47.H0_H0 ;  /* 0x2000002fff2c7230 */ /* 0x000fe40000004100 */
[----:B------:R-:W-:Y:S01]  /*a060*/  FMUL.FTZ R42, R42, R49 ;  /* 0x000000312a2a7220 */ /* 0x000fe20000410000 */
[----:B------:R-:W-:Y:S01]  /*a070*/  HADD2.F32 R50, -RZ, R48.H0_H0 ;  /* 0x20000030ff327230 */ /* 0x000fe20000004100 */
[----:B------:R-:W-:Y:S01]  /*a080*/  F2FP.SATFINITE.E4M3.F32.PACK_AB_MERGE_C R13, R38, R13, RZ ;  /* 0x0000000d260d723e */ /* 0x000fe200048070ff */
[----:B------:R-:W-:-:S02]  /*a090*/  HADD2.F32 R41, -RZ, R41.H1_H1 ;  /* 0x30000029ff297230 */ /* 0x000fc40000004100 */
[C---:B------:R-:W-:Y:S01]  /*a0a0*/  FMUL.FTZ R58, R44.reuse, R52 ;  /* 0x000000342c3a7220 */ /* 0x040fe20000410000 */
[----:B------:R-:W-:Y:S02]  /*a0b0*/  HADD2.F32 R43, -RZ, R46.H0_H0 ;  /* 0x2000002eff2b7230 */ /* 0x000fe40000004100 */
[-C--:B------:R-:W-:Y:S01]  /*a0c0*/  FMUL.FTZ R53, R44, R50.reuse ;  /* 0x000000322c357220 */ /* 0x080fe20000410000 */
[----:B------:R-:W-:Y:S02]  /*a0d0*/  HADD2.F32 R55, -RZ, R54.H1_H1 ;  /* 0x30000036ff377230 */ /* 0x000fe40000004100 */
[C---:B------:R-:W-:Y:S01]  /*a0e0*/  FFMA.FTZ R44, R41.reuse, R49, -R56 ;  /* 0x00000031292c7223 */ /* 0x040fe20000010838 */
[----:B------:R-:W-:Y:S01]  /*a0f0*/  FFMA.FTZ R42, R41, R51, R42 ;  /* 0x00000033292a7223 */ /* 0x000fe2000001002a */
[C---:B------:R-:W-:Y:S01]  /*a100*/  FFMA.FTZ R41, R43.reuse, R50, -R58 ;  /* 0x000000322b297223 */ /* 0x040fe2000001083a */
[----:B------:R-:W-:Y:S01]  /*a110*/  F2FP.F16.E4M3.UNPACK_B R50, R28.H1 ;  /* 0x0000001cff32723e */ /* 0x000fe200030006ff */
[----:B------:R-:W-:Y:S01]  /*a120*/  FFMA.FTZ R43, R43, R52, R53 ;  /* 0x000000342b2b7223 */ /* 0x000fe20000010035 */
[----:B------:R-:W-:Y:S01]  /*a130*/  F2FP.F16.E4M3.UNPACK_B R53, R30.H1 ;  /* 0x0000001eff35723e */ /* 0x000fe200030006ff */
[----:B------:R-:W-:Y:S01]  /*a140*/  HADD2.F32 R52, -RZ, R48.H1_H1 ;  /* 0x30000030ff347230 */ /* 0x000fe20000004100 */
[----:B------:R-:W-:Y:S01]  /*a150*/  F2FP.SATFINITE.E4M3.F32.PACK_AB_MERGE_C R9, R8, R9, R13 ;  /* 0x000000090809723e */ /* 0x000fe2000480700d */
[----:B------:R-:W-:-:S02]  /*a160*/  HADD2.F32 R48, -RZ, R46.H1_H1 ;  /* 0x3000002eff307230 */ /* 0x000fc40000004100 */
[----:B------:R-:W-:Y:S02]  /*a170*/  HADD2.F32 R49, -RZ, R47.H1_H1 ;  /* 0x3000002fff317230 */ /* 0x000fe40000004100 */
[----:B------:R-:W-:Y:S02]  /*a180*/  HADD2.F32 R46, -RZ, R45.H0_H0 ;  /* 0x2000002dff2e7230 */ /* 0x000fe40000004100 */
[----:B------:R-:W-:Y:S02]  /*a190*/  HADD2.F32 R51, -RZ, R50.H0_H0 ;  /* 0x20000032ff337230 */ /* 0x000fe40000004100 */
[C---:B------:R-:W-:Y:S01]  /*a1a0*/  FMUL.FTZ R57, R49.reuse, R55 ;  /* 0x0000003731397220 */ /* 0x040fe20000410000 */
[----:B------:R-:W-:Y:S02]  /*a1b0*/  HADD2.F32 R54, -RZ, R53.H0_H0 ;  /* 0x20000035ff367230 */ /* 0x000fe40000004100 */
[----:B------:R-:W-:Y:S01]  /*a1c0*/  FMUL.FTZ R58, R49, R52 ;  /* 0x00000034313a7220 */ /* 0x000fe20000410000 */
[----:B------:R-:W-:-:S02]  /*a1d0*/  HADD2.F32 R47, -RZ, R40.H0_H0 ;  /* 0x20000028ff2f7230 */ /* 0x000fc40000004100 */
[CC--:B------:R-:W-:Y:S01]  /*a1e0*/  FMUL.FTZ R49, R46.reuse, R51.reuse ;  /* 0x000000332e317220 */ /* 0x0c0fe20000410000 */
[----:B------:R-:W-:Y:S02]  /*a1f0*/  HADD2.F32 R45, -RZ, R45.H1_H1 ;  /* 0x3000002dff2d7230 */ /* 0x000fe40000004100 */
[-C--:B------:R-:W-:Y:S01]  /*a200*/  FMUL.FTZ R56, R46, R54.reuse ;  /* 0x000000362e387220 */ /* 0x080fe20000410000 */
[----:B------:R-:W-:Y:S02]  /*a210*/  HADD2.F32 R50, -RZ, R50.H1_H1 ;  /* 0x30000032ff327230 */ /* 0x000fe40000004100 */
[C---:B------:R-:W-:Y:S01]  /*a220*/  FFMA.FTZ R54, R47.reuse, R54, R49 ;  /* 0x000000362f367223 */ /* 0x040fe20000010031 */
[----:B------:R-:W-:Y:S01]  /*a230*/  HADD2.F32 R53, -RZ, R53.H1_H1 ;  /* 0x30000035ff357230 */ /* 0x000fe20000004100 */
[----:B------:R-:W-:Y:S01]  /*a240*/  F2FP.F16.E4M3.UNPACK_B R49, R30 ;  /* 0x0000001eff31723e */ /* 0x000fe200020006ff */
[----:B------:R-:W-:Y:S01]  /*a250*/  FFMA.FTZ R56, R47, R51, -R56 ;  /* 0x000000332f387223 */ /* 0x000fe20000010838 */
[----:B------:R-:W-:Y:S01]  /*a260*/  F2FP.F16.E4M3.UNPACK_B R47, R28 ;  /* 0x0000001cff2f723e */ /* 0x000fe200020006ff */
[----:B------:R-:W-:Y:S01]  /*a270*/  FFMA.FTZ R46, R48, R52, -R57 ;  /* 0x00000034302e7223 */ /* 0x000fe20000010839 */
[----:B------:R-:W-:-:S02]  /*a280*/  HADD2.F32 R40, -RZ, R40.H1_H1 ;  /* 0x30000028ff287230 */ /* 0x000fc40000004100 */
[----:B------:R-:W-:Y:S01]  /*a290*/  FFMA.FTZ R48, R48, R55, R58 ;  /* 0x0000003730307223 */ /* 0x000fe2000001003a */
[CC--:B------:R-:W-:Y:S01]  /*a2a0*/  FMUL.FTZ R28, R45.reuse, R50.reuse ;  /* 0x000000322d1c7220 */ /* 0x0c0fe20000410000 */
[-C--:B------:R-:W-:Y:S01]  /*a2b0*/  FMUL.FTZ R55, R45, R53.reuse ;  /* 0x000000352d377220 */ /* 0x080fe20000410000 */
[----:B------:R-:W-:Y:S02]  /*a2c0*/  HADD2.F32 R51, -RZ, R49.H0_H0 ;  /* 0x20000031ff337230 */ /* 0x000fe40000004100 */
[----:B------:R-:W-:Y:S02]  /*a2d0*/  HADD2.F32 R30, -RZ, R39.H0_H0 ;  /* 0x20000027ff1e7230 */ /* 0x000fe40000004100 */
[C---:B------:R-:W-:Y:S01]  /*a2e0*/  FFMA.FTZ R57, R40.reuse, R53, R28 ;  /* 0x0000003528397223 */ /* 0x040fe2000001001c */
[----:B------:R-:W-:Y:S02]  /*a2f0*/  HADD2.F32 R45, -RZ, R47.H0_H0 ;  /* 0x2000002fff2d7230 */ /* 0x000fe40000004100 */
[----:B------:R-:W-:Y:S01]  /*a300*/  FFMA.FTZ R55, R40, R50, -R55 ;  /* 0x0000003228377223 */ /* 0x000fe20000010837 */
[----:B------:R-:W-:-:S02]  /*a310*/  HADD2.F32 R28, -RZ, R29.H0_H0 ;  /* 0x2000001dff1c7230 */ /* 0x000fc40000004100 */
[C---:B------:R-:W-:Y:S01]  /*a320*/  FMUL.FTZ R53, R30.reuse, R51 ;  /* 0x000000331e357220 */ /* 0x040fe20000410000 */
[----:B------:R-:W-:Y:S02]  /*a330*/  HADD2.F32 R40, -RZ, R49.H1_H1 ;  /* 0x30000031ff287230 */ /* 0x000fe40000004100 */
[-C--:B------:R-:W-:Y:S01]  /*a340*/  FMUL.FTZ R49, R30, R45.reuse ;  /* 0x0000002d1e317220 */ /* 0x080fe20000410000 */
[----:B------:R-:W-:Y:S02]  /*a350*/  HADD2.F32 R39, -RZ, R39.H1_H1 ;  /* 0x30000027ff277230 */ /* 0x000fe40000004100 */
        /* <DEDUP_REMOVED lines=25> */
[--C-:B------:R-:W-:Y:S02]  /*a4f0*/  HADD2.F32 R28, -RZ, R4.reuse.H1_H1 ;  /* 0x30000004ff1c7230 */ /* 0x100fe40000004100 */
[C---:B------:R-:W-:Y:S01]  /*a500*/  FMUL.FTZ R29, R14.reuse, R45 ;  /* 0x0000002d0e1d7220 */ /* 0x040fe20000410000 */
[-C--:B------:R-:W-:Y:S01]  /*a510*/  FMUL.FTZ R14, R14, R39.reuse ;  /* 0x000000270e0e7220 */ /* 0x080fe20000410000 */
[----:B------:R-:W-:Y:S02]  /*a520*/  F2FP.SATFINITE.E4M3.F32.PACK_AB_MERGE_C R54, R57, R54, RZ ;  /* 0x000000363936723e */ /* 0x000fe400048070ff */
[C---:B------:R-:W-:Y:S01]  /*a530*/  FFMA.FTZ R52, R10.reuse, R39, -R29 ;  /* 0x000000270a347223 */ /* 0x040fe2000001081d */
[----:B------:R-:W-:Y:S01]  /*a540*/  FFMA.FTZ R58, R10, R45, R14 ;  /* 0x0000002d0a3a7223 */ /* 0x000fe2000001000e */
[--C-:B------:R-:W-:Y:S01]  /*a550*/  HADD2.F32 R29, -RZ, R21.reuse.H0_H0 ;  /* 0x20000015ff1d7230 */ /* 0x100fe20000004100 */
[----:B------:R-:W-:Y:S01]  /*a560*/  F2FP.SATFINITE.E4M3.F32.PACK_AB_MERGE_C R8, R40, R49, R54 ;  /* 0x000000312808723e */ /* 0x000fe20004807036 */
        /* <DEDUP_REMOVED lines=27> */
.L_x_1943:
[----:B------:R-:W-:Y:S05]  /*a720*/  BSYNC B1 ;  /* 0x0000000000017941 */ /* 0x000fea0003800000 */
.L_x_1942:
[----:B------:R-:W-:Y:S05]  /*a730*/  @P1 BRA `(.L_x_1929) ;  /* 0x0000001000081947 */ /* 0x000fea0003800000 */
[----:B------:R-:W2:Y:S01]  /*a740*/  LDL R51, [R1+0x60] ;  /* 0x0000600001337983 */ /* 0x000ea20000100800 */
[C---:B------:R-:W-:Y:S01]  /*a750*/  VIADD R13, R157.reuse, 0x20 ;  /* 0x000000209d0d7836 */ /* 0x040fe20000000000 */
[----:B-1---5:R-:W-:Y:S01]  /*a760*/  SHF.R.U32.HI R4, RZ, 0x8, R32 ;  /* 0x00000008ff047819 */ /* 0x022fe20000011620 */
[----:B------:R-:W-:Y:S01]  /*a770*/  VIADD R15, R157, 0x20 ;  /* 0x000000209d0f7836 */ /* 0x000fe20000000000 */
[----:B------:R-:W-:Y:S02]  /*a780*/  LOP3.LUT R3, R32, 0xff, RZ, 0xc0, !PT ;  /* 0x000000ff20037812 */ /* 0x000fe400078ec0ff */
[----:B------:R-:W-:Y:S02]  /*a790*/  SHF.R.S32.HI R13, RZ, 0x1f, R13 ;  /* 0x0000001fff0d7819 */ /* 0x000fe4000001140d */
[----:B------:R-:W-:Y:S02]  /*a7a0*/  LOP3.LUT R4, R4, 0xff, RZ, 0xc0, !PT ;  /* 0x000000ff04047812 */ /* 0x000fe400078ec0ff */
[----:B------:R-:W-:-:S02]  /*a7b0*/  LEA.HI R13, R13, R15, RZ, 0x4 ;  /* 0x0000000f0d0d7211 */ /* 0x000fc400078f20ff */
[----:B------:R-:W-:Y:S02]  /*a7c0*/  SHF.R.U32.HI R6, RZ, 0x8, R34 ;  /* 0x00000008ff067819 */ /* 0x000fe40000011622 */
[----:B------:R-:W-:Y:S02]  /*a7d0*/  SHF.R.S32.HI R13, RZ, 0x4, R13 ;  /* 0x00000004ff0d7819 */ /* 0x000fe4000001140d */
[----:B------:R-:W-:Y:S02]  /*a7e0*/  PRMT R12, R4, 0x7604, R3 ;  /* 0x00007604040c7816 */ /* 0x000fe40000000003 */
[----:B------:R-:W-:Y:S02]  /*a7f0*/  LOP3.LUT R3, R34, 0xff, RZ, 0xc0, !PT ;  /* 0x000000ff22037812 */ /* 0x000fe400078ec0ff */
[----:B------:R-:W-:Y:S02]  /*a800*/  LOP3.LUT R6, R6, 0xff, RZ, 0xc0, !PT ;  /* 0x000000ff06067812 */ /* 0x000fe400078ec0ff */
[----:B------:R-:W-:-:S02]  /*a810*/  LEA.HI R0, R0, R13, RZ, 0x1c ;  /* 0x0000000d00007211 */ /* 0x000fc400078fe0ff */
[----:B------:R-:W-:Y:S02]  /*a820*/  PRMT R21, R6, 0x7604, R3 ;  /* 0x0000760406157816 */ /* 0x000fe40000000003 */
[----:B------:R-:W-:Y:S02]  /*a830*/  SHF.R.U32.HI R10, RZ, 0x8, R24 ;  /* 0x00000008ff0a7819 */ /* 0x000fe40000011618 */
[C---:B------:R-:W-:Y:S01]  /*a840*/  LEA.HI R3, R0.reuse, R0, RZ, 0x1 ;  /* 0x0000000000037211 */ /* 0x040fe200078f08ff */
[----:B------:R-:W-:Y:S01]  /*a850*/  IMAD.SHL.U32 R0, R0, 0x10, RZ ;  /* 0x0000001000007824 */ /* 0x000fe200078e00ff */
[----:B------:R-:W-:Y:S02]  /*a860*/  SHF.R.U32.HI R11, RZ, 0x8, R33 ;  /* 0x00000008ff0b7819 */ /* 0x000fe40000011621 */
[----:B------:R-:W-:Y:S02]  /*a870*/  SHF.R.U32.HI R8, RZ, 0x8, R35 ;  /* 0x00000008ff087819 */ /* 0x000fe40000011623 */
[----:B0-----:R-:W-:-:S02]  /*a880*/  LOP3.LUT R9, R24, 0xff, RZ, 0xc0, !PT ;  /* 0x000000ff18097812 */ /* 0x001fc400078ec0ff */
[----:B------:R-:W-:Y:S02]  /*a890*/  LOP3.LUT R10, R10, 0xff, RZ, 0xc0, !PT ;  /* 0x000000ff0a0a7812 */ /* 0x000fe400078ec0ff */
[----:B------:R-:W-:Y:S02]  /*a8a0*/  SHF.R.S32.HI R3, RZ, 0x1, R3 ;  /* 0x00000001ff037819 */ /* 0x000fe40000011403 */
[----:B------:R-:W-:Y:S02]  /*a8b0*/  LOP3.LUT R0, R62, 0x10, R0, 0xf8, !PT ;  /* 0x000000103e007812 */ /* 0x000fe400078ef800 */
[----:B------:R-:W-:Y:S01]  /*a8c0*/  LOP3.LUT R7, R35, 0xff, RZ, 0xc0, !PT ;  /* 0x000000ff23077812 */ /* 0x000fe200078ec0ff */
[----:B------:R-:W-:Y:S01]  /*a8d0*/  IMAD R3, R3, 0x1800, R61 ;  /* 0x0000180003037824 */ /* 0x000fe200078e023d */
[----:B------:R-:W-:Y:S02]  /*a8e0*/  LOP3.LUT R4, R11, 0xff, RZ, 0xc0, !PT ;  /* 0x000000ff0b047812 */ /* 0x000fe400078ec0ff */
[----:B------:R-:W-:-:S02]  /*a8f0*/  LOP3.LUT R8, R8, 0xff, RZ, 0xc0, !PT ;  /* 0x000000ff08087812 */ /* 0x000fc400078ec0ff */
[----:B------:R-:W-:Y:S02]  /*a900*/  PRMT R31, R10, 0x7604, R9 ;  /* 0x000076040a1f7816 */ /* 0x000fe40000000009 */
[----:B------:R-:W-:Y:S02]  /*a910*/  SHF.R.U32.HI R9, RZ, 0x8, R25 ;  /* 0x00000008ff097819 */ /* 0x000fe40000011619 */
[----:B------:R-:W-:Y:S02]  /*a920*/  SHF.R.U32.HI R11, RZ, 0x8, R26 ;  /* 0x00000008ff0b7819 */ /* 0x000fe4000001161a */
[----:B------:R-:W-:Y:S02]  /*a930*/  LOP3.LUT R0, R0, R60, RZ, 0x3c, !PT ;  /* 0x0000003c00007212 */ /* 0x000fe400078e3cff */
[----:B------:R-:W-:Y:S02]  /*a940*/  PRMT R29, R8, 0x7604, R7 ;  /* 0x00007604081d7816 */ /* 0x000fe40000000007 */
[----:B------:R-:W-:-:S02]  /*a950*/  LOP3.LUT R8, R25, 0xff, RZ, 0xc0, !PT ;  /* 0x000000ff19087812 */ /* 0x000fc400078ec0ff */
[----:B------:R-:W-:Y:S02]  /*a960*/  LOP3.LUT R10, R26, 0xff, RZ, 0xc0, !PT ;  /* 0x000000ff1a0a7812 */ /* 0x000fe400078ec0ff */
[----:B------:R-:W-:Y:S02]  /*a970*/  LOP3.LUT R9, R9, 0xff, RZ, 0xc0, !PT ;  /* 0x000000ff09097812 */ /* 0x000fe400078ec0ff */
[----:B------:R-:W-:Y:S02]  /*a980*/  LOP3.LUT R11, R11, 0xff, RZ, 0xc0, !PT ;  /* 0x000000ff0b0b7812 */ /* 0x000fe400078ec0ff */
[----:B------:R-:W-:Y:S02]  /*a990*/  IADD3 R0, R16, R3, R0 ;  /* 0x0000000310007210 */ /* 0x000fe40007ffe000 */
[----:B------:R-:W-:Y:S02]  /*a9a0*/  LOP3.LUT R5, R33, 0xff, RZ, 0xc0, !PT ;  /* 0x000000ff21057812 */ /* 0x000fe400078ec0ff */
[----:B------:R-:W-:-:S02]  /*a9b0*/  PRMT R30, R9, 0x7604, R8 ;  /* 0x00007604091e7816 */ /* 0x000fc40000000008 */
[----:B------:R-:W-:Y:S02]  /*a9c0*/  PRMT R39, R11, 0x7604, R10 ;  /* 0x000076040b277816 */ /* 0x000fe4000000000a */
[----:B------:R-:W0:Y:S01]  /*a9d0*/  LDS.128 R8, [R0+0xf000] ;  /* 0x00f0000000087984 */ /* 0x000e220000000c00 */
[----:B------:R-:W-:Y:S02]  /*a9e0*/  PRMT R14, R4, 0x7604, R5 ;  /* 0x00007604040e7816 */ /* 0x000fe40000000005 */
[----:B------:R-:W-:Y:S02]  /*a9f0*/  SHF.R.U32.HI R20, RZ, 0x8, R27 ;  /* 0x00000008ff147819 */ /* 0x000fe4000001161b */
[----:B------:R-:W-:Y:S02]  /*aa00*/  LOP3.LUT R13, R27, 0xff, RZ, 0xc0, !PT ;  /* 0x000000ff1b0d7812 */ /* 0x000fe400078ec0ff */
[----:B------:R-:W-:Y:S02]  /*aa10*/  LOP3.LUT R20, R20, 0xff, RZ, 0xc0, !PT ;  /* 0x000000ff14147812 */ /* 0x000fe400078ec0ff */
[----:B------:R-:W-:-:S02]  /*aa20*/  SHF.R.U32.HI R15, RZ, 0x10, R34 ;  /* 0x00000010ff0f7819 */ /* 0x000fc40000011622 */
[----:B------:R-:W-:Y:S02]  /*aa30*/  PRMT R43, R20, 0x7604, R13 ;  /* 0x00007604142b7816 */ /* 0x000fe4000000000d */
[----:B------:R-:W-:Y:S02]  /*aa40*/  SHF.R.U32.HI R13, RZ, 0x10, R33 ;  /* 0x00000010ff0d7819 */ /* 0x000fe40000011621 */
[----:B------:R-:W-:Y:S02]  /*aa50*/  SHF.R.U32.HI R3, RZ, 0x10, R32 ;  /* 0x00000010ff037819 */ /* 0x000fe40000011620 */
[----:B------:R-:W-:Y:S02]  /*aa60*/  LOP3.LUT R13, R13, 0xff, RZ, 0xc0, !PT ;  /* 0x000000ff0d0d7812 */ /* 0x000fe400078ec0ff */
[----:B------:R-:W-:Y:S02]  /*aa70*/  LOP3.LUT R20, R15, 0xff, RZ, 0xc0, !PT ;  /* 0x000000ff0f147812 */ /* 0x000fe400078ec0ff */
[----:B------:R-:W-:-:S02]  /*aa80*/  PRMT R15, R13, 0x7054, R14 ;  /* 0x000070540d0f7816 */ /* 0x000fc4000000000e */
[----:B------:R-:W-:Y:S02]  /*aa90*/  SHF.R.U32.HI R13, RZ, 0x10, R25 ;  /* 0x00000010ff0d7819 */ /* 0x000fe40000011619 */
[----:B------:R-:W-:Y:S02]  /*aaa0*/  LOP3.LUT R3, R3, 0xff, RZ, 0xc0, !PT ;  /* 0x000000ff03037812 */ /* 0x000fe400078ec0ff */
[----:B------:R-:W-:Y:S02]  /*aab0*/  SHF.R.U32.HI R14, RZ, 0x10, R26 ;  /* 0x00000010ff0e7819 */ /* 0x000fe4000001161a */
[----:B------:R-:W-:Y:S02]  /*aac0*/  LOP3.LUT R13, R13, 0xff, RZ, 0xc0, !PT ;  /* 0x000000ff0d0d7812 */ /* 0x000fe400078ec0ff */
[----:B------:R-:W-:Y:S02]  /*aad0*/  PRMT R3, R3, 0x7054, R12 ;  /* 0x0000705403037816 */ /* 0x000fe4000000000c */
[----:B------:R-:W-:-:S02]  /*aae0*/  SHF.R.U32.HI R12, RZ, 0x10, R24 ;  /* 0x00000010ff0c7819 */ /* 0x000fc40000011618 */
[----:B------:R-:W-:Y:S02]  /*aaf0*/  LOP3.LUT R14, R14, 0xff, RZ, 0xc0, !PT ;  /* 0x000000ff0e0e7812 */ /* 0x000fe400078ec0ff */
[----:B------:R-:W-:Y:S02]  /*ab00*/  PRMT R37, R13, 0x7054, R30 ;  /* 0x000070540d257816 */ /* 0x000fe4000000001e */
[----:B------:R-:W-:Y:S02]  /*ab10*/  SHF.R.U32.HI R28, RZ, 0x10, R35 ;  /* 0x00000010ff1c7819 */ /* 0x000fe40000011623 */
[----:B------:R-:W-:Y:S02]  /*ab20*/  LOP3.LUT R12, R12, 0xff, RZ, 0xc0, !PT ;  /* 0x000000ff0c0c7812 */ /* 0x000fe400078ec0ff */
[----:B------:R-:W-:Y:S02]  /*ab30*/  PRMT R41, R14, 0x7054, R39 ;  /* 0x000070540e297816 */ /* 0x000fe40000000027 */
[----:B------:R-:W-:-:S02]  /*ab40*/  PRMT R21, R20, 0x7054, R21 ;  /* 0x0000705414157816 */ /* 0x000fc40000000015 */
[----:B------:R-:W-:Y:S02]  /*ab50*/  LOP3.LUT R39, R37, 0xff000000, R25, 0xf8, !PT ;  /* 0xff00000025277812 */ /* 0x000fe400078ef819 */
[----:B------:R-:W-:Y:S02]  /*ab60*/  SHF.R.U32.HI R20, RZ, 0x10, R27 ;  /* 0x00000010ff147819 */ /* 0x000fe4000001161b */
[----:B------:R-:W-:Y:S02]  /*ab70*/  LOP3.LUT R28, R28, 0xff, RZ, 0xc0, !PT ;  /* 0x000000ff1c1c7812 */ /* 0x000fe400078ec0ff */
[----:B------:R-:W-:Y:S02]  /*ab80*/  PRMT R31, R12, 0x7054, R31 ;  /* 0x000070540c1f7816 */ /* 0x000fe4000000001f */
[----:B------:R-:W-:Y:S02]  /*ab90*/  LOP3.LUT R13, R3, 0xff000000, R32, 0xf8, !PT ;  /* 0xff000000030d7812 */ /* 0x000fe400078ef820 */
[----:B------:R-:W-:-:S02]  /*aba0*/  LOP3.LUT R32, R15, 0xff000000, R33, 0xf8, !PT ;  /* 0xff0000000f207812 */ /* 0x000fc400078ef821 */
[----:B------:R-:W-:Y:S02]  /*abb0*/  LOP3.LUT R12, R41, 0xff000000, R26, 0xf8, !PT ;  /* 0xff000000290c7812 */ /* 0x000fe400078ef81a */
[----:B------:R-:W-:Y:S02]  /*abc0*/  F2FP.F16.E4M3.UNPACK_B R41, R39 ;  /* 0x00000027ff29723e */ /* 0x000fe400020006ff */
[----:B0-----:R-:W-:Y:S02]  /*abd0*/  F2FP.F16.E4M3.UNPACK_B R26, R9 ;  /* 0x00000009ff1a723e */ /* 0x001fe400020006ff */
[----:B------:R-:W-:Y:S01]  /*abe0*/  LOP3.LUT R20, R20, 0xff, RZ, 0xc0, !PT ;  /* 0x000000ff14147812 */ /* 0x000fe200078ec0ff */
[--C-:B------:R-:W-:Y:S01]  /*abf0*/  HADD2.F32 R42, -RZ, R41.reuse.H0_H0 ;  /* 0x20000029ff2a7230 */ /* 0x100fe20000004100 */
[----:B------:R-:W-:Y:S01]  /*ac00*/  PRMT R29, R28, 0x7054, R29 ;  /* 0x000070541c1d7816 */ /* 0x000fe2000000001d */
[----:B------:R-:W-:Y:S01]  /*ac10*/  HADD2.F32 R41, -RZ, R41.H1_H1 ;  /* 0x30000029ff297230 */ /* 0x000fe20000004100 */
[----:B------:R-:W-:-:S02]  /*ac20*/  F2FP.F16.E4M3.UNPACK_B R28, R32 ;  /* 0x00000020ff1c723e */ /* 0x000fc400020006ff */
[----:B------:R-:W-:Y:S02]  /*ac30*/  PRMT R43, R20, 0x7054, R43 ;  /* 0x00007054142b7816 */ /* 0x000fe4000000002b */
[----:B------:R-:W-:Y:S01]  /*ac40*/  LOP3.LUT R3, R21, 0xff000000, R34, 0xf8, !PT ;  /* 0xff00000015037812 */ /* 0x000fe200078ef822 */
[--C-:B------:R-:W-:Y:S01]  /*ac50*/  HADD2.F32 R40, -RZ, R28.reuse.H0_H0 ;  /* 0x2000001cff287230 */ /* 0x100fe20000004100 */
[----:B------:R-:W-:Y:S01]  /*ac60*/  LOP3.LUT R43, R43, 0xff000000, R27, 0xf8, !PT ;  /* 0xff0000002b2b7812 */ /* 0x000fe200078ef81b */
[----:B------:R-:W-:Y:S01]  /*ac70*/  HADD2.F32 R33, -RZ, R28.H1_H1 ;  /* 0x3000001cff217230 */ /* 0x000fe20000004100 */
[-C--:B------:R-:W-:Y:S02]  /*ac80*/  F2FP.F16.E4M3.UNPACK_B R21, R8.reuse ;  /* 0x00000008ff15723e */ /* 0x080fe400020006ff */
[----:B------:R-:W-:Y:S02]  /*ac90*/  F2FP.F16.E4M3.UNPACK_B R37, R8.H1 ;  /* 0x00000008ff25723e */ /* 0x000fe400030006ff */
[----:B------:R-:W-:-:S02]  /*aca0*/  F2FP.F16.E4M3.UNPACK_B R27, R9.H1 ;  /* 0x00000009ff1b723e */ /* 0x000fc400030006ff */
[----:B------:R-:W-:Y:S02]  /*acb0*/  F2FP.F16.E4M3.UNPACK_B R39, R39.H1 ;  /* 0x00000027ff27723e */ /* 0x000fe400030006ff */
[----:B------:R-:W-:Y:S02]  /*acc0*/  F2FP.F16.E4M3.UNPACK_B R32, R32.H1 ;  /* 0x00000020ff20723e */ /* 0x000fe400030006ff */
[----:B------:R-:W-:Y:S02]  /*acd0*/  LOP3.LUT R35, R29, 0xff000000, R35, 0xf8, !PT ;  /* 0xff0000001d237812 */ /* 0x000fe400078ef823 */
[----:B------:R-:W-:Y:S01]  /*ace0*/  LOP3.LUT R24, R31, 0xff000000, R24, 0xf8, !PT ;  /* 0xff0000001f187812 */ /* 0x000fe200078ef818 */
[--C-:B------:R-:W-:Y:S01]  /*acf0*/  HADD2.F32 R28, -RZ, R32.reuse.H0_H0 ;  /* 0x20000020ff1c7230 */ /* 0x100fe20000004100 */
[-C--:B------:R-:W-:Y:S01]  /*ad00*/  F2FP.F16.E4M3.UNPACK_B R30, R11.reuse ;  /* 0x0000000bff1e723e */ /* 0x080fe200020006ff */
[----:B------:R-:W-:Y:S01]  /*ad10*/  HADD2.F32 R32, -RZ, R32.H1_H1 ;  /* 0x30000020ff207230 */ /* 0x000fe20000004100 */
[----:B------:R-:W-:-:S02]  /*ad20*/  F2FP.F16.E4M3.UNPACK_B R38, R11.H1 ;  /* 0x0000000bff26723e */ /* 0x000fc400030006ff */
[----:B------:R-:W-:Y:S02]  /*ad30*/  F2FP.F16.E4M3.UNPACK_B R11, R10.H1 ;  /* 0x0000000aff0b723e */ /* 0x000fe400030006ff */
[----:B------:R-:W-:Y:S01]  /*ad40*/  F2FP.F16.E4M3.UNPACK_B R44, R43.H1 ;  /* 0x0000002bff2c723e */ /* 0x000fe200030006ff */
[----:B--2---:R-:W0:Y:S02]  /*ad50*/  LDS.128 R4, [R51+0xf000] ;  /* 0x00f0000033047984 */ /* 0x004e240000000c00 */
[-C--:B0-----:R-:W-:Y:S02]  /*ad60*/  F2FP.F16.E4M3.UNPACK_B R14, R5.reuse ;  /* 0x00000005ff0e723e */ /* 0x081fe400020006ff */
[----:B------:R-:W-:Y:S01]  /*ad70*/  F2FP.F16.E4M3.UNPACK_B R25, R5.H1 ;  /* 0x00000005ff19723e */ /* 0x000fe200030006ff */
[----:B------:R-:W-:Y:S01]  /*ad80*/  HADD2.F32 R5, -RZ, R26.H0_H0 ;  /* 0x2000001aff057230 */ /* 0x000fe20000004100 */
[-C--:B------:R-:W-:Y:S01]  /*ad90*/  F2FP.F16.E4M3.UNPACK_B R29, R7.reuse ;  /* 0x00000007ff1d723e */ /* 0x080fe200020006ff */
[----:B------:R-:W-:Y:S01]  /*ada0*/  HADD2.F32 R15, -RZ, R14.H0_H0 ;  /* 0x2000000eff0f7230 */ /* 0x000fe20000004100 */
[----:B------:R-:W-:Y:S01]  /*adb0*/  F2FP.F16.E4M3.UNPACK_B R34, R7.H1 ;  /* 0x00000007ff22723e */ /* 0x000fe200030006ff */
[----:B------:R-:W-:-:S02]  /*adc0*/  HADD2.F32 R26, -RZ, R26.H1_H1 ;  /* 0x3000001aff1a7230 */ /* 0x000fc40000004100 */
[C---:B------:R-:W-:Y:S01]  /*add0*/  FMUL.FTZ R8, R5.reuse, R42 ;  /* 0x0000002a05087220 */ /* 0x040fe20000410000 */
[----:B------:R-:W-:Y:S01]  /*ade0*/  FMUL.FTZ R9, R5, R40 ;  /* 0x0000002805097220 */ /* 0x000fe20000410000 */
[----:B------:R-:W-:Y:S01]  /*adf0*/  HADD2.F32 R14, -RZ, R14.H1_H1 ;  /* 0x3000000eff0e7230 */ /* 0x000fe20000004100 */
[----:B------:R-:W-:Y:S01]  /*ae00*/  F2FP.F16.E4M3.UNPACK_B R20, R4 ;  /* 0x00000004ff14723e */ /* 0x000fe200020006ff */
[C---:B------:R-:W-:Y:S01]  /*ae10*/  FFMA.FTZ R5, R15.reuse, R40, -R8 ;  /* 0x000000280f057223 */ /* 0x040fe20000010808 */
[----:B------:R-:W-:Y:S02]  /*ae20*/  HADD2.F32 R40, -RZ, R39.H0_H0 ;  /* 0x20000027ff287230 */ /* 0x000fe40000004100 */
[C---:B------:R-:W-:Y:S01]  /*ae30*/  FMUL.FTZ R45, R26.reuse, R41 ;  /* 0x000000291a2d7220 */ /* 0x040fe20000410000 */
[----:B------:R-:W-:Y:S02]  /*ae40*/  HADD2.F32 R8, -RZ, R27.H0_H0 ;  /* 0x2000001bff087230 */ /* 0x000fe40000004100 */
[----:B------:R-:W-:Y:S01]  /*ae50*/  FFMA.FTZ R9, R15, R42, R9 ;  /* 0x0000002a0f097223 */ /* 0x000fe20000010009 */
[----:B------:R-:W-:Y:S01]  /*ae60*/  FMUL.FTZ R26, R26, R33 ;  /* 0x000000211a1a7220 */ /* 0x000fe20000410000 */
[----:B------:R-:W-:Y:S01]  /*ae70*/  HADD2.F32 R15, -RZ, R25.H0_H0 ;  /* 0x20000019ff0f7230 */ /* 0x000fe20000004100 */
[----:B------:R-:W-:Y:S01]  /*ae80*/  F2FP.F16.E4M3.UNPACK_B R31, R4.H1 ;  /* 0x00000004ff1f723e */ /* 0x000fe200030006ff */
[C---:B------:R-:W-:Y:S01]  /*ae90*/  FMUL.FTZ R42, R8.reuse, R40 ;  /* 0x00000028082a7220 */ /* 0x040fe20000410000 */
[----:B------:R-:W-:Y:S01]  /*aea0*/  F2FP.F16.E4M3.UNPACK_B R4, R6 ;  /* 0x00000006ff04723e */ /* 0x000fe200020006ff */
[----:B------:R-:W-:Y:S01]  /*aeb0*/  FMUL.FTZ R47, R8, R28 ;  /* 0x0000001c082f7220 */ /* 0x000fe20000410000 */
[----:B------:R-:W-:Y:S01]  /*aec0*/  F2FP.F16.E4M3.UNPACK_B R7, R6.H1 ;  /* 0x00000006ff07723e */ /* 0x000fe200030006ff */
[C---:B------:R-:W-:Y:S01]  /*aed0*/  FFMA.FTZ R8, R14.reuse, R41, R26 ;  /* 0x000000290e087223 */ /* 0x040fe2000001001a */
[----:B------:R-:W-:Y:S01]  /*aee0*/  F2FP.F16.E4M3.UNPACK_B R6, R10 ;  /* 0x0000000aff06723e */ /* 0x000fe200020006ff */
[----:B------:R-:W-:Y:S01]  /*aef0*/  FFMA.FTZ R10, R14, R33, -R45 ;  /* 0x000000210e0a7223 */ /* 0x000fe2000001082d */
[----:B------:R-:W-:Y:S01]  /*af00*/  F2FP.F16.E4M3.UNPACK_B R41, R43 ;  /* 0x0000002bff29723e */ /* 0x000fe200020006ff */
[C---:B------:R-:W-:Y:S01]  /*af10*/  FFMA.FTZ R14, R15.reuse, R28, -R42 ;  /* 0x0000001c0f0e7223 */ /* 0x040fe2000001082a */
[-C--:B------:R-:W-:Y:S01]  /*af20*/  F2FP.F16.E4M3.UNPACK_B R33, R35.reuse ;  /* 0x00000023ff21723e */ /* 0x080fe200020006ff */
[----:B------:R-:W-:Y:S01]  /*af30*/  FFMA.FTZ R15, R15, R40, R47 ;  /* 0x000000280f0f7223 */ /* 0x000fe2000001002f */
[----:B------:R-:W-:Y:S01]  /*af40*/  HADD2.F32 R40, -RZ, R39.H1_H1 ;  /* 0x30000027ff287230 */ /* 0x000fe20000004100 */
[----:B------:R-:W-:Y:S01]  /*af50*/  F2FP.F16.E4M3.UNPACK_B R35, R35.H1 ;  /* 0x00000023ff23723e */ /* 0x000fe200030006ff */
[----:B------:R-:W-:-:S02]  /*af60*/  HADD2.F32 R27, -RZ, R27.H1_H1 ;  /* 0x3000001bff1b7230 */ /* 0x000fc40000004100 */
[----:B------:R-:W-:Y:S02]  /*af70*/  HADD2.F32 R28, -RZ, R25.H1_H1 ;  /* 0x30000019ff1c7230 */ /* 0x000fe40000004100 */
[----:B------:R-:W-:Y:S02]  /*af80*/  HADD2.F32 R42, -RZ, R41.H0_H0 ;  /* 0x20000029ff2a7230 */ /* 0x000fe40000004100 */
[C---:B------:R-:W-:Y:S01]  /*af90*/  FMUL.FTZ R45, R27.reuse, R40 ;  /* 0x000000281b2d7220 */ /* 0x040fe20000410000 */
[----:B------:R-:W-:Y:S02]  /*afa0*/  HADD2.F32 R25, -RZ, R30.H0_H0 ;  /* 0x2000001eff197230 */ /* 0x000fe40000004100 */
[----:B------:R-:W-:Y:S01]  /*afb0*/  FMUL.FTZ R27, R27, R32 ;  /* 0x000000201b1b7220 */ /* 0x000fe20000410000 */
[----:B------:R-:W-:Y:S02]  /*afc0*/  HADD2.F32 R39, -RZ, R33.H0_H0 ;  /* 0x20000021ff277230 */ /* 0x000fe40000004100 */
[----:B------:R-:W-:-:S02]  /*afd0*/  HADD2.F32 R26, -RZ, R29.H0_H0 ;  /* 0x2000001dff1a7230 */ /* 0x000fc40000004100 */
[C---:B------:R-:W-:Y:S01]  /*afe0*/  FMUL.FTZ R47, R25.reuse, R42 ;  /* 0x0000002a192f7220 */ /* 0x040fe20000410000 */
[----:B------:R-:W-:Y:S02]  /*aff0*/  HADD2.F32 R41, -RZ, R41.H1_H1 ;  /* 0x30000029ff297230 */ /* 0x000fe40000004100 */
[-C--:B------:R-:W-:Y:S01]  /*b000*/  FMUL.FTZ R49, R25, R39.reuse ;  /* 0x0000002719317220 */ /* 0x080fe20000410000 */
[C---:B------:R-:W-:Y:S01]  /*b010*/  FFMA.FTZ R25, R28.reuse, R32, -R45 ;  /* 0x000000201c197223 */ /* 0x040fe2000001082d */
[----:B------:R-:W-:Y:S01]  /*b020*/  FFMA.FTZ R28, R28, R40, R27 ;  /* 0x000000281c1c7223 */ /* 0x000fe2000001001b */
[C---:B------:R-:W-:Y:S01]  /*b030*/  FFMA.FTZ R27, R26.reuse, R39, -R47 ;  /* 0x000000271a1b7223 */ /* 0x040fe2000001082f */
[----:B------:R-:W-:Y:S01]  /*b040*/  FFMA.FTZ R26, R26, R42, R49 ;  /* 0x0000002a1a1a7223 */ /* 0x000fe20000010031 */
[----:B------:R-:W-:Y:S01]  /*b050*/  HADD2.F32 R42, -RZ, R44.H0_H0 ;  /* 0x2000002cff2a7230 */ /* 0x000fe20000004100 */
[----:B------:R-:W-:Y:S01]  /*b060*/  F2FP.SATFINITE.E4M3.F32.PACK_AB_MERGE_C R14, R25, R14, RZ ;  /* 0x0000000e190e723e */ /* 0x000fe200048070ff */
[----:B------:R-:W-:Y:S01]  /*b070*/  HADD2.F32 R32, -RZ, R38.H0_H0 ;  /* 0x20000026ff207230 */ /* 0x000fe20000004100 */
[----:B------:R-:W-:Y:S01]  /*b080*/  F2FP.SATFINITE.E4M3.F32.PACK_AB_MERGE_C R15, R28, R15, RZ ;  /* 0x0000000f1c0f723e */ /* 0x000fe200048070ff */
[----:B------:R-:W-:Y:S01]  /*b090*/  HADD2.F32 R40, -RZ, R35.H0_H0 ;  /* 0x20000023ff287230 */ /* 0x000fe20000004100 */
[----:B------:R-:W-:Y:S01]  /*b0a0*/  F2FP.SATFINITE.E4M3.F32.PACK_AB_MERGE_C R5, R10, R5, R14 ;  /* 0x000000050a05723e */ /* 0x000fe2000480700e */
[----:B------:R-:W-:-:S02]  /*b0b0*/  HADD2.F32 R39, -RZ, R33.H1_H1 ;  /* 0x30000021ff277230 */ /* 0x000fc40000004100 */
[C---:B------:R-:W-:Y:S01]  /*b0c0*/  FMUL.FTZ R50, R32.reuse, R42 ;  /* 0x0000002a20327220 */ /* 0x040fe20000410000 */
[----:B------:R-:W-:Y:S02]  /*b0d0*/  HADD2.F32 R33, -RZ, R34.H0_H0 ;  /* 0x20000022ff217230 */ /* 0x000fe40000004100 */
[-C--:B------:R-:W-:Y:S01]  /*b0e0*/  FMUL.FTZ R43, R32, R40.reuse ;  /* 0x00000028202b7220 */ /* 0x080fe20000410000 */
[----:B------:R-:W-:Y:S01]  /*b0f0*/  HADD2.F32 R30, -RZ, R30.H1_H1 ;  /* 0x3000001eff1e7230 */ /* 0x000fe20000004100 */
[----:B------:R-:W-:Y:S01]  /*b100*/  F2FP.SATFINITE.E4M3.F32.PACK_AB_MERGE_C R9, R8, R9, R15 ;  /* 0x000000090809723e */ /* 0x000fe2000480700f */
[----:B------:R-:W-:Y:S02]  /*b110*/  HADD2.F32 R29, -RZ, R29.H1_H1 ;  /* 0x3000001dff1d7230 */ /* 0x000fe40000004100 */
[C---:B------:R-:W-:Y:S01]  /*b120*/  FFMA.FTZ R32, R33.reuse, R40, -R50 ;  /* 0x0000002821207223 */ /* 0x040fe20000010832 */
[----:B------:R-:W-:Y:S01]  /*b130*/  FFMA.FTZ R33, R33, R42, R43 ;  /* 0x0000002a21217223 */ /* 0x000fe2000001002b */
[C---:B------:R-:W-:Y:S01]  /*b140*/  FMUL.FTZ R46, R30.reuse, R41 ;  /* 0x000000291e2e7220 */ /* 0x040fe20000410000 */
[----:B------:R-:W-:Y:S01]  /*b150*/  F2FP.F16.E4M3.UNPACK_B R43, R24.H1 ;  /* 0x00000018ff2b723e */ /* 0x000fe200030006ff */
[----:B------:R-:W-:Y:S01]  /*b160*/  FMUL.FTZ R48, R30, R39 ;  /* 0x000000271e307220 */ /* 0x000fe20000410000 */
[----:B------:R-:W-:Y:S01]  /*b170*/  F2FP.F16.E4M3.UNPACK_B R40, R13.H1 ;  /* 0x0000000dff28723e */ /* 0x000fe200030006ff */
[----:B------:R-:W-:Y:S01]  /*b180*/  FFMA.FTZ R30, R29, R39, -R46 ;  /* 0x000000271d1e7223 */ /* 0x000fe2000001082e */
[----:B------:R-:W-:-:S02]  /*b190*/  HADD2.F32 R42, -RZ, R35.H1_H1 ;  /* 0x30000023ff2a7230 */ /* 0x000fc40000004100 */
[----:B------:R-:W-:Y:S01]  /*b1a0*/  FFMA.FTZ R29, R29, R41, R48 ;  /* 0x000000291d1d7223 */ /* 0x000fe20000010030 */
[----:B------:R-:W-:Y:S02]  /*b1b0*/  HADD2.F32 R44, -RZ, R44.H1_H1 ;  /* 0x3000002cff2c7230 */ /* 0x000fe40000004100 */
[----:B------:R-:W-:Y:S02]  /*b1c0*/  HADD2.F32 R39, -RZ, R38.H1_H1 ;  /* 0x30000026ff277230 */ /* 0x000fe40000004100 */
[----:B------:R-:W-:Y:S02]  /*b1d0*/  HADD2.F32 R45, -RZ, R43.H0_H0 ;  /* 0x2000002bff2d7230 */ /* 0x000fe40000004100 */
[----:B------:R-:W-:Y:S02]  /*b1e0*/  HADD2.F32 R38, -RZ, R37.H0_H0 ;  /* 0x20000025ff267230 */ /* 0x000fe40000004100 */
[----:B------:R-:W-:Y:S01]  /*b1f0*/  FMUL.FTZ R46, R39, R44 ;  /* 0x0000002c272e7220 */ /* 0x000fe20000410000 */
[----:B------:R-:W-:-:S02]  /*b200*/  HADD2.F32 R41, -RZ, R40.H0_H0 ;  /* 0x20000028ff297230 */ /* 0x000fc40000004100 */
[----:B------:R-:W-:Y:S01]  /*b210*/  FMUL.FTZ R49, R39, R42 ;  /* 0x0000002a27317220 */ /* 0x000fe20000410000 */
[----:B------:R-:W-:Y:S02]  /*b220*/  HADD2.F32 R35, -RZ, R34.H1_H1 ;  /* 0x30000022ff237230 */ /* 0x000fe40000004100 */
[C---:B------:R-:W-:Y:S01]  /*b230*/  FMUL.FTZ R39, R38.reuse, R45 ;  /* 0x0000002d26277220 */ /* 0x040fe20000410000 */
[----:B------:R-:W-:Y:S02]  /*b240*/  HADD2.F32 R34, -RZ, R31.H0_H0 ;  /* 0x2000001fff227230 */ /* 0x000fe40000004100 */
[----:B------:R-:W-:Y:S01]  /*b250*/  FMUL.FTZ R38, R38, R41 ;  /* 0x0000002926267220 */ /* 0x000fe20000410000 */
[----:B------:R-:W-:Y:S02]  /*b260*/  HADD2.F32 R37, -RZ, R37.H1_H1 ;  /* 0x30000025ff257230 */ /* 0x000fe40000004100 */
[----:B------:R-:W-:Y:S01]  /*b270*/  FFMA.FTZ R52, R35, R44, R49 ;  /* 0x0000002c23347223 */ /* 0x000fe20000010031 */
[----:B------:R-:W-:-:S02]  /*b280*/  HADD2.F32 R40, -RZ, R40.H1_H1 ;  /* 0x30000028ff287230 */ /* 0x000fc40000004100 */
[C---:B------:R-:W-:Y:S01]  /*b290*/  FFMA.FTZ R45, R34.reuse, R45, R38 ;  /* 0x0000002d222d7223 */ /* 0x040fe20000010026 */
[----:B------:R-:W-:Y:S02]  /*b2a0*/  HADD2.F32 R38, -RZ, R43.H1_H1 ;  /* 0x3000002bff267230 */ /* 0x000fe40000004100 */
[----:B------:R-:W-:Y:S01]  /*b2b0*/  FFMA.FTZ R47, R35, R42, -R46 ;  /* 0x0000002a232f7223 */ /* 0x000fe2000001082e */
[----:B------:R-:W-:Y:S01]  /*b2c0*/  FFMA.FTZ R44, R34, R41, -R39 ;  /* 0x00000029222c7223 */ /* 0x000fe20000010827 */
        /* <DEDUP_REMOVED lines=73> */
.L_x_1929:
[----:B------:R-:W-:Y:S05]  /*b760*/  BSYNC B0 ;  /* 0x0000000000007941 */ /* 0x000fea0003800000 */
.L_x_1919:
        /* <DEDUP_REMOVED lines=8> */
.L_x_1916:
[----:B------:R-:W-:-:S13]  /*b7f0*/  ISETP.NE.AND P1, PT, R23, 0x3, PT ;  /* 0x000000031700780c */ /* 0x000fda0003f25270 */
[----:B------:R-:W-:Y:S05]  /*b800*/  @!P1 BRA `(.L_x_1944) ;  /* 0x0000000000049947 */ /* 0x000fea0003800000 */
[----:B------:R-:W-:Y:S01]  /*b810*/  BPT.TRAP 0x1 ;  /* 0x000000040000795c */ /* 0x000fe20000300000 */
.L_x_1944:
[----:B-12---:R-:W-:Y:S01]  /*b820*/  IMAD R10, R18, 0x8, R16 ;  /* 0x00000008120a7824 */ /* 0x006fe200078e0210 */
[----:B0-----:R-:W-:-:S04]  /*b830*/  SHF.L.U32 R3, R22, 0x1f, RZ ;  /* 0x0000001f16037819 */ /* 0x001fc800000006ff */
[----:B------:R0:W1:Y:S01]  /*b840*/  SYNCS.PHASECHK.TRANS64.TRYWAIT P0, [R10+URZ+0x19c30], R3 ;  /* 0x019c30030a0075a7 */ /* 0x000062000800017f */
[----:B------:R-:W-:Y:S05]  /*b850*/  @!P1 BRA `(.L_x_1945) ;  /* 0x0000000000049947 */ /* 0x000fea0003800000 */
[----:B------:R-:W-:Y:S01]  /*b860*/  BPT.TRAP 0x1 ;  /* 0x000000040000795c */ /* 0x000fe20000300000 */
.L_x_1945:
[----:B------:R-:W-:Y:S01]  /*b870*/  VIADD R0, R16, 0x13800 ;  /* 0x0001380010007836 */ /* 0x000fe20000000000 */
[----:B---3-5:R-:W-:Y:S01]  /*b880*/  LOP3.LUT R6, R36, 0x10000, RZ, 0xfc, !PT ;  /* 0x0001000024067812 */ /* 0x028fe200078efcff */
        /* <DEDUP_REMOVED lines=8> */
.L_x_1946:
[----:B--2---:R-:W2:Y:S01]  /*b910*/  LDL R0, [R1+0xc] ;  /* 0x00000c0001007983 */ /* 0x004ea20000100800 */
[----:B------:R-:W-:Y:S01]  /*b920*/  IMAD.MOV.U32 R5, RZ, RZ, -0x3ffffff0 ;  /* 0xc0000010ff057424 */ /* 0x000fe200078e00ff */
[----:B------:R-:W-:Y:S05]  /*b930*/  WARPSYNC.ALL ;  /* 0x0000000000007948 */ /* 0x000fea0003800000 */
[C---:B------:R-:W-:Y:S01]  /*b940*/  R2UR UR4, R6.reuse ;  /* 0x00000000060472ca */ /* 0x040fe200000e0000 */
[----:B------:R-:W3:Y:S01]  /*b950*/  LDL R96, [R1+0x20] ;  /* 0x0000200001607983 */ /* 0x000ee20000100800 */
[----:B------:R-:W-:Y:S02]  /*b960*/  R2UR UR5, R7 ;  /* 0x00000000070572ca */ /* 0x000fe400000e0000 */
[----:B------:R-:W-:Y:S01]  /*b970*/  R2UR UR7, R5 ;  /* 0x00000000050772ca */ /* 0x000fe200000e0000 */
[----:B------:R-:W-:Y:S01]  /*b980*/  WARPGROUP.ARRIVE ;  /* 0x00000000000079c5 */ /* 0x000fe20000000000 */
[----:B------:R-:W4:Y:S04]  /*b990*/  LDL R98, [R1+0x1c] ;  /* 0x00001c0001627983 */ /* 0x000f280000100800 */
[----:B------:R-:W5:Y:S04]  /*b9a0*/  LDL R12, [R1+0x2c] ;  /* 0x00002c00010c7983 */ /* 0x000f680000100800 */
[----:B------:R-:W5:Y:S01]  /*b9b0*/  LDL R11, [R1+0x28] ;  /* 0x00002800010b7983 */ /* 0x000f620000100800 */
[----:B------:R-:W-:-:S02]  /*b9c0*/  VIADD R154, R6, 0x180 ;  /* 0x00000180069a7836 */ /* 0x000fc40000000000 */
[----:B------:R-:W-:Y:S02]  /*b9d0*/  IMAD.MOV.U32 R155, RZ, RZ, -0x3ffffff0 ;  /* 0xc0000010ff9b7424 */ /* 0x000fe400078e00ff */
[----:B------:R-:W-:Y:S02]  /*b9e0*/  IMAD.MOV.U32 R9, RZ, RZ, -0x3ffffff0 ;  /* 0xc0000010ff097424 */ /* 0x000fe400078e00ff */
[----:B------:R-:W-:Y:S02]  /*b9f0*/  IMAD.MOV.U32 R5, RZ, RZ, -0x3ffffff0 ;  /* 0xc0000010ff057424 */ /* 0x000fe400078e00ff */
[----:B--2---:R-:W-:-:S05]  /*ba00*/  IMAD R4, R18, 0x300, R0 ;  /* 0x0000030012047824 */ /* 0x004fca00078e0200 */
[----:B------:R-:W-:-:S13]  /*ba10*/  R2UR UR6, R4 ;  /* 0x00000000040672ca */ /* 0x000fda00000e0000 */
[----:B------:R-:W-:Y:S01]  /*ba20*/  QGMMA.64x128x32.F32.E4M3.E4M3 R24, gdesc[UR4], RZ, !UPT, gsb0 ;  /* 0x01e00000041879f3 */ /* 0x000fe2000c0008ff */
[----:B------:R-:W-:Y:S01]  /*ba30*/  VIADD R8, R4, 0x100 ;  /* 0x0000010004087836 */ /* 0x000fe20000000000 */
[----:B------:R-:W-:Y:S02]  /*ba40*/  R2UR UR4, R154 ;  /* 0x000000009a0472ca */ /* 0x000fe400000e0000 */
[----:B------:R-:W-:Y:S02]  /*ba50*/  R2UR UR5, R155 ;  /* 0x000000009b0572ca */ /* 0x000fe400000e0000 */
[----:B------:R-:W-:Y:S02]  /*ba60*/  R2UR UR6, R8 ;  /* 0x00000000080672ca */ /* 0x000fe400000e0000 */
[----:B------:R-:W-:Y:S01]  /*ba70*/  R2UR UR7, R9 ;  /* 0x00000000090772ca */ /* 0x000fe200000e0000 */
[----:B------:R-:W-:Y:S02]  /*ba80*/  VIADD R8, R6, 0x300 ;  /* 0x0000030006087836 */ /* 0x000fe40000000000 */
[----:B------:R-:W-:-:S02]  /*ba90*/  VIADD R4, R4, 0x200 ;  /* 0x0000020004047836 */ /* 0x000fc40000000000 */
        /* <DEDUP_REMOVED lines=8> */
[----:B01----:R-:W-:-:S04]  /*bb20*/  IMAD.MOV.U32 R3, RZ, RZ, -0x80 ;  /* 0xffffff80ff037424 */ /* 0x003fc800078e00ff */
[----:B------:R-:W-:-:S04]  /*bb30*/  IMAD R0, R90, R3, 0x80 ;  /* 0x000000805a007424 */ /* 0x000fc800078e0203 */
[----:B---3--:R-:W-:-:S05]  /*bb40*/  IMAD.IADD R0, R96, 0x1, R0 ;  /* 0x0000000160007824 */ /* 0x008fca00078e0200 */
[----:B----4-:R-:W-:Y:S01]  /*bb50*/  IADD3 R97, -R98, 0x1, R0 ;  /* 0x0000000162617810 */ /* 0x010fe20007ffe100 */
[----:B-----5:R-:W-:-:S04]  /*bb60*/  IMAD R14, R153, 0xc0, R12 ;  /* 0x000000c0990e7824 */ /* 0x020fc800078e020c */
[C---:B------:R-:W-:Y:S02]  /*bb70*/  IMAD R97, R11.reuse, -0x2, R97 ;  /* 0xfffffffe0b617824 */ /* 0x040fe400078e0261 */
[----:B------:R-:W-:-:S03]  /*bb80*/  IMAD R4, R11, -0x2, R0 ;  /* 0xfffffffe0b047824 */ /* 0x000fc600078e0200 */
[----:B------:R-:W-:Y:S01]  /*bb90*/  IADD3 R3, R97, 0x8, R14 ;  /* 0x0000000861037810 */ /* 0x000fe20007ffe00e */
[----:B------:R-:W-:Y:S02]  /*bba0*/  WARPGROUP.DEPBAR.LE gsb0, 0x0 ;  /* 0x00008000000079c5 */ /* 0x000fe40000010000 */
[----:B------:R-:W-:-:S06]  /*bbb0*/  WARPGROUP.ARRIVE ;  /* 0x00000000000079c5 */ /* 0x000fcc0000000000 */
[----:B------:R-:W-:Y:S01]  /*bbc0*/  QGMMA.64x128x32.F32.E4M3.E4M3 R24, gdesc[UR4], R24, gsb0 ;  /* 0x01e00000041879f3 */ /* 0x000fe20008000818 */
[----:B------:R-:W-:-:S04]  /*bbd0*/  VIMNMX R0, R4, R3, PT ;  /* 0x0000000304007248 */ /* 0x000fc80003fe0100 */
[C---:B------:R-:W-:Y:S02]  /*bbe0*/  ISETP.GT.AND P0, PT, R0.reuse, RZ, PT ;  /* 0x000000ff0000720c */ /* 0x040fe40003f04270 */
[C---:B------:R-:W-:Y:S02]  /*bbf0*/  ISETP.GT.AND P2, PT, R0.reuse, 0x1, PT ;  /* 0x000000010000780c */ /* 0x040fe40003f44270 */
[----:B------:R-:W-:Y:S01]  /*bc00*/  ISETP.GT.AND P3, PT, R0, 0x8, PT ;  /* 0x000000080000780c */ /* 0x000fe20003f64270 */
[----:B------:R-:W-:Y:S02]  /*bc10*/  WARPGROUP.DEPBAR.LE gsb0, 0x0 ;  /* 0x00008000000079c5 */ /* 0x000fe40000010000 */
[----:B------:R-:W-:Y:S02]  /*bc20*/  FSEL R88, R26, -INF , P0 ;  /* 0xff8000001a587808 */ /* 0x000fe40000000000 */
[----:B------:R-:W-:Y:S02]  /*bc30*/  FSEL R92, R27, -INF , P2 ;  /* 0xff8000001b5c7808 */ /* 0x000fe40001000000 */
        /* <DEDUP_REMOVED lines=18> */
[----:B------:R-:W-:-:S02]  /*bd60*/  FSEL R11, R42, -INF , P2 ;  /* 0xff8000002a0b7808 */ /* 0x000fc40001000000 */
[----:B------:R-:W-:Y:S02]  /*bd70*/  ISETP.GT.AND P0, PT, R0, 0x21, PT ;  /* 0x000000210000780c */ /* 0x000fe40003f04270 */
[----:B------:R-:W-:Y:S02]  /*bd80*/  FMNMX.FTZ R42, R26, R3, !PT ;  /* 0x000000031a2a7209 */ /* 0x000fe40007810000 */
[C---:B------:R-:W-:Y:S02]  /*bd90*/  ISETP.GT.AND P2, PT, R0.reuse, 0x28, PT ;  /* 0x000000280000780c */ /* 0x040fe40003f44270 */
[----:B------:R-:W-:Y:S02]  /*bda0*/  FSEL R43, R43, -INF , P0 ;  /* 0xff8000002b2b7808 */ /* 0x000fe40000000000 */
[----:B------:R-:W-:Y:S02]  /*bdb0*/  FMNMX.FTZ R42, R11, R42, !PT ;  /* 0x0000002a0b2a7209 */ /* 0x000fe40007810000 */
[----:B------:R-:W-:-:S02]  /*bdc0*/  ISETP.GT.AND P0, PT, R0, 0x29, PT ;  /* 0x000000290000780c */ /* 0x000fc40003f04270 */
[----:B------:R-:W-:Y:S02]  /*bdd0*/  FSEL R3, R46, -INF , P2 ;  /* 0xff8000002e037808 */ /* 0x000fe40001000000 */
        /* <DEDUP_REMOVED lines=61> */
[----:B------:R-:W-:Y:S02]  /*c1b0*/  FSEL R93, R87, -INF , P0 ;  /* 0xff800000575d7808 */ /* 0x000fe40000000000 */
[----:B------:R-:W-:-:S04]  /*c1c0*/  FMNMX.FTZ R42, R83, R42, !PT ;  /* 0x0000002a532a7209 */ /* 0x000fc80007810000 */
[----:B------:R-:W-:-:S05]  /*c1d0*/  FMNMX.FTZ R42, R93, R42, !PT ;  /* 0x0000002a5d2a7209 */ /* 0x000fca0007810000 */
[----:B------:R-:W0:Y:S02]  /*c1e0*/  SHFL.BFLY PT, R87, R42, 0x2, 0x1f ;  /* 0x0c401f002a577f89 */ /* 0x000e2400000e0000 */
[----:B0-----:R-:W-:-:S05]  /*c1f0*/  FMNMX.FTZ R46, R42, R87, !PT ;  /* 0x000000572a2e7209 */ /* 0x001fca0007810000 */
[----:B------:R-:W0:Y:S01]  /*c200*/  SHFL.BFLY PT, R87, R46, 0x1, 0x1f ;  /* 0x0c201f002e577f89 */ /* 0x000e2200000e0000 */
[----:B------:R-:W-:-:S04]  /*c210*/  VIADDMNMX R14, R14, R97, R4, PT ;  /* 0x000000610e0e7246 */ /* 0x000fc80003800104 */
[C---:B------:R-:W-:Y:S02]  /*c220*/  ISETP.GT.AND P2, PT, R14.reuse, 0x1, PT ;  /* 0x000000010e00780c */ /* 0x040fe40003f44270 */
[----:B------:R-:W-:Y:S02]  /*c230*/  ISETP.GT.AND P3, PT, R14, 0x8, PT ;  /* 0x000000080e00780c */ /* 0x000fe40003f64270 */
[----:B------:R-:W-:Y:S02]  /*c240*/  FSEL R25, R25, -INF , P2 ;  /* 0xff80000019197808 */ /* 0x000fe40001000000 */
[----:B0-----:R-:W-:-:S04]  /*c250*/  FMNMX.FTZ R0, R46, R87, !PT ;  /* 0x000000572e007209 */ /* 0x001fc80007810000 */
[----:B------:R-:W-:Y:S01]  /*c260*/  FSETP.NEU.FTZ.AND P0, PT, R0, -INF , PT ;  /* 0xff8000000000780b */ /* 0x000fe20003f1d000 */
[----:B------:R-:W-:-:S05]  /*c270*/  FFMA.FTZ R95, R2, R0, -8 ;  /* 0xc1000000025f7423 */ /* 0x000fca0000010000 */
[----:B------:R-:W-:Y:S02]  /*c280*/  FSEL R95, R95, RZ, P0 ;  /* 0x000000ff5f5f7208 */ /* 0x000fe40000000000 */
[----:B------:R-:W-:Y:S02]  /*c290*/  ISETP.GT.AND P0, PT, R14, RZ, PT ;  /* 0x000000ff0e00720c */ /* 0x000fe40003f04270 */
[----:B------:R-:W-:Y:S02]  /*c2a0*/  FSEL R99, R28, -INF , P3 ;  /* 0xff8000001c637808 */ /* 0x000fe40001800000 */
[----:B------:R-:W-:Y:S01]  /*c2b0*/  FSEL R97, R24, -INF , P0 ;  /* 0xff80000018617808 */ /* 0x000fe20000000000 */
[----:B------:R-:W-:Y:S01]  /*c2c0*/  FFMA.FTZ R28, R2, R20, -R95 ;  /* 0x00000014021c7223 */ /* 0x000fe2000001085f */
[----:B------:R-:W-:Y:S02]  /*c2d0*/  ISETP.GT.AND P0, PT, R14, 0x9, PT ;  /* 0x000000090e00780c */ /* 0x000fe40003f04270 */
[----:B------:R-:W-:-:S02]  /*c2e0*/  FMNMX.FTZ R20, R97, R25, !PT ;  /* 0x0000001961147209 */ /* 0x000fc40007810000 */
[C---:B------:R-:W-:Y:S02]  /*c2f0*/  ISETP.GT.AND P2, PT, R14.reuse, 0x10, PT ;  /* 0x000000100e00780c */ /* 0x040fe40003f44270 */
[----:B------:R-:W-:Y:S02]  /*c300*/  FSEL R101, R29, -INF , P0 ;  /* 0xff8000001d657808 */ /* 0x000fe40000000000 */
[----:B------:R-:W-:Y:S02]  /*c310*/  FMNMX.FTZ R20, R99, R20, !PT ;  /* 0x0000001463147209 */ /* 0x000fe40007810000 */
[----:B------:R-:W-:Y:S02]  /*c320*/  ISETP.GT.AND P0, PT, R14, 0x11, PT ;  /* 0x000000110e00780c */ /* 0x000fe40003f04270 */
[----:B------:R-:W-:Y:S02]  /*c330*/  FSEL R103, R32, -INF , P2 ;  /* 0xff80000020677808 */ /* 0x000fe40001000000 */
        /* <DEDUP_REMOVED lines=9> */
[----:B------:R-:W-:Y:S01]  /*c3d0*/  FMNMX.FTZ R24, R105, R24, !PT ;  /* 0x0000001869187209 */ /* 0x000fe20007810000 */
[----:B------:R0:W-:Y:S01]  /*c3e0*/  MUFU.EX2 R29, R28 ;  /* 0x0000001c001d7308 */ /* 0x0001e20000000800 */
[----:B------:R-:W-:Y:S02]  /*c3f0*/  ISETP.GT.AND P0, PT, R14, 0x21, PT ;  /* 0x000000210e00780c */ /* 0x000fe40003f04270 */
[----:B------:R-:W-:Y:S02]  /*c400*/  FSEL R109, R40, -INF , P2 ;  /* 0xff800000286d7808 */ /* 0x000fe40001000000 */
[----:B------:R-:W-:-:S02]  /*c410*/  ISETP.GT.AND P2, PT, R14, 0x28, PT ;  /* 0x000000280e00780c */ /* 0x000fc40003f44270 */
[----:B0-----:R-:W-:Y:S02]  /*c420*/  FMNMX.FTZ R28, R107, R24, !PT ;  /* 0x000000186b1c7209 */ /* 0x001fe40007810000 */
        /* <DEDUP_REMOVED lines=16> */
[----:B------:R-:W-:Y:S01]  /*c530*/  FMNMX.FTZ R28, R49, R28, !PT ;  /* 0x0000001c311c7209 */ /* 0x000fe20007810000 */
[C-C-:B------:R-:W-:Y:S01]  /*c540*/  FFMA.FTZ R26, R2.reuse, R26, -R95.reuse ;  /* 0x0000001a021a7223 */ /* 0x140fe2000001085f */
[----:B------:R-:W-:-:S01]  /*c550*/  FFMA.FTZ R30, R2, R30, -R95 ;  /* 0x0000001e021e7223 */ /* 0x000fc2000001085f */
[----:B------:R-:W-:-:S02]  /*c560*/  ISETP.GT.AND P2, PT, R14, 0x40, PT ;  /* 0x000000400e00780c */ /* 0x000fc40003f44270 */
[----:B------:R-:W-:Y:S02]  /*c570*/  FSEL R53, R53, -INF , P0 ;  /* 0xff80000035357808 */ /* 0x000fe40000000000 */
[----:B------:R-:W-:Y:S01]  /*c580*/  FMNMX.FTZ R28, R117, R28, !PT ;  /* 0x0000001c751c7209 */ /* 0x000fe20007810000 */
[----:B------:R0:W-:Y:S01]  /*c590*/  MUFU.EX2 R45, R26 ;  /* 0x0000001a002d7308 */ /* 0x0001e20000000800 */
[----:B------:R-:W-:-:S07]  /*c5a0*/  ISETP.GT.AND P0, PT, R14, 0x41, PT ;  /* 0x000000410e00780c */ /* 0x000fce0003f04270 */
[----:B------:R1:W-:Y:S01]  /*c5b0*/  MUFU.EX2 R37, R30 ;  /* 0x0000001e00257308 */ /* 0x0003e20000000800 */
[----:B0-----:R-:W-:-:S01]  /*c5c0*/  FFMA.FTZ R26, R2, R43, -R95 ;  /* 0x0000002b021a7223 */ /* 0x001fc2000001085f */
[----:B------:R-:W-:Y:S02]  /*c5d0*/  FSEL R43, R56, -INF , P2 ;  /* 0xff800000382b7808 */ /* 0x000fe40001000000 */
[----:B------:R-:W-:Y:S02]  /*c5e0*/  ISETP.GT.AND P2, PT, R14, 0x48, PT ;  /* 0x000000480e00780c */ /* 0x000fe40003f44270 */
[----:B-1----:R-:W-:Y:S02]  /*c5f0*/  FMNMX.FTZ R30, R53, R28, !PT ;  /* 0x0000001c351e7209 */ /* 0x002fe40007810000 */
        /* <DEDUP_REMOVED lines=16> */
[----:B------:R-:W-:Y:S01]  /*c700*/  FMNMX.FTZ R32, R65, R30, !PT ;  /* 0x0000001e41207209 */ /* 0x000fe20007810000 */
[C-C-:B------:R-:W-:Y:S01]  /*c710*/  FFMA.FTZ R3, R2.reuse, R3, -R95.reuse ;  /* 0x0000000302037223 */ /* 0x140fe2000001085f */
[----:B------:R-:W-:-:S01]  /*c720*/  FFMA.FTZ R34, R2, R34, -R95 ;  /* 0x0000002202227223 */ /* 0x000fc2000001085f */
[C---:B------:R-:W-:Y:S02]  /*c730*/  ISETP.GT.AND P2, PT, R14.reuse, 0x60, PT ;  /* 0x000000600e00780c */ /* 0x040fe40003f44270 */
        /* <DEDUP_REMOVED lines=26> */
[----:B------:R-:W-:Y:S02]  /*c8e0*/  FSEL R85, R85, -INF , P0 ;  /* 0xff80000055557808 */ /* 0x000fe40000000000 */
[----:B------:R-:W-:Y:S01]  /*c8f0*/  FMNMX.FTZ R34, R129, R34, !PT ;  /* 0x0000002281227209 */ /* 0x000fe20007810000 */
[----:B------:R0:W-:Y:S03]  /*c900*/  MUFU.EX2 R30, R3 ;  /* 0x00000003001e7308 */ /* 0x0001e60000000800 */
[----:B0-----:R-:W-:-:S05]  /*c910*/  FMNMX.FTZ R3, R85, R34, !PT ;  /* 0x0000002255037209 */ /* 0x001fca0007810000 */
[----:B------:R-:W0:Y:S01]  /*c920*/  SHFL.BFLY PT, R40, R3, 0x2, 0x1f ;  /* 0x0c401f0003287f89 */ /* 0x000e2200000e0000 */
[----:B------:R-:W-:-:S04]  /*c930*/  FFMA.FTZ R13, R2, R13, -R95 ;  /* 0x0000000d020d7223 */ /* 0x000fc8000001085f */
[----:B------:R0:W-:Y:S02]  /*c940*/  MUFU.EX2 R32, R13 ;  /* 0x0000000d00207308 */ /* 0x0001e40000000800 */
[----:B0-----:R-:W-:-:S05]  /*c950*/  FMNMX.FTZ R13, R3, R40, !PT ;  /* 0x00000028030d7209 */ /* 0x001fca0007810000 */
[----:B------:R-:W0:Y:S01]  /*c960*/  SHFL.BFLY PT, R46, R13, 0x1, 0x1f ;  /* 0x0c201f000d2e7f89 */ /* 0x000e2200000e0000 */
[----:B------:R-:W1:Y:S01]  /*c970*/  S2R R94, SR_TID.X ;  /* 0x00000000005e7919 */ /* 0x000e620000002100 */
[----:B------:R-:W-:-:S01]  /*c980*/  FFMA.FTZ R87, R2, R88, -R95 ;  /* 0x0000005802577223 */ /* 0x000fc2000001085f */
[C-C-:B------:R-:W-:Y:S01]  /*c990*/  FFMA.FTZ R92, R2.reuse, R92, -R95.reuse ;  /* 0x0000005c025c7223 */ /* 0x140fe2000001085f */
[----:B------:R-:W-:-:S01]  /*c9a0*/  FFMA.FTZ R12, R2, R12, -R95 ;  /* 0x0000000c020c7223 */ /* 0x000fc2000001085f */
[----:B0-----:R-:W-:-:S04]  /*c9b0*/  FMNMX.FTZ R3, R13, R46, !PT ;  /* 0x0000002e0d037209 */ /* 0x001fc80007810000 */
[----:B------:R-:W-:Y:S01]  /*c9c0*/  FSETP.NEU.FTZ.AND P0, PT, R3, -INF , PT ;  /* 0xff8000000300780b */ /* 0x000fe20003f1d000 */
[----:B------:R-:W-:-:S05]  /*c9d0*/  FFMA.FTZ R52, R2, R3, -8 ;  /* 0xc100000002347423 */ /* 0x000fca0000010003 */
[----:B------:R-:W-:Y:S01]  /*c9e0*/  FSEL R52, R52, RZ, P0 ;  /* 0x000000ff34347208 */ /* 0x000fe20000000000 */
[----:B------:R-:W-:Y:S04]  /*c9f0*/  MUFU.EX2 R87, R87 ;  /* 0x0000005700577308 */ /* 0x000fe80000000800 */
[----:B------:R-:W-:-:S01]  /*ca00*/  FFMA.FTZ R48, R2, R97, -R52 ;  /* 0x0000006102307223 */ /* 0x000fc20000010834 */
[C-C-:B------:R-:W-:Y:S01]  /*ca10*/  FFMA.FTZ R25, R2.reuse, R25, -R52.reuse ;  /* 0x0000001902197223 */ /* 0x140fe20000010834 */
[----:B------:R-:W-:-:S02]  /*ca20*/  FFMA.FTZ R54, R2, R99, -R52 ;  /* 0x0000006302367223 */ /* 0x000fc40000010834 */
[----:B------:R-:W0:Y:S01]  /*ca30*/  MUFU.EX2 R4, R92 ;  /* 0x0000005c00047308 */ /* 0x000e220000000800 */
[----:B------:R-:W-:-:S01]  /*ca40*/  FFMA.FTZ R34, R2, R67, -R95 ;  /* 0x0000004302227223 */ /* 0x000fc2000001085f */
[----:B------:R-:W-:-:S06]  /*ca50*/  FFMA.FTZ R67, R2, R101, -R52 ;  /* 0x0000006502437223 */ /* 0x000fcc0000010834 */
[----:B------:R-:W-:Y:S01]  /*ca60*/  MUFU.EX2 R48, R48 ;  /* 0x0000003000307308 */ /* 0x000fe20000000800 */
[----:B------:R-:W-:-:S07]  /*ca70*/  FFMA.FTZ R50, R2, R103, -R52 ;  /* 0x0000006702327223 */ /* 0x000fce0000010834 */
[----:B------:R-:W2:Y:S08]  /*ca80*/  MUFU.EX2 R25, R25 ;  /* 0x0000001900197308 */ /* 0x000eb00000000800 */
[----:B------:R-:W3:Y:S01]  /*ca90*/  MUFU.EX2 R12, R12 ;  /* 0x0000000c000c7308 */ /* 0x000ee20000000800 */
[----:B------:R-:W-:-:S07]  /*caa0*/  FFMA.FTZ R33, R2, R33, -R52 ;  /* 0x0000002102217223 */ /* 0x000fce0000010834 */
[----:B------:R-:W4:Y:S01]  /*cab0*/  MUFU.EX2 R54, R54 ;  /* 0x0000003600367308 */ /* 0x000f220000000800 */
[----:B------:R-:W-:-:S01]  /*cac0*/  FFMA.FTZ R38, R2, R38, -R95 ;  /* 0x0000002602267223 */ /* 0x000fc2000001085f */
[----:B------:R-:W-:Y:S01]  /*cad0*/  FFMA.FTZ R46, R2, R83, -R95 ;  /* 0x00000053022e7223 */ /* 0x000fe2000001085f */
[----:B-1----:R-:W-:-:S05]  /*cae0*/  LOP3.LUT R94, R94, 0x7f, RZ, 0xc0, !PT ;  /* 0x0000007f5e5e7812 */ /* 0x002fca00078ec0ff */
[----:B------:R-:W1:Y:S01]  /*caf0*/  MUFU.EX2 R67, R67 ;  /* 0x0000004300437308 */ /* 0x000e620000000800 */
[----:B------:R-:W-:-:S01]  /*cb00*/  FFMA.FTZ R58, R2, R105, -R52 ;  /* 0x00000069023a7223 */ /* 0x000fc20000010834 */
[----:B0-----:R-:W-:Y:S01]  /*cb10*/  FADD.FTZ R83, R87, R4 ;  /* 0x0000000457537221 */ /* 0x001fe20000010000 */
[----:B------:R-:W-:Y:S02]  /*cb20*/  IMAD.IADD R68, R96, 0x1, -R98 ;  /* 0x0000000160447824 */ /* 0x000fe400078e0a62 */
[----:B------:R-:W-:-:S03]  /*cb30*/  FFMA.FTZ R42, R2, R79, -R95 ;  /* 0x0000004f022a7223 */ /* 0x000fc6000001085f */
[----:B------:R-:W0:Y:S01]  /*cb40*/  MUFU.EX2 R50, R50 ;  /* 0x0000003200327308 */ /* 0x000e220000000800 */
[----:B------:R-:W-:Y:S01]  /*cb50*/  ISETP.NE.AND P0, PT, R94, RZ, PT ;  /* 0x000000ff5e00720c */ /* 0x000fe20003f05270 */
[----:B--2---:R-:W-:Y:S01]  /*cb60*/  FADD.FTZ R79, R48, R25 ;  /* 0x00000019304f7221 */ /* 0x004fe20000010000 */
[----:B---3--:R-:W-:-:S01]  /*cb70*/  FADD.FTZ R74, R12, R83 ;  /* 0x000000530c4a7221 */ /* 0x008fc20000010000 */
[----:B------:R-:W-:Y:S01]  /*cb80*/  FFMA.FTZ R11, R2, R11, -R95 ;  /* 0x0000000b020b7223 */ /* 0x000fe2000001085f */
[----:B------:R-:W-:-:S03]  /*cb90*/  IMAD R13, R153, 0xc0, R68 ;  /* 0x000000c0990d7824 */ /* 0x000fc600078e0244 */
[----:B------:R2:W-:Y:S01]  /*cba0*/  MUFU.EX2 R24, R38 ;  /* 0x0000002600187308 */ /* 0x0005e20000000800 */
[----:B----4-:R-:W-:-:S01]  /*cbb0*/  FADD.FTZ R72, R54, R79 ;  /* 0x0000004f36487221 */ /* 0x010fc20000010000 */
[----:B------:R-:W-:-:S06]  /*cbc0*/  FFMA.FTZ R56, R2, R109, -R52 ;  /* 0x0000006d02387223 */ /* 0x000fcc0000010834 */
[----:B------:R-:W3:Y:S01]  /*cbd0*/  MUFU.EX2 R33, R33 ;  /* 0x0000002100217308 */ /* 0x000ee20000000800 */
[----:B--2---:R-:W-:-:S01]  /*cbe0*/  FFMA.FTZ R38, R2, R71, -R95 ;  /* 0x0000004702267223 */ /* 0x004fc2000001085f */
[----:B------:R-:W-:Y:S01]  /*cbf0*/  FFMA.FTZ R71, R2, R107, -R52 ;  /* 0x0000006b02477223 */ /* 0x000fe20000010834 */
[----:B------:R-:W-:-:S01]  /*cc00*/  FADD.FTZ R83, R29, R74 ;  /* 0x0000004a1d537221 */ /* 0x000fc20000010000 */
[----:B------:R-:W-:-:S04]  /*cc10*/  SHF.R.S32.HI R70, RZ, 0x1f, R13 ;  /* 0x0000001fff467819 */ /* 0x000fc8000001140d */
[----:B------:R-:W2:Y:S01]  /*cc20*/  MUFU.EX2 R58, R58 ;  /* 0x0000003a003a7308 */ /* 0x000ea20000000800 */
[----:B-1----:R-:W-:-:S01]  /*cc30*/  FADD.FTZ R79, R67, R72 ;  /* 0x00000048434f7221 */ /* 0x002fc20000010000 */
[----:B------:R-:W-:Y:S01]  /*cc40*/  FFMA.FTZ R41, R2, R41, -R52 ;  /* 0x0000002902297223 */ /* 0x000fe20000010834 */
[----:B------:R-:W-:-:S01]  /*cc50*/  FADD.FTZ R74, R20, R83 ;  /* 0x00000053144a7221 */ /* 0x000fc20000010000 */
[----:B------:R-:W-:-:S04]  /*cc60*/  LEA.HI R13, R70, R13, RZ, 0x7 ;  /* 0x0000000d460d7211 */ /* 0x000fc800078f38ff */
[----:B------:R-:W1:Y:S01]  /*cc70*/  MUFU.EX2 R71, R71 ;  /* 0x0000004700477308 */ /* 0x000e620000000800 */
[----:B------:R-:W-:-:S01]  /*cc80*/  FFMA.FTZ R70, R2, R61, -R52 ;  /* 0x0000003d02467223 */ /* 0x000fc20000010834 */
[----:B0-----:R-:W-:Y:S01]  /*cc90*/  FADD.FTZ R72, R50, R79 ;  /* 0x0000004f32487221 */ /* 0x001fe20000010000 */
[----:B------:R-:W-:-:S05]  /*cca0*/  FFMA.FTZ R62, R2, R111, -R52 ;  /* 0x0000006f023e7223 */ /* 0x000fca0000010834 */
[----:B------:R-:W-:Y:S01]  /*ccb0*/  MUFU.EX2 R11, R11 ;  /* 0x0000000b000b7308 */ /* 0x000fe20000000800 */
[----:B------:R-:W-:Y:S02]  /*ccc0*/  @!P0 VIADD R61, R10, 0x19c40 ;  /* 0x00019c400a3d8836 */ /* 0x000fe40000000000 */
[----:B------:R-:W-:Y:S01]  /*ccd0*/  FADD.FTZ R83, R37, R74 ;  /* 0x0000004a25537221 */ /* 0x000fe20000010000 */
[----:B------:R-:W-:-:S04]  /*cce0*/  FFMA.FTZ R47, R2, R47, -R95 ;  /* 0x0000002f022f7223 */ /* 0x000fc8000001085f */
[----:B------:R-:W0:Y:S01]  /*ccf0*/  MUFU.EX2 R56, R56 ;  /* 0x0000003800387308 */ /* 0x000e220000000800 */
[----:B------:R-:W-:-:S01]  /*cd00*/  FFMA.FTZ R40, R2, R75, -R95 ;  /* 0x0000004b02287223 */ /* 0x000fc2000001085f */
[----:B---3--:R-:W-:Y:S01]  /*cd10*/  FADD.FTZ R79, R33, R72 ;  /* 0x00000048214f7221 */ /* 0x008fe20000010000 */
[----:B------:R-:W-:-:S05]  /*cd20*/  FFMA.FTZ R75, R2, R113, -R52 ;  /* 0x00000071024b7223 */ /* 0x000fca0000010834 */
[----:B------:R-:W3:Y:S01]  /*cd30*/  MUFU.EX2 R26, R26 ;  /* 0x0000001a001a7308 */ /* 0x000ee20000000800 */
[----:B------:R-:W-:-:S01]  /*cd40*/  FADD.FTZ R74, R24, R83 ;  /* 0x00000053184a7221 */ /* 0x000fc20000010000 */
[----:B------:R-:W-:Y:S01]  /*cd50*/  FFMA.FTZ R5, R2, R5, -R95 ;  /* 0x0000000502057223 */ /* 0x000fe2000001085f */
[----:B------:R-:W-:-:S05]  /*cd60*/  @!P0 PRMT R61, RZ, 0x654, R61 ;  /* 0x00000654ff3d8816 */ /* 0x000fca000000003d */
[----:B------:R-:W4:Y:S01]  /*cd70*/  MUFU.EX2 R41, R41 ;  /* 0x0000002900297308 */ /* 0x000f220000000800 */
[----:B------:R-:W-:-:S01]  /*cd80*/  FFMA.FTZ R65, R2, R65, -R52 ;  /* 0x0000004102417223 */ /* 0x000fc20000010834 */
[----:B--2---:R-:W-:Y:S01]  /*cd90*/  FADD.FTZ R72, R58, R79 ;  /* 0x0000004f3a487221 */ /* 0x004fe20000010000 */
[----:B------:R-:W-:-:S01]  /*cda0*/  FFMA.FTZ R60, R2, R115, -R52 ;  /* 0x00000073023c7223 */ /* 0x000fc20000010834 */
[----:B------:R-:W-:Y:S01]  /*cdb0*/  FADD.FTZ R74, R45, R74 ;  /* 0x0000004a2d4a7221 */ /* 0x000fe20000010000 */
[----:B------:R2:W-:Y:S03]  /*cdc0*/  @!P0 SYNCS.ARRIVE.TRANS64.RED.A1T0 RZ, [R61+URZ], RZ ;  /* 0x000000ff3dff89a7 */ /* 0x0005e6000810043f */
[----:B------:R-:W5:Y:S01]  /*cdd0*/  MUFU.EX2 R62, R62 ;  /* 0x0000003e003e7308 */ /* 0x000f620000000800 */
[----:B-1----:R-:W-:-:S01]  /*cde0*/  FADD.FTZ R79, R71, R72 ;  /* 0x00000048474f7221 */ /* 0x002fc20000010000 */
[----:B------:R-:W-:-:S06]  /*cdf0*/  FFMA.FTZ R49, R2, R49, -R52 ;  /* 0x0000003102317223 */ /* 0x000fcc0000010834 */
[----:B------:R-:W1:Y:S01]  /*ce00*/  MUFU.EX2 R47, R47 ;  /* 0x0000002f002f7308 */ /* 0x000e620000000800 */
[----:B0-----:R-:W-:-:S01]  /*ce10*/  FADD.FTZ R72, R56, R79 ;  /* 0x0000004f38487221 */ /* 0x001fc20000010000 */
[----:B------:R-:W-:-:S06]  /*ce20*/  FFMA.FTZ R55, R2, R55, -R95 ;  /* 0x0000003702377223 */ /* 0x000fcc000001085f */
[----:B------:R-:W0:Y:S01]  /*ce30*/  MUFU.EX2 R75, R75 ;  /* 0x0000004b004b7308 */ /* 0x000e220000000800 */
[----:B------:R-:W-:-:S07]  /*ce40*/  FFMA.FTZ R66, R2, R117, -R52 ;  /* 0x0000007502427223 */ /* 0x000fce0000010834 */
[----:B------:R-:W0:Y:S08]  /*ce50*/  MUFU.EX2 R5, R5 ;  /* 0x0000000500057308 */ /* 0x000e300000000800 */
[----:B--2---:R2:W-:Y:S01]  /*ce60*/  MUFU.EX2 R61, R65 ;  /* 0x00000041003d7308 */ /* 0x0045e20000000800 */
[----:B------:R-:W-:-:S01]  /*ce70*/  FFMA.FTZ R53, R2, R53, -R52 ;  /* 0x0000003502357223 */ /* 0x000fc20000010834 */
[----:B--2---:R-:W-:-:S06]  /*ce80*/  FADD.FTZ R65, R11, R74 ;  /* 0x0000004a0b417221 */ /* 0x004fcc0000010000 */
[----:B------:R-:W2:Y:S01]  /*ce90*/  MUFU.EX2 R60, R60 ;  /* 0x0000003c003c7308 */ /* 0x000ea20000000800 */
[----:B---3--:R-:W-:-:S01]  /*cea0*/  FADD.FTZ R79, R26, R65 ;  /* 0x000000411a4f7221 */ /* 0x008fc20000010000 */
[----:B----4-:R-:W-:Y:S01]  /*ceb0*/  FADD.FTZ R65, R41, R72 ;  /* 0x0000004829417221 */ /* 0x010fe20000010000 */
[----:B------:R-:W-:-:S05]  /*cec0*/  FFMA.FTZ R15, R2, R15, -R95 ;  /* 0x0000000f020f7223 */ /* 0x000fca000001085f */
[----:B------:R-:W3:Y:S01]  /*ced0*/  MUFU.EX2 R49, R49 ;  /* 0x0000003100317308 */ /* 0x000ee20000000800 */
[----:B------:R-:W-:-:S01]  /*cee0*/  FADD.FTZ R74, R28, R79 ;  /* 0x0000004f1c4a7221 */ /* 0x000fc20000010000 */
[----:B-----5:R-:W-:Y:S01]  /*cef0*/  FADD.FTZ R72, R62, R65 ;  /* 0x000000413e487221 */ /* 0x020fe20000010000 */
[----:B------:R-:W-:-:S01]  /*cf00*/  FFMA.FTZ R43, R2, R43, -R52 ;  /* 0x0000002b022b7223 */ /* 0x000fc20000010834 */
[----:B------:R-:W-:Y:S01]  /*cf10*/  FFMA.FTZ R14, R2, R59, -R95 ;  /* 0x0000003b020e7223 */ /* 0x000fe2000001085f */
[----:B-1----:R-:W-:-:S03]  /*cf20*/  FADD.FTZ R74, R47, R74 ;  /* 0x0000004a2f4a7221 */ /* 0x002fc60000010000 */
[----:B------:R-:W-:Y:S01]  /*cf30*/  MUFU.EX2 R55, R55 ;  /* 0x0000003700377308 */ /* 0x000fe20000000800 */
[----:B0-----:R-:W-:-:S01]  /*cf40*/  FADD.FTZ R79, R75, R72 ;  /* 0x000000484b4f7221 */ /* 0x001fc20000010000 */
[----:B------:R-:W-:-:S06]  /*cf50*/  FFMA.FTZ R64, R2, R57, -R52 ;  /* 0x0000003902407223 */ /* 0x000fcc0000010834 */
[----:B------:R-:W0:Y:S01]  /*cf60*/  MUFU.EX2 R66, R66 ;  /* 0x0000004200427308 */ /* 0x000e220000000800 */
[----:B------:R-:W-:-:S01]  /*cf70*/  FADD.FTZ R83, R5, R74 ;  /* 0x0000004a05537221 */ /* 0x000fc20000010000 */
[----:B------:R-:W-:Y:S01]  /*cf80*/  FFMA.FTZ R21, R2, R21, -R95 ;  /* 0x0000001502157223 */ /* 0x000fe2000001085f */
[----:B------:R-:W-:-:S05]  /*cf90*/  F2FP.SATFINITE.E4M3.F32.PACK_AB_MERGE_C R151, R45, R24, RZ ;  /* 0x000000182d97723e */ /* 0x000fca00048070ff */
[----:B------:R-:W1:Y:S01]  /*cfa0*/  MUFU.EX2 R53, R53 ;  /* 0x0000003500357308 */ /* 0x000e620000000800 */
[----:B--2---:R-:W-:-:S01]  /*cfb0*/  FADD.FTZ R24, R60, R79 ;  /* 0x0000004f3c187221 */ /* 0x004fc20000010000 */
[----:B------:R-:W-:Y:S01]  /*cfc0*/  FFMA.FTZ R36, R2, R63, -R95 ;  /* 0x0000003f02247223 */ /* 0x000fe2000001085f */
[----:B------:R-:W-:-:S05]  /*cfd0*/  FADD.FTZ R83, R30, R83 ;  /* 0x000000531e537221 */ /* 0x000fca0000010000 */
[----:B------:R-:W2:Y:S01]  /*cfe0*/  MUFU.EX2 R15, R15 ;  /* 0x0000000f000f7308 */ /* 0x000ea20000000800 */
[----:B------:R-:W-:Y:S01]  /*cff0*/  F2FP.SATFINITE.E4M3.F32.PACK_AB_MERGE_C R149, R29, R12, RZ ;  /* 0x0000000c1d95723e */ /* 0x000fe200048070ff */
[----:B---3--:R-:W-:-:S06]  /*d000*/  FADD.FTZ R29, R49, R24 ;  /* 0x00000018311d7221 */ /* 0x008fcc0000010000 */
[----:B------:R-:W3:Y:S01]  /*d010*/  MUFU.EX2 R43, R43 ;  /* 0x0000002b002b7308 */ /* 0x000ee20000000800 */
[----:B------:R-:W-:-:S01]  /*d020*/  FADD.FTZ R24, R32, R83 ;  /* 0x0000005320187221 */ /* 0x000fc20000010000 */
[----:B------:R-:W-:-:S06]  /*d030*/  FFMA.FTZ R27, R2, R27, -R95 ;  /* 0x0000001b021b7223 */ /* 0x000fcc000001085f */
[----:B------:R-:W4:Y:S01]  /*d040*/  MUFU.EX2 R14, R14 ;  /* 0x0000000e000e7308 */ /* 0x000f220000000800 */
[----:B------:R-:W-:Y:S01]  /*d050*/  F2FP.SATFINITE.E4M3.F32.PACK_AB_MERGE_C R145, R47, R28, RZ ;  /* 0x0000001c2f91723e */ /* 0x000fe200048070ff */
[----:B0-----:R-:W-:Y:S01]  /*d060*/  FADD.FTZ R28, R66, R29 ;  /* 0x0000001d421c7221 */ /* 0x001fe20000010000 */
[----:B------:R-:W-:-:S05]  /*d070*/  F2FP.SATFINITE.E4M3.F32.PACK_AB_MERGE_C R147, R55, R32, RZ ;  /* 0x000000203793723e */ /* 0x000fca00048070ff */
[----:B------:R-:W0:Y:S01]  /*d080*/  MUFU.EX2 R64, R64 ;  /* 0x0000004000407308 */ /* 0x000e220000000800 */
[----:B------:R-:W-:-:S07]  /*d090*/  FADD.FTZ R32, R55, R24 ;  /* 0x0000001837207221 */ /* 0x000fce0000010000 */
[----:B------:R-:W5:Y:S01]  /*d0a0*/  MUFU.EX2 R21, R21 ;  /* 0x0000001500157308 */ /* 0x000f620000000800 */
[----:B------:R-:W-:-:S01]  /*d0b0*/  FFMA.FTZ R57, R2, R119, -R52 ;  /* 0x0000007702397223 */ /* 0x000fc20000010834 */
[----:B-1----:R-:W-:-:S06]  /*d0c0*/  FADD.FTZ R28, R53, R28 ;  /* 0x0000001c351c7221 */ /* 0x002fcc0000010000 */
[----:B------:R-:W1:Y:S01]  /*d0d0*/  MUFU.EX2 R36, R36 ;  /* 0x0000002400247308 */ /* 0x000e620000000800 */
[----:B------:R-:W-:-:S01]  /*d0e0*/  FFMA.FTZ R31, R2, R31, -R95 ;  /* 0x0000001f021f7223 */ /* 0x000fc2000001085f */
[----:B--2---:R-:W-:Y:S01]  /*d0f0*/  FADD.FTZ R45, R15, R32 ;  /* 0x000000200f2d7221 */ /* 0x004fe20000010000 */
[----:B------:R-:W-:-:S01]  /*d100*/  FFMA.FTZ R68, R2, R121, -R52 ;  /* 0x0000007902447223 */ /* 0x000fc20000010834 */
[----:B---3--:R-:W-:-:S04]  /*d110*/  FADD.FTZ R29, R43, R28 ;  /* 0x0000001c2b1d7221 */ /* 0x008fc80000010000 */
[----:B------:R-:W2:Y:S01]  /*d120*/  MUFU.EX2 R27, R27 ;  /* 0x0000001b001b7308 */ /* 0x000ea20000000800 */
[----:B----4-:R-:W-:-:S01]  /*d130*/  FADD.FTZ R28, R14, R45 ;  /* 0x0000002d0e1c7221 */ /* 0x010fc20000010000 */
[----:B------:R-:W-:Y:S01]  /*d140*/  F2FP.SATFINITE.E4M3.F32.PACK_AB_MERGE_C R149, R4, R87, R149 ;  /* 0x000000570495723e */ /* 0x000fe20004807095 */
[----:B0-----:R-:W-:-:S05]  /*d150*/  FADD.FTZ R4, R64, R29 ;  /* 0x0000001d40047221 */ /* 0x001fca0000010000 */
[----:B------:R-:W0:Y:S01]  /*d160*/  MUFU.EX2 R34, R34 ;  /* 0x0000002200227308 */ /* 0x000e220000000800 */
[----:B------:R-:W-:-:S01]  /*d170*/  FFMA.FTZ R39, R2, R39, -R95 ;  /* 0x0000002702277223 */ /* 0x000fc2000001085f */
[----:B-----5:R-:W-:Y:S01]  /*d180*/  FADD.FTZ R29, R21, R28 ;  /* 0x0000001c151d7221 */ /* 0x020fe20000010000 */
[----:B------:R-:W-:-:S05]  /*d190*/  FFMA.FTZ R35, R2, R35, -R95 ;  /* 0x0000002302237223 */ /* 0x000fca000001085f */
[----:B------:R-:W3:Y:S01]  /*d1a0*/  MUFU.EX2 R57, R57 ;  /* 0x0000003900397308 */ /* 0x000ee20000000800 */
[C---:B-1----:R-:W-:Y:S01]  /*d1b0*/  F2FP.SATFINITE.E4M3.F32.PACK_AB_MERGE_C R141, R36.reuse, R21, RZ ;  /* 0x00000015248d723e */ /* 0x042fe200048070ff */
[----:B------:R-:W-:-:S06]  /*d1c0*/  FADD.FTZ R36, R36, R29 ;  /* 0x0000001d24247221 */ /* 0x000fcc0000010000 */
[----:B------:R-:W-:Y:S08]  /*d1d0*/  MUFU.EX2 R31, R31 ;  /* 0x0000001f001f7308 */ /* 0x000ff00000000800 */
[----:B------:R-:W1:Y:S08]  /*d1e0*/  MUFU.EX2 R38, R38 ;  /* 0x0000002600267308 */ /* 0x000e700000000800 */
[----:B------:R-:W4:Y:S01]  /*d1f0*/  MUFU.EX2 R68, R68 ;  /* 0x0000004400447308 */ /* 0x000f220000000800 */
[----:B------:R-:W-:-:S01]  /*d200*/  FFMA.FTZ R123, R2, R123, -R52 ;  /* 0x0000007b027b7223 */ /* 0x000fc20000010834 */
[----:B--2---:R-:W-:-:S06]  /*d210*/  FADD.FTZ R29, R27, R36 ;  /* 0x000000241b1d7221 */ /* 0x004fcc0000010000 */
[----:B------:R2:W5:Y:S01]  /*d220*/  MUFU.EX2 R10, R70 ;  /* 0x00000046000a7308 */ /* 0x0005620000000800 */
[----:B------:R-:W-:Y:S01]  /*d230*/  F2FP.SATFINITE.E4M3.F32.PACK_AB_MERGE_C R145, R26, R11, R145 ;  /* 0x0000000b1a91723e */ /* 0x000fe20004807091 */
[----:B0-----:R-:W-:-:S06]  /*d240*/  FADD.FTZ R26, R34, R29 ;  /* 0x0000001d221a7221 */ /* 0x001fcc0000010000 */
[----:B------:R-:W-:Y:S01]  /*d250*/  MUFU.EX2 R39, R39 ;  /* 0x0000002700277308 */ /* 0x000fe20000000800 */
[----:B--2---:R-:W-:-:S01]  /*d260*/  FFMA.FTZ R70, R2, R69, -R52 ;  /* 0x0000004502467223 */ /* 0x004fc20000010834 */
[----:B------:R-:W-:-:S06]  /*d270*/  FFMA.FTZ R69, R2, R51, -R52 ;  /* 0x0000003302457223 */ /* 0x000fcc0000010834 */
[----:B------:R-:W0:Y:S01]  /*d280*/  MUFU.EX2 R42, R42 ;  /* 0x0000002a002a7308 */ /* 0x000e220000000800 */
[----:B---3--:R-:W-:-:S07]  /*d290*/  FADD.FTZ R21, R57, R4 ;  /* 0x0000000439157221 */ /* 0x008fce0000010000 */
[----:B------:R-:W2:Y:S01]  /*d2a0*/  MUFU.EX2 R35, R35 ;  /* 0x0000002300237308 */ /* 0x000ea20000000800 */
[----:B-1----:R-:W-:Y:S01]  /*d2b0*/  F2FP.SATFINITE.E4M3.F32.PACK_AB_MERGE_C R143, R38, R31, RZ ;  /* 0x0000001f268f723e */ /* 0x002fe200048070ff */
[----:B------:R-:W-:-:S06]  /*d2c0*/  FFMA.FTZ R63, R2, R93, -R95 ;  /* 0x0000005d023f7223 */ /* 0x000fcc000001085f */
[----:B------:R-:W1:Y:S01]  /*d2d0*/  MUFU.EX2 R40, R40 ;  /* 0x0000002800287308 */ /* 0x000e620000000800 */
[----:B------:R-:W-:-:S01]  /*d2e0*/  FADD.FTZ R31, R31, R26 ;  /* 0x0000001a1f1f7221 */ /* 0x000fc20000010000 */
[----:B------:R-:W-:Y:S01]  /*d2f0*/  FFMA.FTZ R44, R2, R89, -R95 ;  /* 0x00000059022c7223 */ /* 0x000fe2000001085f */
[----:B----4-:R-:W-:-:S05]  /*d300*/  FADD.FTZ R21, R68, R21 ;  /* 0x0000001544157221 */ /* 0x010fca0000010000 */
[----:B------:R-:W3:Y:S01]  /*d310*/  MUFU.EX2 R51, R123 ;  /* 0x0000007b00337308 */ /* 0x000ee20000000800 */
[----:B------:R-:W-:-:S01]  /*d320*/  FFMA.FTZ R59, R2, R91, -R95 ;  /* 0x0000005b023b7223 */ /* 0x000fc2000001085f */
[----:B------:R-:W-:Y:S01]  /*d330*/  FFMA.FTZ R73, R2, R73, -R52 ;  /* 0x0000004902497223 */ /* 0x000fe20000010834 */
[----:B------:R-:W-:-:S05]  /*d340*/  F2FP.SATFINITE.E4M3.F32.PACK_AB_MERGE_C R151, R37, R20, R151 ;  /* 0x000000142597723e */ /* 0x000fca0004807097 */
[----:B------:R-:W4:Y:S01]  /*d350*/  MUFU.EX2 R70, R70 ;  /* 0x0000004600467308 */ /* 0x000f220000000800 */
[----:B------:R-:W-:-:S01]  /*d360*/  FADD.FTZ R38, R38, R31 ;  /* 0x0000001f26267221 */ /* 0x000fc20000010000 */
[----:B-----5:R-:W-:Y:S01]  /*d370*/  FADD.FTZ R20, R10, R21 ;  /* 0x000000150a147221 */ /* 0x020fe20000010000 */
[----:B0-----:R-:W-:Y:S01]  /*d380*/  F2FP.SATFINITE.E4M3.F32.PACK_AB_MERGE_C R137, R42, R39, RZ ;  /* 0x000000272a89723e */ /* 0x001fe200048070ff */
[----:B------:R-:W-:-:S04]  /*d390*/  FFMA.FTZ R125, R2, R125, -R52 ;  /* 0x0000007d027d7223 */ /* 0x000fc80000010834 */
[----:B------:R-:W0:Y:S01]  /*d3a0*/  MUFU.EX2 R65, R69 ;  /* 0x0000004500417308 */ /* 0x000e220000000800 */
[----:B--2---:R-:W-:-:S01]  /*d3b0*/  FADD.FTZ R11, R35, R38 ;  /* 0x00000026230b7221 */ /* 0x004fc20000010000 */
[----:B------:R-:W-:Y:S01]  /*d3c0*/  FADD.FTZ R20, R61, R20 ;  /* 0x000000143d147221 */ /* 0x000fe20000010000 */
[----:B------:R-:W-:-:S05]  /*d3d0*/  FFMA.FTZ R77, R2, R77, -R52 ;  /* 0x0000004d024d7223 */ /* 0x000fca0000010834 */
[----:B------:R-:W-:Y:S01]  /*d3e0*/  MUFU.EX2 R46, R46 ;  /* 0x0000002e002e7308 */ /* 0x000fe20000000800 */
[C---:B-1----:R-:W-:Y:S01]  /*d3f0*/  F2FP.SATFINITE.E4M3.F32.PACK_AB_MERGE_C R137, R40.reuse, R35, R137 ;  /* 0x000000232889723e */ /* 0x042fe20004807089 */
[----:B------:R-:W-:-:S06]  /*d400*/  FADD.FTZ R40, R40, R11 ;  /* 0x0000000b28287221 */ /* 0x000fcc0000010000 */
[----:B------:R-:W1:Y:S01]  /*d410*/  MUFU.EX2 R63, R63 ;  /* 0x0000003f003f7308 */ /* 0x000e620000000800 */
[----:B------:R-:W-:Y:S01]  /*d420*/  F2FP.SATFINITE.E4M3.F32.PACK_AB_MERGE_C R147, R30, R5, R147 ;  /* 0x000000051e93723e */ /* 0x000fe20004807093 */
[----:B---3--:R-:W-:-:S06]  /*d430*/  FADD.FTZ R5, R51, R20 ;  /* 0x0000001433057221 */ /* 0x008fcc0000010000 */
[----:B------:R-:W2:Y:S01]  /*d440*/  MUFU.EX2 R44, R44 ;  /* 0x0000002c002c7308 */ /* 0x000ea20000000800 */
[----:B------:R-:W-:-:S07]  /*d450*/  FFMA.FTZ R127, R2, R127, -R52 ;  /* 0x0000007f027f7223 */ /* 0x000fce0000010834 */
[----:B------:R-:W3:Y:S01]  /*d460*/  MUFU.EX2 R12, R73 ;  /* 0x00000049000c7308 */ /* 0x000ee20000000800 */
[----:B----4-:R-:W-:Y:S01]  /*d470*/  F2FP.SATFINITE.E4M3.F32.PACK_AB_MERGE_C R51, R70, R51, RZ ;  /* 0x000000334633723e */ /* 0x010fe200048070ff */
[----:B------:R-:W-:-:S06]  /*d480*/  FADD.FTZ R39, R39, R40 ;  /* 0x0000002827277221 */ /* 0x000fcc0000010000 */
[----:B------:R-:W4:Y:S01]  /*d490*/  MUFU.EX2 R59, R59 ;  /* 0x0000003b003b7308 */ /* 0x000f220000000800 */
[----:B------:R-:W-:-:S07]  /*d4a0*/  FADD.FTZ R70, R70, R5 ;  /* 0x0000000546467221 */ /* 0x000fce0000010000 */
[----:B------:R-:W5:Y:S01]  /*d4b0*/  MUFU.EX2 R24, R125 ;  /* 0x0000007d00187308 */ /* 0x000f620000000800 */
[----:B------:R-:W-:-:S01]  /*d4c0*/  FFMA.FTZ R81, R2, R81, -R52 ;  /* 0x0000005102517223 */ /* 0x000fc20000010834 */
[----:B------:R-:W-:Y:S01]  /*d4d0*/  FFMA.FTZ R129, R2, R129, -R52 ;  /* 0x0000008102817223 */ /* 0x000fe20000010834 */
[----:B------:R-:W-:-:S01]  /*d4e0*/  FADD.FTZ R39, R42, R39 ;  /* 0x000000272a277221 */ /* 0x000fc20000010000 */
[----:B------:R-:W-:-:S04]  /*d4f0*/  SHF.R.S32.HI R13, RZ, 0x7, R13 ;  /* 0x00000007ff0d7819 */ /* 0x000fc8000001140d */
[----:B------:R-:W5:Y:S01]  /*d500*/  MUFU.EX2 R77, R77 ;  /* 0x0000004d004d7308 */ /* 0x000f620000000800 */
[----:B------:R-:W-:-:S01]  /*d510*/  FFMA.FTZ R52, R2, R85, -R52 ;  /* 0x0000005502347223 */ /* 0x000fc20000010834 */
[----:B0-----:R-:W-:Y:S01]  /*d520*/  FADD.FTZ R5, R65, R70 ;  /* 0x0000004641057221 */ /* 0x001fe20000010000 */
[----:B-1----:R-:W-:Y:S01]  /*d530*/  F2FP.SATFINITE.E4M3.F32.PACK_AB_MERGE_C R11, R63, R46, RZ ;  /* 0x0000002e3f0b723e */ /* 0x002fe200048070ff */
[----:B--2---:R-:W-:-:S04]  /*d540*/  FADD.FTZ R20, R44, R39 ;  /* 0x000000272c147221 */ /* 0x004fc80000010000 */
[----:B------:R-:W0:Y:S01]  /*d550*/  MUFU.EX2 R127, R127 ;  /* 0x0000007f007f7308 */ /* 0x000e220000000800 */
[----:B------:R-:W-:Y:S01]  /*d560*/  VIMNMX R76, RZ, R13, !PT ;  /* 0x0000000dff4c7248 */ /* 0x000fe20007fe0100 */
[----:B---3--:R-:W-:Y:S01]  /*d570*/  FADD.FTZ R5, R12, R5 ;  /* 0x000000050c057221 */ /* 0x008fe20000010000 */
[C---:B----4-:R-:W-:Y:S01]  /*d580*/  F2FP.SATFINITE.E4M3.F32.PACK_AB_MERGE_C R139, R59.reuse, R44, R11 ;  /* 0x0000002c3b8b723e */ /* 0x050fe2000480700b */
[----:B------:R-:W-:-:S04]  /*d590*/  FADD.FTZ R59, R59, R20 ;  /* 0x000000143b3b7221 */ /* 0x000fc80000010000 */
[----:B------:R-:W1:Y:S01]  /*d5a0*/  MUFU.EX2 R4, R81 ;  /* 0x0000005100047308 */ /* 0x000e620000000800 */
[----:B------:R-:W-:Y:S01]  /*d5b0*/  F2FP.SATFINITE.E4M3.F32.PACK_AB_MERGE_C R141, R14, R15, R141 ;  /* 0x0000000f0e8d723e */ /* 0x000fe2000480708d */
[----:B-----5:R-:W-:Y:S01]  /*d5c0*/  FADD.FTZ R14, R24, R5 ;  /* 0x00000005180e7221 */ /* 0x020fe20000010000 */
[----:B------:R-:W-:Y:S01]  /*d5d0*/  VIADD R20, R90, 0xfffffffe ;  /* 0xfffffffe5a147836 */ /* 0x000fe20000000000 */
[----:B------:R2:W-:Y:S04]  /*d5e0*/  STL [R1+0x14], R76 ;  /* 0x0000144c01007387 */ /* 0x0005e80000100800 */
[----:B------:R-:W3:Y:S01]  /*d5f0*/  MUFU.EX2 R129, R129 ;  /* 0x0000008100817308 */ /* 0x000ee20000000800 */
[----:B------:R-:W-:-:S07]  /*d600*/  FADD.FTZ R14, R77, R14 ;  /* 0x0000000e4d0e7221 */ /* 0x000fce0000010000 */
[----:B------:R-:W4:Y:S01]  /*d610*/  MUFU.EX2 R52, R52 ;  /* 0x0000003400347308 */ /* 0x000f220000000800 */
[----:B------:R-:W-:Y:S01]  /*d620*/  ISETP.GE.AND P0, PT, R20, R76, PT ;  /* 0x0000004c1400720c */ /* 0x000fe20003f06270 */
[----:B0-----:R-:W-:Y:S01]  /*d630*/  FADD.FTZ R5, R127, R14 ;  /* 0x0000000e7f057221 */ /* 0x001fe20000010000 */
[----:B------:R-:W-:-:S03]  /*d640*/  F2FP.SATFINITE.E4M3.F32.PACK_AB_MERGE_C R142, R61, R10, R51 ;  /* 0x0000000a3d8e723e */ /* 0x000fc60004807033 */
[----:B-1----:R-:W-:Y:S01]  /*d650*/  FADD.FTZ R10, R4, R5 ;  /* 0x00000005040a7221 */ /* 0x002fe20000010000 */
[----:B------:R-:W-:Y:S01]  /*d660*/  F2FP.SATFINITE.E4M3.F32.PACK_AB_MERGE_C R148, R67, R54, RZ ;  /* 0x000000364394723e */ /* 0x000fe200048070ff */
[----:B------:R-:W-:Y:S01]  /*d670*/  FADD.FTZ R46, R46, R59 ;  /* 0x0000003b2e2e7221 */ /* 0x000fe20000010000 */
[----:B------:R-:W-:Y:S01]  /*d680*/  F2FP.SATFINITE.E4M3.F32.PACK_AB_MERGE_C R150, R71, R58, RZ ;  /* 0x0000003a4796723e */ /* 0x000fe200048070ff */
[----:B---3--:R-:W-:Y:S01]  /*d690*/  FADD.FTZ R5, R129, R10 ;  /* 0x0000000a81057221 */ /* 0x008fe20000010000 */
[----:B------:R-:W-:Y:S01]  /*d6a0*/  F2FP.SATFINITE.E4M3.F32.PACK_AB_MERGE_C R144, R75, R62, RZ ;  /* 0x0000003e4b90723e */ /* 0x000fe200048070ff */
[----:B------:R-:W-:Y:S01]  /*d6b0*/  IMAD.MOV.U32 R135, RZ, RZ, RZ ;  /* 0x000000ffff877224 */ /* 0x000fe200078e00ff */
[----:B------:R-:W-:Y:S01]  /*d6c0*/  F2FP.SATFINITE.E4M3.F32.PACK_AB_MERGE_C R146, R53, R66, RZ ;  /* 0x000000423592723e */ /* 0x000fe200048070ff */
[----:B------:R-:W-:Y:S01]  /*d6d0*/  BSSY B0, `(.L_x_1948) ;  /* 0x00002bb000007945 */ /* 0x000fe20003800000 */
[----:B------:R-:W-:Y:S02]  /*d6e0*/  F2FP.SATFINITE.E4M3.F32.PACK_AB_MERGE_C R140, R68, R57, RZ ;  /* 0x00000039448c723e */ /* 0x000fe400048070ff */
[----:B----4-:R-:W-:-:S02]  /*d6f0*/  F2FP.SATFINITE.E4M3.F32.PACK_AB_MERGE_C R11, R52, R129, RZ ;  /* 0x00000081340b723e */ /* 0x010fc400048070ff */
[----:B------:R-:W-:Y:S01]  /*d700*/  F2FP.SATFINITE.E4M3.F32.PACK_AB_MERGE_C R24, R77, R24, RZ ;  /* 0x000000184d18723e */ /* 0x000fe200048070ff */
[----:B------:R-:W-:Y:S01]  /*d710*/  FADD.FTZ R5, R52, R5 ;  /* 0x0000000534057221 */ /* 0x000fe20000010000 */
[----:B------:R-:W-:Y:S01]  /*d720*/  F2FP.SATFINITE.E4M3.F32.PACK_AB_MERGE_C R138, R4, R127, R11 ;  /* 0x0000007f048a723e */ /* 0x000fe2000480700b */
[----:B------:R-:W-:Y:S01]  /*d730*/  FADD.FTZ R4, R63, R46 ;  /* 0x0000002e3f047221 */ /* 0x000fe20000010000 */
[----:B------:R-:W-:Y:S01]  /*d740*/  F2FP.SATFINITE.E4M3.F32.PACK_AB_MERGE_C R143, R34, R27, R143 ;  /* 0x0000001b228f723e */ /* 0x000fe2000480708f */
[--C-:B------:R-:W-:Y:S01]  /*d750*/  IMAD.MOV.U32 R134, RZ, RZ, R135.reuse ;  /* 0x000000ffff867224 */ /* 0x100fe200078e0087 */
        /* <DEDUP_REMOVED lines=52> */
[----:B--2---:R-:W-:Y:S06]  /*daa0*/  @!P0 BRA `(.L_x_1949) ;  /* 0x0000002400f48947 */ /* 0x004fec0003800000 */
        /* <DEDUP_REMOVED lines=28> */
[----:B------:R-:W-:-:S07]  /*dc70*/  CS2R R88, SRZ ;  /* 0x0000000000587805 */ /* 0x000fce000001ff00 */
.L_x_1961:
[----:B------:R-:W-:-:S04]  /*dc80*/  ISETP.NE.AND P0, PT, R10, 0x1, PT ;  /* 0x000000010a00780c */ /* 0x000fc80003f05270 */
[----:B------:R-:W-:-:S04]  /*dc90*/  SEL R22, RZ, 0x1, P0 ;  /* 0x00000001ff167807 */ /* 0x000fc80000000000 */
[----:B------:R-:W-:Y:S01]  /*dca0*/  LOP3.LUT R22, R11, R22, RZ, 0x3c, !PT ;  /* 0x000000160b167212 */ /* 0x000fe200078e3cff */
[----:B------:R-:W-:Y:S06]  /*dcb0*/  @!P1 BRA `(.L_x_1950) ;  /* 0x0000000000049947 */ /* 0x000fec0003800000 */
[----:B------:R-:W-:Y:S01]  /*dcc0*/  BPT.TRAP 0x1 ;  /* 0x000000040000795c */ /* 0x000fe20000300000 */
.L_x_1950:
        /* <DEDUP_REMOVED lines=8> */
.L_x_1951:
[----:B------:R-:W2:Y:S01]  /*dd50*/  LDL R3, [R1+0xc] ;  /* 0x00000c0001037983 */ /* 0x000ea20000100800 */
[----:B------:R-:W-:Y:S01]  /*dd60*/  BSSY B2, `(.L_x_1952) ;  /* 0x0000006000027945 */ /* 0x000fe20003800000 */
[----:B------:R-:W-:Y:S02]  /*dd70*/  IMAD.MOV.U32 R25, RZ, RZ, -0x3ffffff0 ;  /* 0xc0000010ff197424 */ /* 0x000fe400078e00ff */
[----:B--2---:R-:W-:Y:S01]  /*dd80*/  IMAD R24, R18, 0x300, R3 ;  /* 0x0000030012187824 */ /* 0x004fe200078e0203 */
[----:B-1----:R-:W-:Y:S06]  /*dd90*/  @P0 BRA `(.L_x_1953) ;  /* 0x0000000000080947 */ /* 0x002fec0003800000 */
[----:B------:R-:W1:Y:S02]  /*dda0*/  SYNCS.PHASECHK.TRANS64.TRYWAIT P0, [R21+URZ+0x19c30], R0 ;  /* 0x019c3000150075a7 */ /* 0x000e64000800017f */
[----:B-1----:R-:W-:Y:S05]  /*ddb0*/  @!P0 BRA `(.L_x_1954) ;  /* 0x000000d400bc8947 */ /* 0x002fea0003800000 */
.L_x_1953:
[----:B------:R-:W-:Y:S05]  /*ddc0*/  BSYNC B2 ;  /* 0x0000000000027941 */ /* 0x000fea0003800000 */
.L_x_1952:
        /* <DEDUP_REMOVED lines=27> */
.L_x_1955:
[----:B01----:R-:W-:Y:S01]  /*df80*/  SHF.L.U32 R0, R11, 0x1f, RZ ;  /* 0x0000001f0b007819 */ /* 0x003fe200000006ff */
[----:B------:R-:W-:-:S04]  /*df90*/  IMAD R152, R10, 0x8, R16 ;  /* 0x000000080a987824 */ /* 0x000fc800078e0210 */
[----:B------:R0:W1:Y:S01]  /*dfa0*/  SYNCS.PHASECHK.TRANS64.TRYWAIT P0, [R152+URZ+0x19c50], R0 ;  /* 0x019c5000980075a7 */ /* 0x000062000800017f */
[----:B------:R-:W-:Y:S05]  /*dfb0*/  @!P1 BRA `(.L_x_1956) ;  /* 0x0000000000049947 */ /* 0x000fea0003800000 */
[----:B------:R-:W-:Y:S01]  /*dfc0*/  BPT.TRAP 0x1 ;  /* 0x000000040000795c */ /* 0x000fe20000300000 */
.L_x_1956:
[----:B------:R-:W-:Y:S04]  /*dfd0*/  BSSY B2, `(.L_x_1957) ;  /* 0x0000004000027945 */ /* 0x000fe80003800000 */
[----:B-1----:R-:W-:Y:S05]  /*dfe0*/  @P0 BRA `(.L_x_1958) ;  /* 0x0000000000080947 */ /* 0x002fea0003800000 */
[----:B------:R-:W1:Y:S02]  /*dff0*/  SYNCS.PHASECHK.TRANS64.TRYWAIT P0, [R152+URZ+0x19c50], R0 ;  /* 0x019c5000980075a7 */ /* 0x000e64000800017f */
[----:B-1----:R-:W-:Y:S05]  /*e000*/  @!P0 BRA `(.L_x_1959) ;  /* 0x000000d4003c8947 */ /* 0x002fea0003800000 */
.L_x_1958:
[----:B------:R-:W-:Y:S05]  /*e010*/  BSYNC B2 ;  /* 0x0000000000027941 */ /* 0x000fea0003800000 */
.L_x_1957:
[----:B01----:R-:W-:Y:S01]  /*e020*/  VIADD R0, R16, 0x3000 ;  /* 0x0000300010007836 */ /* 0x003fe20000000000 */
[----:B------:R-:W2:Y:S01]  /*e030*/  LDL R3, [R1+0x2c] ;  /* 0x00002c0001037983 */ /* 0x000ea20000100800 */
[----:B------:R-:W-:Y:S01]  /*e040*/  IMAD.MOV.U32 R11, RZ, RZ, 0x40000040 ;  /* 0x40000040ff0b7424 */ /* 0x000fe200078e00ff */
[----:B------:R-:W-:Y:S02]  /*e050*/  WARPGROUP.ARRIVE ;  /* 0x00000000000079c5 */ /* 0x000fe40000000000 */
[----:B------:R-:W-:Y:S02]  /*e060*/  SHF.R.U32.HI R0, RZ, 0x4, R0 ;  /* 0x00000004ff007819 */ /* 0x000fe40000011600 */
[----:B------:R-:W-:Y:S02]  /*e070*/  R2UR UR7, R11 ;  /* 0x000000000b0772ca */ /* 0x000fe400000e0000 */
[----:B------:R-:W-:-:S04]  /*e080*/  LOP3.LUT R0, R0, 0x3fff, RZ, 0xc0, !PT ;  /* 0x00003fff00007812 */ /* 0x000fc800078ec0ff */
[----:B------:R-:W-:-:S05]  /*e090*/  LOP3.LUT R0, R0, 0x10000, RZ, 0xfc, !PT ;  /* 0x0001000000007812 */ /* 0x000fca00078efcff */
[----:B------:R-:W-:-:S05]  /*e0a0*/  IMAD R10, R10, 0x300, R0 ;  /* 0x000003000a0a7824 */ /* 0x000fca00078e0200 */
[----:B------:R-:W-:-:S13]  /*e0b0*/  R2UR UR6, R10 ;  /* 0x000000000a0672ca */ /* 0x000fda00000e0000 */
[----:B------:R-:W-:Y:S03]  /*e0c0*/  QGMMA.64x96x32.F32.E4M3.E4M3 R88, R148, gdesc[UR4], R88, gsb0 ;  /* 0x0160000494587df3 */ /* 0x000fe60008000858 */
[----:B------:R-:W-:Y:S02]  /*e0d0*/  WARPGROUP.DEPBAR.LE gsb0, 0x0 ;  /* 0x00008000000079c5 */ /* 0x000fe40000010000 */
[----:B------:R-:W3:Y:S04]  /*e0e0*/  LDL R149, [R1+0x20] ;  /* 0x0000200001957983 */ /* 0x000ee80000100800 */
[----:B------:R-:W3:Y:S04]  /*e0f0*/  LDL R150, [R1+0x1c] ;  /* 0x00001c0001967983 */ /* 0x000ee80000100800 */
[----:B------:R-:W4:Y:S01]  /*e100*/  LDL R151, [R1+0x28] ;  /* 0x0000280001977983 */ /* 0x000f220000100800 */
[----:B------:R-:W-:Y:S01]  /*e110*/  IMAD.MOV.U32 R0, RZ, RZ, -0x80 ;  /* 0xffffff80ff007424 */ /* 0x000fe200078e00ff */
[----:B------:R-:W-:Y:S01]  /*e120*/  WARPGROUP.ARRIVE ;  /* 0x00000000000079c5 */ /* 0x000fe20000000000 */
[----:B------:R-:W-:-:S02]  /*e130*/  VIADD R14, R10, 0x2 ;  /* 0x000000020a0e7836 */ /* 0x000fc40000000000 */
[----:B------:R-:W-:Y:S02]  /*e140*/  IMAD R0, R20, R0, 0x1 ;  /* 0x0000000114007424 */ /* 0x000fe400078e0200 */
[----:B------:R-:W-:Y:S01]  /*e150*/  IMAD.MOV.U32 R15, RZ, RZ, 0x40000040 ;  /* 0x40000040ff0f7424 */ /* 0x000fe200078e00ff */
[----:B------:R-:W-:Y:S01]  /*e160*/  R2UR UR6, R14 ;  /* 0x000000000e0672ca */ /* 0x000fe200000e0000 */
[----:B------:R-:W-:Y:S02]  /*e170*/  IMAD R0, R153, 0xc0, R0 ;  /* 0x000000c099007824 */ /* 0x000fe400078e0200 */
[C---:B------:R-:W-:Y:S01]  /*e180*/  VIADD R14, R10.reuse, 0x4 ;  /* 0x000000040a0e7836 */ /* 0x040fe20000000000 */
[----:B------:R-:W-:Y:S01]  /*e190*/  R2UR UR7, R15 ;  /* 0x000000000f0772ca */ /* 0x000fe200000e0000 */
[----:B------:R-:W-:Y:S02]  /*e1a0*/  IMAD.MOV.U32 R15, RZ, RZ, 0x40000040 ;  /* 0x40000040ff0f7424 */ /* 0x000fe400078e00ff */
[----:B------:R-:W-:-:S10]  /*e1b0*/  VIADD R10, R10, 0x6 ;  /* 0x000000060a0a7836 */ /* 0x000fd40000000000 */
[----:B------:R-:W-:Y:S01]  /*e1c0*/  QGMMA.64x96x32.F32.E4M3.E4M3 R88, R144, gdesc[UR4], R88, gsb0 ;  /* 0x0160000490587df3 */ /* 0x000fe20008000858 */
[----:B------:R-:W-:Y:S02]  /*e1d0*/  R2UR UR6, R14 ;  /* 0x000000000e0672ca */ /* 0x000fe400000e0000 */
[----:B------:R-:W-:Y:S01]  /*e1e0*/  R2UR UR7, R15 ;  /* 0x000000000f0772ca */ /* 0x000fe200000e0000 */
[----:B------:R-:W-:Y:S02]  /*e1f0*/  WARPGROUP.DEPBAR.LE gsb0, 0x0 ;  /* 0x00008000000079c5 */ /* 0x000fe40000010000 */
[----:B------:R-:W-:-:S10]  /*e200*/  WARPGROUP.ARRIVE ;  /* 0x00000000000079c5 */ /* 0x000fd40000000000 */
[----:B------:R-:W-:Y:S01]  /*e210*/  QGMMA.64x96x32.F32.E4M3.E4M3 R88, R140, gdesc[UR4], R88, gsb0 ;  /* 0x016000048c587df3 */ /* 0x000fe20008000858 */
[----:B------:R-:W-:Y:S02]  /*e220*/  R2UR UR6, R10 ;  /* 0x000000000a0672ca */ /* 0x000fe400000e0000 */
[----:B------:R-:W-:Y:S02]  /*e230*/  WARPGROUP.DEPBAR.LE gsb0, 0x0 ;  /* 0x00008000000079c5 */ /* 0x000fe40000010000 */
[----:B------:R-:W-:Y:S01]  /*e240*/  WARPGROUP.ARRIVE ;  /* 0x00000000000079c5 */ /* 0x000fe20000000000 */
[----:B---3--:R-:W-:-:S05]  /*e250*/  IADD3 R0, -R150, R0, R149 ;  /* 0x0000000096007210 */ /* 0x008fca0007ffe195 */
[----:B----4-:R-:W-:Y:S02]  /*e260*/  IMAD R0, R151, -0x2, R0 ;  /* 0xfffffffe97007824 */ /* 0x010fe400078e0200 */
[----:B------:R-:W0:Y:S02]  /*e270*/  S2R R151, SR_TID.X ;  /* 0x0000000000977919 */ /* 0x000e240000002100 */
[----:B--2---:R-:W-:-:S05]  /*e280*/  IMAD.IADD R0, R3, 0x1, R0 ;  /* 0x0000000103007824 */ /* 0x004fca00078e0200 */
        /* <DEDUP_REMOVED lines=90> */
[C---:B------:R-:W-:Y:S01]  /*e830*/  ISETP.GT.AND P2, PT, R0.reuse, 0x79, PT ;  /* 0x000000790000780c */ /* 0x040fe20003f44270 */
[----:B------:R-:W-:Y:S01]  /*e840*/  VIADD R0, R0, 0x8 ;  /* 0x0000000800007836 */ /* 0x000fe20000000000 */
[----:B------:R-:W-:Y:S02]  /*e850*/  FSEL R84, R84, -INF , P0 ;  /* 0xff80000054547808 */ /* 0x000fe40000000000 */
[----:B------:R-:W-:Y:S02]  /*e860*/  FMNMX.FTZ R3, R81, R3, !PT ;  /* 0x0000000351037209 */ /* 0x000fe40007810000 */
[----:B------:R-:W-:Y:S02]  /*e870*/  FSEL R85, R85, -INF , P2 ;  /* 0xff80000055557808 */ /* 0x000fe40001000000 */
[----:B------:R-:W-:Y:S02]  /*e880*/  FMNMX.FTZ R3, R84, R3, !PT ;  /* 0x0000000354037209 */ /* 0x000fe40007810000 */
[----:B------:R-:W-:-:S02]  /*e890*/  ISETP.GT.AND P2, PT, R0, RZ, PT ;  /* 0x000000ff0000720c */ /* 0x000fc40003f44270 */
[----:B------:R-:W-:Y:S02]  /*e8a0*/  FMNMX.FTZ R3, R85, R3, !PT ;  /* 0x0000000355037209 */ /* 0x000fe40007810000 */
[----:B------:R-:W-:Y:S02]  /*e8b0*/  ISETP.GT.AND P3, PT, R0, 0x1, PT ;  /* 0x000000010000780c */ /* 0x000fe40003f64270 */
[----:B------:R-:W-:Y:S01]  /*e8c0*/  FSEL R26, R26, -INF , P2 ;  /* 0xff8000001a1a7808 */ /* 0x000fe20001000000 */
[----:B------:R-:W1:Y:S01]  /*e8d0*/  SHFL.BFLY PT, R11, R3, 0x2, 0x1f ;  /* 0x0c401f00030b7f89 */ /* 0x000e6200000e0000 */
[C---:B------:R-:W-:Y:S02]  /*e8e0*/  ISETP.GT.AND P2, PT, R0.reuse, 0x8, PT ;  /* 0x000000080000780c */ /* 0x040fe40003f44270 */
[----:B------:R-:W-:Y:S02]  /*e8f0*/  FSEL R27, R27, -INF , P3 ;  /* 0xff8000001b1b7808 */ /* 0x000fe40001800000 */
[----:B------:R-:W-:-:S02]  /*e900*/  ISETP.GT.AND P3, PT, R0, 0x9, PT ;  /* 0x000000090000780c */ /* 0x000fc40003f64270 */
[----:B------:R-:W-:Y:S02]  /*e910*/  FSEL R30, R30, -INF , P2 ;  /* 0xff8000001e1e7808 */ /* 0x000fe40001000000 */
[C---:B------:R-:W-:Y:S02]  /*e920*/  ISETP.GT.AND P2, PT, R0.reuse, 0x10, PT ;  /* 0x000000100000780c */ /* 0x040fe40003f44270 */
[----:B------:R-:W-:Y:S02]  /*e930*/  FSEL R31, R31, -INF , P3 ;  /* 0xff8000001f1f7808 */ /* 0x000fe40001800000 */
[----:B------:R-:W-:Y:S02]  /*e940*/  ISETP.GT.AND P3, PT, R0, 0x11, PT ;  /* 0x000000110000780c */ /* 0x000fe40003f64270 */
[----:B------:R-:W-:Y:S02]  /*e950*/  FSEL R34, R34, -INF , P2 ;  /* 0xff80000022227808 */ /* 0x000fe40001000000 */
[----:B------:R-:W-:-:S02]  /*e960*/  ISETP.GT.AND P2, PT, R0, 0x18, PT ;  /* 0x000000180000780c */ /* 0x000fc40003f44270 */
[----:B------:R-:W-:Y:S02]  /*e970*/  FSEL R35, R35, -INF , P3 ;  /* 0xff80000023237808 */ /* 0x000fe40001800000 */
[----:B------:R-:W-:Y:S02]  /*e980*/  ISETP.GT.AND P3, PT, R0, 0x19, PT ;  /* 0x000000190000780c */ /* 0x000fe40003f64270 */
[----:B------:R-:W-:Y:S02]  /*e990*/  FSEL R38, R38, -INF , P2 ;  /* 0xff80000026267808 */ /* 0x000fe40001000000 */
[----:B-1----:R-:W-:Y:S01]  /*e9a0*/  FMNMX.FTZ R3, R3, R11, !PT ;  /* 0x0000000b03037209 */ /* 0x002fe20007810000 */
[----:B------:R-:W-:Y:S01]  /*e9b0*/  IMAD.MOV.U32 R11, RZ, RZ, 0x40000040 ;  /* 0x40000040ff0b7424 */ /* 0x000fe200078e00ff */
[----:B------:R-:W-:Y:S02]  /*e9c0*/  ISETP.GT.AND P2, PT, R0, 0x20, PT ;  /* 0x000000200000780c */ /* 0x000fe40003f44270 */
[----:B------:R-:W-:Y:S01]  /*e9d0*/  FSEL R39, R39, -INF , P3 ;  /* 0xff80000027277808 */ /* 0x000fe20001800000 */
[----:B------:R-:W1:Y:S01]  /*e9e0*/  SHFL.BFLY PT, R14, R3, 0x1, 0x1f ;  /* 0x0c201f00030e7f89 */ /* 0x000e6200000e0000 */
[----:B------:R-:W-:-:S02]  /*e9f0*/  R2UR UR7, R11 ;  /* 0x000000000b0772ca */ /* 0x000fc400000e0000 */
[----:B------:R-:W-:Y:S02]  /*ea00*/  ISETP.GT.AND P3, PT, R0, 0x21, PT ;  /* 0x000000210000780c */ /* 0x000fe40003f64270 */
[----:B------:R-:W-:Y:S02]  /*ea10*/  FSEL R42, R42, -INF , P2 ;  /* 0xff8000002a2a7808 */ /* 0x000fe40001000000 */
[C---:B------:R-:W-:Y:S02]  /*ea20*/  ISETP.GT.AND P2, PT, R0.reuse, 0x28, PT ;  /* 0x000000280000780c */ /* 0x040fe40003f44270 */
[----:B------:R-:W-:Y:S02]  /*ea30*/  FSEL R43, R43, -INF , P3 ;  /* 0xff8000002b2b7808 */ /* 0x000fe40001800000 */
[----:B------:R-:W-:Y:S02]  /*ea40*/  ISETP.GT.AND P3, PT, R0, 0x29, PT ;  /* 0x000000290000780c */ /* 0x000fe40003f64270 */
[----:B------:R-:W-:Y:S01]  /*ea50*/  FSEL R46, R46, -INF , P2 ;  /* 0xff8000002e2e7808 */ /* 0x000fe20001000000 */
[----:B------:R-:W-:Y:S01]  /*ea60*/  QGMMA.64x96x32.F32.E4M3.E4M3 R88, R136, gdesc[UR4], R88, gsb0 ;  /* 0x0160000488587df3 */ /* 0x000fe20008000858 */
[----:B------:R-:W-:-:S02]  /*ea70*/  ISETP.GT.AND P2, PT, R0, 0x30, PT ;  /* 0x000000300000780c */ /* 0x000fc40003f44270 */
[----:B------:R-:W-:Y:S02]  /*ea80*/  FSEL R47, R47, -INF , P3 ;  /* 0xff8000002f2f7808 */ /* 0x000fe40001800000 */
[----:B------:R-:W-:Y:S02]  /*ea90*/  ISETP.GT.AND P3, PT, R0, 0x31, PT ;  /* 0x000000310000780c */ /* 0x000fe40003f64270 */
[----:B------:R-:W-:Y:S02]  /*eaa0*/  FSEL R50, R50, -INF , P2 ;  /* 0xff80000032327808 */ /* 0x000fe40001000000 */
[----:B------:R-:W-:Y:S02]  /*eab0*/  ISETP.GT.AND P2, PT, R0, 0x38, PT ;  /* 0x000000380000780c */ /* 0x000fe40003f44270 */
[----:B-1----:R-:W-:Y:S02]  /*eac0*/  FMNMX.FTZ R3, R3, R14, !PT ;  /* 0x0000000e03037209 */ /* 0x002fe40007810000 */
[----:B------:R-:W-:-:S02]  /*ead0*/  FSEL R51, R51, -INF , P3 ;  /* 0xff80000033337808 */ /* 0x000fc40001800000 */
[----:B------:R-:W-:Y:S01]  /*eae0*/  FSETP.NEU.FTZ.AND P0, PT, R3, -INF , PT ;  /* 0xff8000000300780b */ /* 0x000fe20003f1d000 */
[----:B------:R-:W-:-:S01]  /*eaf0*/  FFMA.FTZ R11, R2, R3, -8 ;  /* 0xc1000000020b7423 */ /* 0x000fc20000010003 */
[----:B------:R-:W-:Y:S02]  /*eb00*/  ISETP.GT.AND P3, PT, R0, 0x39, PT ;  /* 0x000000390000780c */ /* 0x000fe40003f64270 */
[----:B------:R-:W-:Y:S02]  /*eb10*/  FSEL R54, R54, -INF , P2 ;  /* 0xff80000036367808 */ /* 0x000fe40001000000 */
[----:B------:R-:W-:Y:S02]  /*eb20*/  FSEL R11, R11, RZ, P0 ;  /* 0x000000ff0b0b7208 */ /* 0x000fe40000000000 */
[----:B------:R-:W-:Y:S02]  /*eb30*/  ISETP.GT.AND P2, PT, R0, 0x40, PT ;  /* 0x000000400000780c */ /* 0x000fe40003f44270 */
        /* <DEDUP_REMOVED lines=51> */
[----:B------:R-:W-:Y:S01]  /*ee70*/  MUFU.EX2 R10, R10 ;  /* 0x0000000a000a7308 */ /* 0x000fe20000000800 */
[----:B------:R-:W-:-:S02]  /*ee80*/  ISETP.GT.AND P3, PT, R0, 0x59, PT ;  /* 0x000000590000780c */ /* 0x000fc40003f64270 */
[----:B------:R-:W-:Y:S02]  /*ee90*/  FMNMX.FTZ R25, R51, R25, !PT ;  /* 0x0000001933197209 */ /* 0x000fe40007810000 */
[----:B------:R-:W-:Y:S02]  /*eea0*/  FSEL R70, R70, -INF , P2 ;  /* 0xff80000046467808 */ /* 0x000fe40001000000 */
[----:B------:R-:W-:Y:S01]  /*eeb0*/  FMNMX.FTZ R25, R54, R25, !PT ;  /* 0x0000001936197209 */ /* 0x000fe20007810000 */
[----:B------:R-:W-:Y:S01]  /*eec0*/  MUFU.EX2 R14, R14 ;  /* 0x0000000e000e7308 */ /* 0x000fe20000000800 */
[----:B------:R-:W-:Y:S02]  /*eed0*/  ISETP.GT.AND P2, PT, R0, 0x60, PT ;  /* 0x000000600000780c */ /* 0x000fe40003f44270 */
[----:B------:R-:W-:Y:S02]  /*eee0*/  FMNMX.FTZ R25, R55, R25, !PT ;  /* 0x0000001937197209 */ /* 0x000fe40007810000 */
[----:B------:R-:W-:-:S02]  /*eef0*/  FSEL R71, R71, -INF , P3 ;  /* 0xff80000047477808 */ /* 0x000fc40001800000 */
[----:B------:R-:W-:Y:S01]  /*ef00*/  FMNMX.FTZ R25, R58, R25, !PT ;  /* 0x000000193a197209 */ /* 0x000fe20007810000 */
[----:B------:R-:W-:Y:S01]  /*ef10*/  MUFU.EX2 R15, R15 ;  /* 0x0000000f000f7308 */ /* 0x000fe20000000800 */
[----:B------:R-:W-:Y:S02]  /*ef20*/  ISETP.GT.AND P3, PT, R0, 0x61, PT ;  /* 0x000000610000780c */ /* 0x000fe40003f64270 */
[----:B------:R-:W-:Y:S02]  /*ef30*/  FMNMX.FTZ R25, R59, R25, !PT ;  /* 0x000000193b197209 */ /* 0x000fe40007810000 */
[----:B------:R-:W-:Y:S02]  /*ef40*/  FSEL R74, R74, -INF , P2 ;  /* 0xff8000004a4a7808 */ /* 0x000fe40001000000 */
[----:B------:R-:W-:Y:S01]  /*ef50*/  FMNMX.FTZ R25, R62, R25, !PT ;  /* 0x000000193e197209 */ /* 0x000fe20007810000 */
[----:B------:R-:W-:Y:S01]  /*ef60*/  MUFU.EX2 R24, R24 ;  /* 0x0000001800187308 */ /* 0x000fe20000000800 */
[----:B------:R-:W-:-:S02]  /*ef70*/  ISETP.GT.AND P2, PT, R0, 0x68, PT ;  /* 0x000000680000780c */ /* 0x000fc40003f44270 */
[----:B------:R-:W-:Y:S02]  /*ef80*/  FMNMX.FTZ R25, R63, R25, !PT ;  /* 0x000000193f197209 */ /* 0x000fe40007810000 */
[----:B------:R-:W-:Y:S02]  /*ef90*/  FSEL R75, R75, -INF , P3 ;  /* 0xff8000004b4b7808 */ /* 0x000fe40001800000 */
[----:B------:R-:W-:Y:S01]  /*efa0*/  FMNMX.FTZ R25, R66, R25, !PT ;  /* 0x0000001942197209 */ /* 0x000fe20007810000 */
[----:B------:R-:W-:Y:S01]  /*efb0*/  MUFU.EX2 R32, R32 ;  /* 0x0000002000207308 */ /* 0x000fe20000000800 */
[----:B------:R-:W-:Y:S01]  /*efc0*/  ISETP.GT.AND P3, PT, R0, 0x69, PT ;  /* 0x000000690000780c */ /* 0x000fe20003f64270 */
[----:B------:R-:W-:Y:S02]  /*efd0*/  WARPGROUP.DEPBAR.LE gsb0, 0x0 ;  /* 0x00008000000079c5 */ /* 0x000fe40000010000 */
        /* <DEDUP_REMOVED lines=20> */
[----:B------:R-:W-:Y:S02]  /*f120*/  FSEL R86, R86, -INF , P2 ;  /* 0xff80000056567808 */ /* 0x000fe40001000000 */
[----:B------:R-:W-:Y:S02]  /*f130*/  FMNMX.FTZ R0, R83, R25, !PT ;  /* 0x0000001953007209 */ /* 0x000fe40007810000 */
[----:B------:R-:W-:Y:S01]  /*f140*/  FSEL R87, R87, -INF , P3 ;  /* 0xff80000057577808 */ /* 0x000fe20001800000 */
[----:B------:R1:W-:Y:S01]  /*f150*/  MUFU.EX2 R25, R60 ;  /* 0x0000003c00197308 */ /* 0x0003e20000000800 */
[----:B------:R-:W-:-:S02]  /*f160*/  FMNMX.FTZ R0, R86, R0, !PT ;  /* 0x0000000056007209 */ /* 0x000fc40007810000 */
[----:B0-----:R-:W-:Y:S02]  /*f170*/  LOP3.LUT R140, R151, 0x7f, RZ, 0xc0, !PT ;  /* 0x0000007f978c7812 */ /* 0x001fe400078ec0ff */
[----:B------:R-:W-:-:S03]  /*f180*/  FMNMX.FTZ R0, R87, R0, !PT ;  /* 0x0000000057007209 */ /* 0x000fc60007810000 */
[----:B------:R-:W-:Y:S01]  /*f190*/  MUFU.EX2 R41, R41 ;  /* 0x0000002900297308 */ /* 0x000fe20000000800 */
[----:B-1----:R-:W-:-:S01]  /*f1a0*/  FFMA.FTZ R60, R2, R65, -R11 ;  /* 0x00000041023c7223 */ /* 0x002fc2000001080b */
[----:B------:R-:W0:Y:S01]  /*f1b0*/  SHFL.BFLY PT, R61, R0, 0x2, 0x1f ;  /* 0x0c401f00003d7f89 */ /* 0x000e2200000e0000 */
[----:B------:R-:W-:-:S01]  /*f1c0*/  FFMA.FTZ R65, R2, R69, -R11 ;  /* 0x0000004502417223 */ /* 0x000fc2000001080b */
[C-C-:B------:R-:W-:Y:S01]  /*f1d0*/  FFMA.FTZ R69, R2.reuse, R76, -R11.reuse ;  /* 0x0000004c02457223 */ /* 0x140fe2000001080b */
[----:B------:R-:W-:-:S03]  /*f1e0*/  FFMA.FTZ R76, R2, R80, -R11 ;  /* 0x00000050024c7223 */ /* 0x000fc6000001080b */
[----:B------:R-:W-:Y:S08]  /*f1f0*/  MUFU.EX2 R44, R44 ;  /* 0x0000002c002c7308 */ /* 0x000ff00000000800 */
[----:B------:R-:W-:Y:S08]  /*f200*/  MUFU.EX2 R45, R45 ;  /* 0x0000002d002d7308 */ /* 0x000ff00000000800 */
[----:B------:R-:W-:Y:S01]  /*f210*/  MUFU.EX2 R48, R48 ;  /* 0x0000003000307308 */ /* 0x000fe20000000800 */
[----:B0-----:R-:W-:Y:S01]  /*f220*/  FMNMX.FTZ R0, R0, R61, !PT ;  /* 0x0000003d00007209 */ /* 0x001fe20007810000 */
[C-C-:B------:R-:W-:Y:S01]  /*f230*/  FFMA.FTZ R61, R2.reuse, R73, -R11.reuse ;  /* 0x00000049023d7223 */ /* 0x140fe2000001080b */
[----:B------:R-:W-:-:S01]  /*f240*/  FFMA.FTZ R73, R2, R77, -R11 ;  /* 0x0000004d02497223 */ /* 0x000fc2000001080b */
[----:B------:R-:W-:-:S02]  /*f250*/  FFMA.FTZ R77, R2, R81, -R11 ;  /* 0x00000051024d7223 */ /* 0x000fc4000001080b */
[----:B------:R-:W0:Y:S02]  /*f260*/  SHFL.BFLY PT, R72, R0, 0x1, 0x1f ;  /* 0x0c201f0000487f89 */ /* 0x000e2400000e0000 */
[----:B------:R-:W-:Y:S08]  /*f270*/  MUFU.EX2 R49, R49 ;  /* 0x0000003100317308 */ /* 0x000ff00000000800 */
[----:B------:R-:W-:Y:S08]  /*f280*/  MUFU.EX2 R52, R52 ;  /* 0x0000003400347308 */ /* 0x000ff00000000800 */
[----:B------:R-:W-:Y:S01]  /*f290*/  MUFU.EX2 R53, R53 ;  /* 0x0000003500357308 */ /* 0x000fe20000000800 */
[----:B0-----:R-:W-:-:S07]  /*f2a0*/  FMNMX.FTZ R0, R0, R72, !PT ;  /* 0x0000004800007209 */ /* 0x001fce0007810000 */
[----:B------:R-:W-:Y:S01]  /*f2b0*/  MUFU.EX2 R56, R56 ;  /* 0x0000003800387308 */ /* 0x000fe20000000800 */
[----:B------:R-:W-:Y:S02]  /*f2c0*/  FSEL R72, R3, RZ, P0 ;  /* 0x000000ff03487208 */ /* 0x000fe40000000000 */
[----:B------:R-:W-:Y:S01]  /*f2d0*/  FSETP.NEU.FTZ.AND P0, PT, R0, -INF , PT ;  /* 0xff8000000000780b */ /* 0x000fe20003f1d000 */
[----:B------:R-:W-:-:S02]  /*f2e0*/  FFMA.FTZ R11, R2, R0, -8 ;  /* 0xc1000000020b7423 */ /* 0x000fc40000010000 */
[----:B------:R-:W-:Y:S02]  /*f2f0*/  FADD.FTZ R72, -R72, R13 ;  /* 0x0000000d48487221 */ /* 0x000fe40000010100 */
[----:B------:R-:W-:Y:S01]  /*f300*/  MUFU.EX2 R57, R57 ;  /* 0x0000003900397308 */ /* 0x000fe20000000800 */
[----:B------:R-:W-:Y:S01]  /*f310*/  FSEL R11, R11, RZ, P0 ;  /* 0x000000ff0b0b7208 */ /* 0x000fe20000000000 */
[----:B------:R-:W-:Y:S01]  /*f320*/  FMUL.FTZ R13, R2, R72 ;  /* 0x00000048020d7220 */ /* 0x000fe20000410000 */
[----:B------:R-:W-:-:S02]  /*f330*/  FSEL R72, R0, RZ, P0 ;  /* 0x000000ff00487208 */ /* 0x000fc40000000000 */
[----:B------:R-:W-:Y:S01]  /*f340*/  ISETP.NE.AND P0, PT, R140, RZ, PT ;  /* 0x000000ff8c00720c */ /* 0x000fe20003f05270 */
[----:B------:R-:W-:-:S01]  /*f350*/  FFMA.FTZ R26, R2, R26, -R11 ;  /* 0x0000001a021a7223 */ /* 0x000fc2000001080b */
[----:B------:R-:W-:Y:S01]  /*f360*/  FFMA.FTZ R27, R2, R27, -R11 ;  /* 0x0000001b021b7223 */ /* 0x000fe2000001080b */
[----:B------:R-:W-:-:S01]  /*f370*/  FADD.FTZ R72, -R72, R12 ;  /* 0x0000000c48487221 */ /* 0x000fc20000010100 */
[----:B------:R-:W0:Y:S01]  /*f380*/  MUFU.EX2 R13, R13 ;  /* 0x0000000d000d7308 */ /* 0x000e220000000800 */
[----:B------:R-:W-:-:S01]  /*f390*/  FFMA.FTZ R30, R2, R30, -R11 ;  /* 0x0000001e021e7223 */ /* 0x000fc2000001080b */
[C-C-:B------:R-:W-:Y:S01]  /*f3a0*/  FFMA.FTZ R31, R2.reuse, R31, -R11.reuse ;  /* 0x0000001f021f7223 */ /* 0x140fe2000001080b */
[C---:B------:R-:W-:Y:S01]  /*f3b0*/  FMUL.FTZ R12, R2.reuse, R72 ;  /* 0x00000048020c7220 */ /* 0x040fe20000410000 */
        /* <DEDUP_REMOVED lines=13> */
[----:B0-----:R-:W-:-:S01]  /*f490*/  FFMA.FTZ R5, R13, R5, R10 ;  /* 0x000000050d057223 */ /* 0x001fc2000001000a */
[C-C-:B------:R-:W-:Y:S01]  /*f4a0*/  FFMA.FTZ R55, R2.reuse, R55, -R11.reuse ;  /* 0x0000003702377223 */ /* 0x140fe2000001080b */
[----:B------:R-:W-:-:S01]  /*f4b0*/  FFMA.FTZ R58, R2, R58, -R11 ;  /* 0x0000003a023a7223 */ /* 0x000fc2000001080b */
[----:B------:R-:W-:Y:S01]  /*f4c0*/  FFMA.FTZ R59, R2, R59, -R11 ;  /* 0x0000003b023b7223 */ /* 0x000fe2000001080b */
[----:B------:R-:W-:-:S01]  /*f4d0*/  FADD.FTZ R5, R14, R5 ;  /* 0x000000050e057221 */ /* 0x000fc20000010000 */
[C-C-:B------:R-:W-:Y:S01]  /*f4e0*/  FFMA.FTZ R62, R2.reuse, R62, -R11.reuse ;  /* 0x0000003e023e7223 */ /* 0x140fe2000001080b */
[----:B------:R-:W-:-:S01]  /*f4f0*/  FFMA.FTZ R63, R2, R63, -R11 ;  /* 0x0000003f023f7223 */ /* 0x000fc2000001080b */
[----:B------:R-:W0:Y:S01]  /*f500*/  MUFU.EX2 R27, R27 ;  /* 0x0000001b001b7308 */ /* 0x000e220000000800 */
[----:B------:R-:W-:-:S01]  /*f510*/  FADD.FTZ R5, R15, R5 ;  /* 0x000000050f057221 */ /* 0x000fc20000010000 */
[C-C-:B------:R-:W-:Y:S01]  /*f520*/  FFMA.FTZ R66, R2.reuse, R66, -R11.reuse ;  /* 0x0000004202427223 */ /* 0x140fe2000001080b */
[----:B------:R-:W-:-:S01]  /*f530*/  FFMA.FTZ R67, R2, R67, -R11 ;  /* 0x0000004302437223 */ /* 0x000fc2000001080b */
[----:B------:R-:W-:Y:S01]  /*f540*/  FFMA.FTZ R70, R2, R70, -R11 ;  /* 0x0000004602467223 */ /* 0x000fe2000001080b */
[----:B------:R-:W-:-:S01]  /*f550*/  FADD.FTZ R5, R24, R5 ;  /* 0x0000000518057221 */ /* 0x000fc20000010000 */
[C-C-:B------:R-:W-:Y:S01]  /*f560*/  FFMA.FTZ R71, R2.reuse, R71, -R11.reuse ;  /* 0x0000004702477223 */ /* 0x140fe2000001080b */
[----:B------:R-:W-:-:S01]  /*f570*/  FFMA.FTZ R72, R2, R74, -R11 ;  /* 0x0000004a02487223 */ /* 0x000fc2000001080b */
[----:B------:R-:W2:Y:S01]  /*f580*/  MUFU.EX2 R30, R30 ;  /* 0x0000001e001e7308 */ /* 0x000ea20000000800 */
[----:B-1----:R-:W-:-:S01]  /*f590*/  FFMA.FTZ R4, R12, R4, R26 ;  /* 0x000000040c047223 */ /* 0x002fc2000001001a */
[----:B------:R-:W-:Y:S01]  /*f5a0*/  FADD.FTZ R5, R32, R5 ;  /* 0x0000000520057221 */ /* 0x000fe20000010000 */
[----:B------:R-:W-:-:S01]  /*f5b0*/  FFMA.FTZ R74, R2, R75, -R11 ;  /* 0x0000004b024a7223 */ /* 0x000fc2000001080b */
[C-C-:B------:R-:W-:Y:S01]  /*f5c0*/  FFMA.FTZ R75, R2.reuse, R78, -R11.reuse ;  /* 0x0000004e024b7223 */ /* 0x140fe2000001080b */
[----:B------:R-:W-:-:S01]  /*f5d0*/  FFMA.FTZ R78, R2, R79, -R11 ;  /* 0x0000004f024e7223 */ /* 0x000fc2000001080b */
[----:B------:R-:W-:Y:S01]  /*f5e0*/  FADD.FTZ R5, R33, R5 ;  /* 0x0000000521057221 */ /* 0x000fe20000010000 */
[----:B------:R-:W-:-:S01]  /*f5f0*/  FFMA.FTZ R79, R2, R82, -R11 ;  /* 0x00000052024f7223 */ /* 0x000fc2000001080b */
[----:B------:R-:W1:Y:S01]  /*f600*/  MUFU.EX2 R31, R31 ;  /* 0x0000001f001f7308 */ /* 0x000e620000000800 */
[----:B0-----:R-:W-:-:S01]  /*f610*/  FADD.FTZ R4, R27, R4 ;  /* 0x000000041b047221 */ /* 0x001fc20000010000 */
[----:B------:R-:W-:Y:S01]  /*f620*/  FADD.FTZ R5, R36, R5 ;  /* 0x0000000524057221 */ /* 0x000fe20000010000 */
[----:B------:R-:W-:-:S01]  /*f630*/  FFMA.FTZ R80, R2, R83, -R11 ;  /* 0x0000005302507223 */ /* 0x000fc2000001080b */
[C-C-:B------:R-:W-:Y:S01]  /*f640*/  FFMA.FTZ R86, R2.reuse, R86, -R11.reuse ;  /* 0x0000005602567223 */ /* 0x140fe2000001080b */
[----:B------:R-:W-:-:S01]  /*f650*/  FFMA.FTZ R11, R2, R87, -R11 ;  /* 0x00000057020b7223 */ /* 0x000fc2000001080b */
[----:B------:R-:W-:Y:S01]  /*f660*/  FADD.FTZ R5, R37, R5 ;  /* 0x0000000525057221 */ /* 0x000fe20000010000 */
[----:B------:R-:W-:Y:S01]  /*f670*/  @!P0 VIADD R21, R21, 0x19c40 ;  /* 0x00019c4015158836 */ /* 0x000fe20000000000 */
[----:B------:R-:W0:Y:S01]  /*f680*/  MUFU.EX2 R34, R34 ;  /* 0x0000002200227308 */ /* 0x000e220000000800 */
[----:B--2---:R-:W-:-:S01]  /*f690*/  FADD.FTZ R4, R30, R4 ;  /* 0x000000041e047221 */ /* 0x004fc20000010000 */
[----:B------:R-:W-:-:S02]  /*f6a0*/  FADD.FTZ R5, R40, R5 ;  /* 0x0000000528057221 */ /* 0x000fc40000010000 */
[----:B------:R-:W-:Y:S02]  /*f6b0*/  @!P0 PRMT R21, RZ, 0x654, R21 ;  /* 0x00000654ff158816 */ /* 0x000fe40000000015 */
[----:B------:R-:W-:Y:S02]  /*f6c0*/  FADD.FTZ R5, R41, R5 ;  /* 0x0000000529057221 */ /* 0x000fe40000010000 */
[----:B------:R-:W2:Y:S01]  /*f6d0*/  MUFU.EX2 R35, R35 ;  /* 0x0000002300237308 */ /* 0x000ea20000000800 */
[----:B-1----:R-:W-:-:S01]  /*f6e0*/  FADD.FTZ R4, R31, R4 ;  /* 0x000000041f047221 */ /* 0x002fc20000010000 */
[----:B------:R-:W-:Y:S01]  /*f6f0*/  FADD.FTZ R5, R44, R5 ;  /* 0x000000052c057221 */ /* 0x000fe20000010000 */
[----:B------:R1:W-:Y:S03]  /*f700*/  @!P0 SYNCS.ARRIVE.TRANS64.RED.A1T0 RZ, [R21+URZ], RZ ;  /* 0x000000ff15ff89a7 */ /* 0x0003e6000810043f */
[----:B------:R-:W-:-:S02]  /*f710*/  FADD.FTZ R5, R45, R5 ;  /* 0x000000052d057221 */ /* 0x000fc40000010000 */
[----:B------:R-:W3:Y:S01]  /*f720*/  MUFU.EX2 R38, R38 ;  /* 0x0000002600267308 */ /* 0x000ee20000000800 */
[----:B0-----:R-:W-:-:S01]  /*f730*/  FADD.FTZ R4, R34, R4 ;  /* 0x0000000422047221 */ /* 0x001fc20000010000 */
[----:B------:R-:W-:-:S04]  /*f740*/  FADD.FTZ R5, R48, R5 ;  /* 0x0000000530057221 */ /* 0x000fc80000010000 */
[----:B------:R-:W-:Y:S02]  /*f750*/  FADD.FTZ R5, R49, R5 ;  /* 0x0000000531057221 */ /* 0x000fe40000010000 */
[----:B------:R-:W0:Y:S01]  /*f760*/  MUFU.EX2 R39, R39 ;  /* 0x0000002700277308 */ /* 0x000e220000000800 */
        /* <DEDUP_REMOVED lines=8> */
[----:B0-----:R-:W-:-:S01]  /*f7f0*/  FADD.FTZ R4, R39, R4 ;  /* 0x0000000427047221 */ /* 0x001fc20000010000 */
[----:B------:R-:W-:-:S06]  /*f800*/  FADD.FTZ R5, R25, R5 ;  /* 0x0000000519057221 */ /* 0x000fcc0000010000 */
[----:B------:R-:W0:Y:S01]  /*f810*/  MUFU.EX2 R46, R46 ;  /* 0x0000002e002e7308 */ /* 0x000e220000000800 */
[----:B--2---:R-:W-:-:S07]  /*f820*/  FADD.FTZ R4, R42, R4 ;  /* 0x000000042a047221 */ /* 0x004fce0000010000 */
[----:B------:R-:W2:Y:S01]  /*f830*/  MUFU.EX2 R47, R47 ;  /* 0x0000002f002f7308 */ /* 0x000ea20000000800 */
[----:B---3--:R-:W-:-:S07]  /*f840*/  FADD.FTZ R4, R43, R4 ;  /* 0x000000042b047221 */ /* 0x008fce0000010000 */
[----:B------:R-:W3:Y:S01]  /*f850*/  MUFU.EX2 R50, R50 ;  /* 0x0000003200327308 */ /* 0x000ee20000000800 */
[----:B0-----:R-:W-:-:S07]  /*f860*/  FADD.FTZ R4, R46, R4 ;  /* 0x000000042e047221 */ /* 0x001fce0000010000 */
        /* <DEDUP_REMOVED lines=63> */
[----:B---3--:R-:W-:-:S01]  /*fc60*/  FADD.FTZ R4, R86, R4 ;  /* 0x0000000456047221 */ /* 0x008fc20000010000 */
[----:B0-----:R-:W-:-:S03]  /*fc70*/  FADD.FTZ R5, R85, R5 ;  /* 0x0000000555057221 */ /* 0x001fc60000010000 */
[----:B--2---:R-:W-:Y:S01]  /*fc80*/  FADD.FTZ R4, R11, R4 ;  /* 0x000000040b047221 */ /* 0x004fe20000010000 */
[----:B-1----:R-:W-:Y:S06]  /*fc90*/  @!P1 BRA `(.L_x_1960) ;  /* 0x0000000000049947 */ /* 0x002fec0003800000 */
[----:B------:R-:W-:Y:S01]  /*fca0*/  BPT.TRAP 0x1 ;  /* 0x000000040000795c */ /* 0x000fe20000300000 */
.L_x_1960:
        /* <DEDUP_REMOVED lines=89> */
[C---:B--2---:R-:W-:Y:S01]  /*10240*/  ISETP.GT.AND P0, PT, R20.reuse, R21, PT ;  /* 0x000000151400720c */ /* 0x044fe20003f04270 */
[----:B------:R-:W-:-:S12]  /*10250*/  VIADD R20, R20, 0xffffffff ;  /* 0xffffffff14147836 */ /* 0x000fd80000000000 */
[----:B0-----:R-:W-:Y:S05]  /*10260*/  @P0 BRA `(.L_x_1961) ;  /* 0xffffffd800840947 */ /* 0x001fea000383ffff */
[----:B------:R-:W-:Y:S05]  /*10270*/  BSYNC B1 ;  /* 0x0000000000017941 */ /* 0x000fea0003800000 */
.L_x_1949:
[----:B------:R-:W-:Y:S05]  /*10280*/  BSYNC B0 ;  /* 0x0000000000007941 */ /* 0x000fea0003800000 */
.L_x_1948:
[----:B------:R-:W-:Y:S01]  /*10290*/  ISETP.GE.AND P0, PT, R20, RZ, PT ;  /* 0x000000ff1400720c */ /* 0x000fe20003f06270 */
[----:B------:R-:W-:-:S12]  /*102a0*/  BSSY B0, `(.L_x_1962) ;  /* 0x00001d3000007945 */ /* 0x000fd80003800000 */
[----:B------:R-:W-:Y:S05]  /*102b0*/  @!P0 BRA `(.L_x_1963) ;  /* 0x0000001c00448947 */ /* 0x000fea0003800000 */
[----:B------:R-:W-:Y:S02]  /*102c0*/  IMAD.MOV.U32 R15, RZ, RZ, R0 ;  /* 0x000000ffff0f7224 */ /* 0x000fe400078e0000 */
[----:B------:R-:W-:Y:S02]  /*102d0*/  IMAD.MOV.U32 R14, RZ, RZ, R3 ;  /* 0x000000ffff0e7224 */ /* 0x000fe400078e0003 */
[----:B------:R-:W-:Y:S02]  /*102e0*/  IMAD.MOV.U32 R11, RZ, RZ, R22 ;  /* 0x000000ffff0b7224 */ /* 0x000fe400078e0016 */
[----:B------:R-:W-:-:S07]  /*102f0*/  IMAD.MOV.U32 R10, RZ, RZ, R18 ;  /* 0x000000ffff0a7224 */ /* 0x000fce00078e0012 */
.L_x_1975:
[----:B------:R-:W-:-:S05]  /*10300*/  VIADD R18, R10, 0x1 ;  /* 0x000000010a127836 */ /* 0x000fca0000000000 */
[----:B------:R-:W-:-:S04]  /*10310*/  ISETP.NE.AND P0, PT, R18, 0x2, PT ;  /* 0x000000021200780c */ /* 0x000fc80003f05270 */
[----:B------:R-:W-:Y:S02]  /*10320*/  SEL R22, RZ, 0x1, P0 ;  /* 0x00000001ff167807 */ /* 0x000fe40000000000 */
[----:B------:R-:W-:Y:S02]  /*10330*/  SEL R18, R18, RZ, P0 ;  /* 0x000000ff12127207 */ /* 0x000fe40000000000 */
[----:B------:R-:W-:Y:S01]  /*10340*/  LOP3.LUT R22, R11, R22, RZ, 0x3c, !PT ;  /* 0x000000160b167212 */ /* 0x000fe200078e3cff */
[----:B0-----:R-:W-:Y:S06]  /*10350*/  @!P1 BRA `(.L_x_1964) ;  /* 0x0000000000049947 */ /* 0x001fec0003800000 */
[----:B------:R-:W-:Y:S01]  /*10360*/  BPT.TRAP 0x1 ;  /* 0x000000040000795c */ /* 0x000fe20000300000 */
.L_x_1964:
[----:B------:R-:W-:Y:S01]  /*10370*/  IMAD R0, R18, 0x8, R16 ;  /* 0x0000000812007824 */ /* 0x000fe200078e0210 */
[----:B------:R-:W-:-:S04]  /*10380*/  SHF.L.U32 R3, R22, 0x1f, RZ ;  /* 0x0000001f16037819 */ /* 0x000fc800000006ff */
[----:B------:R0:W1:Y:S01]  /*10390*/  SYNCS.PHASECHK.TRANS64.TRYWAIT P0, [R0+URZ+0x19c30], R3 ;  /* 0x019c3003000075a7 */ /* 0x000062000800017f */
[----:B------:R-:W-:Y:S05]  /*103a0*/  @!P1 BRA `(.L_x_1965) ;  /* 0x0000000000049947 */ /* 0x000fea0003800000 */
[----:B------:R-:W-:Y:S01]  /*103b0*/  BPT.TRAP 0x1 ;  /* 0x000000040000795c */ /* 0x000fe20000300000 */
.L_x_1965:
[----:B------:R-:W2:Y:S01]  /*103c0*/  LDL R12, [R1+0xc] ;  /* 0x00000c00010c7983 */ /* 0x000ea20000100800 */
[----:B------:R-:W-:Y:S01]  /*103d0*/  BSSY B1, `(.L_x_1966) ;  /* 0x0000006000017945 */ /* 0x000fe20003800000 */
[----:B------:R-:W-:Y:S02]  /*103e0*/  IMAD.MOV.U32 R25, RZ, RZ, -0x3ffffff0 ;  /* 0xc0000010ff197424 */ /* 0x000fe400078e00ff */
[----:B--2---:R-:W-:Y:S01]  /*103f0*/  IMAD R24, R18, 0x300, R12 ;  /* 0x0000030012187824 */ /* 0x004fe200078e020c */
[----:B-1----:R-:W-:Y:S06]  /*10400*/  @P0 BRA `(.L_x_1967) ;  /* 0x0000000000080947 */ /* 0x002fec0003800000 */
[----:B------:R-:W1:Y:S02]  /*10410*/  SYNCS.PHASECHK.TRANS64.TRYWAIT P0, [R0+URZ+0x19c30], R3 ;  /* 0x019c3003000075a7 */ /* 0x000e64000800017f */
[----:B-1----:R-:W-:Y:S05]  /*10420*/  @!P0 BRA `(.L_x_1968) ;  /* 0x000000b000488947 */ /* 0x002fea0003800000 */
.L_x_1967:
[----:B------:R-:W-:Y:S05]  /*10430*/  BSYNC B1 ;  /* 0x0000000000017941 */ /* 0x000fea0003800000 */
.L_x_1966:
        /* <DEDUP_REMOVED lines=27> */
.L_x_1969:
[----:B01----:R-:W-:Y:S01]  /*105f0*/  SHF.L.U32 R0, R11, 0x1f, RZ ;  /* 0x0000001f0b007819 */ /* 0x003fe200000006ff */
[----:B------:R-:W-:-:S04]  /*10600*/  IMAD R21, R10, 0x8, R16 ;  /* 0x000000080a157824 */ /* 0x000fc800078e0210 */
[----:B------:R0:W1:Y:S01]  /*10610*/  SYNCS.PHASECHK.TRANS64.TRYWAIT P0, [R21+URZ+0x19c50], R0 ;  /* 0x019c5000150075a7 */ /* 0x000062000800017f */
[----:B------:R-:W-:Y:S05]  /*10620*/  @!P1 BRA `(.L_x_1970) ;  /* 0x0000000000049947 */ /* 0x000fea0003800000 */
[----:B------:R-:W-:Y:S01]  /*10630*/  BPT.TRAP 0x1 ;  /* 0x000000040000795c */ /* 0x000fe20000300000 */
.L_x_1970:
[----:B------:R-:W-:Y:S04]  /*10640*/  BSSY B1, `(.L_x_1971) ;  /* 0x0000004000017945 */ /* 0x000fe80003800000 */
[----:B-1----:R-:W-:Y:S05]  /*10650*/  @P0 BRA `(.L_x_1972) ;  /* 0x0000000000080947 */ /* 0x002fea0003800000 */
[----:B------:R-:W1:Y:S02]  /*10660*/  SYNCS.PHASECHK.TRANS64.TRYWAIT P0, [R21+URZ+0x19c50], R0 ;  /* 0x019c5000150075a7 */ /* 0x000e64000800017f */
[----:B-1----:R-:W-:Y:S05]  /*10670*/  @!P0 BRA `(.L_x_1973) ;  /* 0x000000ac00c88947 */ /* 0x002fea0003800000 */
.L_x_1972:
[----:B------:R-:W-:Y:S05]  /*10680*/  BSYNC B1 ;  /* 0x0000000000017941 */ /* 0x000fea0003800000 */
.L_x_1971:
[----:B01----:R-:W-:Y:S01]  /*10690*/  VIADD R0, R16, 0x3000 ;  /* 0x0000300010007836 */ /* 0x003fe20000000000 */
[----:B------:R-:W-:Y:S01]  /*106a0*/  WARPGROUP.ARRIVE ;  /* 0x00000000000079c5 */ /* 0x000fe20000000000 */
[----:B------:R-:W-:Y:S01]  /*106b0*/  IMAD.MOV.U32 R11, RZ, RZ, 0x40000040 ;  /* 0x40000040ff0b7424 */ /* 0x000fe200078e00ff */
[----:B------:R-:W-:Y:S01]  /*106c0*/  FMNMX.FTZ R3, R26, R15, !PT ;  /* 0x0000000f1a037209 */ /* 0x000fe20007810000 */
[----:B------:R-:W-:Y:S01]  /*106d0*/  IMAD.MOV.U32 R13, RZ, RZ, 0x40000040 ;  /* 0x40000040ff0d7424 */ /* 0x000fe200078e00ff */
[----:B------:R-:W-:Y:S02]  /*106e0*/  SHF.R.U32.HI R0, RZ, 0x4, R0 ;  /* 0x00000004ff007819 */ /* 0x000fe40000011600 */
[----:B------:R-:W0:Y:S01]  /*106f0*/  S2R R152, SR_TID.X ;  /* 0x0000000000987919 */ /* 0x000e220000002100 */
[----:B------:R-:W-:Y:S02]  /*10700*/  R2UR UR7, R11 ;  /* 0x000000000b0772ca */ /* 0x000fe400000e0000 */
[----:B------:R-:W-:-:S02]  /*10710*/  LOP3.LUT R0, R0, 0x3fff, RZ, 0xc0, !PT ;  /* 0x00003fff00007812 */ /* 0x000fc400078ec0ff */
[----:B------:R-:W-:Y:S02]  /*10720*/  FMNMX.FTZ R3, R27, R3, !PT ;  /* 0x000000031b037209 */ /* 0x000fe40007810000 */
        /* <DEDUP_REMOVED lines=29> */
[----:B------:R-:W-:Y:S01]  /*10900*/  R2UR UR6, R12 ;  /* 0x000000000c0672ca */ /* 0x000fe200000e0000 */
[----:B------:R-:W-:Y:S01]  /*10910*/  VIADD R12, R10, 0x4 ;  /* 0x000000040a0c7836 */ /* 0x000fe20000000000 */
[----:B------:R-:W-:Y:S01]  /*10920*/  FMNMX.FTZ R0, R48, R0, !PT ;  /* 0x0000000030007209 */ /* 0x000fe20007810000 */
[----:B------:R-:W-:Y:S01]  /*10930*/  VIADD R10, R10, 0x6 ;  /* 0x000000060a0a7836 */ /* 0x000fe20000000000 */
[----:B------:R-:W-:Y:S01]  /*10940*/  R2UR UR7, R13 ;  /* 0x000000000d0772ca */ /* 0x000fe200000e0000 */
[----:B------:R-:W-:Y:S01]  /*10950*/  IMAD.MOV.U32 R13, RZ, RZ, 0x40000040 ;  /* 0x40000040ff0d7424 */ /* 0x000fe200078e00ff */
        /* <DEDUP_REMOVED lines=39> */
[----:B0-----:R-:W-:Y:S01]  /*10bd0*/  LOP3.LUT R152, R152, 0x7f, RZ, 0xc0, !PT ;  /* 0x0000007f98987812 */ /* 0x001fe200078ec0ff */
[----:B------:R-:W0:Y:S03]  /*10be0*/  SHFL.BFLY PT, R11, R0, 0x2, 0x1f ;  /* 0x0c401f00000b7f89 */ /* 0x000e2600000e0000 */
[----:B------:R-:W-:Y:S01]  /*10bf0*/  ISETP.NE.AND P0, PT, R152, RZ, PT ;  /* 0x000000ff9800720c */ /* 0x000fe20003f05270 */
        /* <DEDUP_REMOVED lines=8> */
[----:B0-----:R-:W-:-:S05]  /*10c80*/  FMNMX.FTZ R3, R0, R3, !PT ;  /* 0x0000000300037209 */ /* 0x001fca0007810000 */
[----:B------:R-:W-:Y:S01]  /*10c90*/  FFMA.FTZ R13, R2, R3, -8 ;  /* 0xc1000000020d7423 */ /* 0x000fe20000010003 */
[----:B------:R-:W-:Y:S02]  /*10ca0*/  WARPGROUP.DEPBAR.LE gsb0, 0x0 ;  /* 0x00008000000079c5 */ /* 0x000fe40000010000 */
[----:B------:R-:W-:-:S06]  /*10cb0*/  WARPGROUP.ARRIVE ;  /* 0x00000000000079c5 */ /* 0x000fcc0000000000 */
[----:B------:R-:W-:Y:S01]  /*10cc0*/  QGMMA.64x96x32.F32.E4M3.E4M3 R88, R140, gdesc[UR4], R88, gsb0 ;  /* 0x016000048c587df3 */ /* 0x000fe20008000858 */
[----:B------:R-:W-:Y:S02]  /*10cd0*/  R2UR UR6, R10 ;  /* 0x000000000a0672ca */ /* 0x000fe400000e0000 */
[----:B------:R-:W0:Y:S01]  /*10ce0*/  SHFL.BFLY PT, R10, R12, 0x1, 0x1f ;  /* 0x0c201f000c0a7f89 */ /* 0x000e2200000e0000 */
[----:B------:R-:W-:Y:S01]  /*10cf0*/  R2UR UR7, R11 ;  /* 0x000000000b0772ca */ /* 0x000fe200000e0000 */
[----:B------:R-:W-:Y:S01]  /*10d00*/  FADD.FTZ R11, -R3, R14 ;  /* 0x0000000e030b7221 */ /* 0x000fe20000010100 */
[----:B------:R-:W-:-:S01]  /*10d10*/  FFMA.FTZ R14, R2, R25, -R13 ;  /* 0x00000019020e7223 */ /* 0x000fc2000001080d */
[C-C-:B------:R-:W-:Y:S01]  /*10d20*/  FFMA.FTZ R25, R2.reuse, R32, -R13.reuse ;  /* 0x0000002002197223 */ /* 0x140fe2000001080d */
[----:B------:R-:W-:-:S01]  /*10d30*/  FFMA.FTZ R32, R2, R37, -R13 ;  /* 0x0000002502207223 */ /* 0x000fc2000001080d */
[C---:B------:R-:W-:Y:S01]  /*10d40*/  FMUL.FTZ R11, R2.reuse, R11 ;  /* 0x0000000b020b7220 */ /* 0x040fe20000410000 */
[----:B------:R-:W-:-:S01]  /*10d50*/  FFMA.FTZ R37, R2, R44, -R13 ;  /* 0x0000002c02257223 */ /* 0x000fc2000001080d */
[C-C-:B------:R-:W-:Y:S01]  /*10d60*/  FFMA.FTZ R44, R2.reuse, R49, -R13.reuse ;  /* 0x00000031022c7223 */ /* 0x140fe2000001080d */
[----:B------:R-:W-:Y:S01]  /*10d70*/  MUFU.EX2 R14, R14 ;  /* 0x0000000e000e7308 */ /* 0x000fe20000000800 */
[----:B------:R-:W-:-:S01]  /*10d80*/  FFMA.FTZ R49, R2, R56, -R13 ;  /* 0x0000003802317223 */ /* 0x000fc2000001080d */
[C-C-:B------:R-:W-:Y:S01]  /*10d90*/  FFMA.FTZ R56, R2.reuse, R61, -R13.reuse ;  /* 0x0000003d02387223 */ /* 0x140fe2000001080d */
[----:B------:R-:W-:-:S01]  /*10da0*/  FFMA.FTZ R61, R2, R68, -R13 ;  /* 0x00000044023d7223 */ /* 0x000fc2000001080d */
[C-C-:B------:R-:W-:Y:S01]  /*10db0*/  FFMA.FTZ R68, R2.reuse, R73, -R13.reuse ;  /* 0x0000004902447223 */ /* 0x140fe2000001080d */
[----:B------:R-:W-:-:S03]  /*10dc0*/  FFMA.FTZ R73, R2, R80, -R13 ;  /* 0x0000005002497223 */ /* 0x000fc6000001080d */
[----:B------:R-:W-:Y:S01]  /*10dd0*/  MUFU.EX2 R11, R11 ;  /* 0x0000000b000b7308 */ /* 0x000fe20000000800 */
[----:B0-----:R-:W-:Y:S01]  /*10de0*/  FMNMX.FTZ R0, R12, R10, !PT ;  /* 0x0000000a0c007209 */ /* 0x001fe20007810000 */
[C-C-:B------:R-:W-:Y:S01]  /*10df0*/  FFMA.FTZ R12, R2.reuse, R24, -R13.reuse ;  /* 0x00000018020c7223 */ /* 0x140fe2000001080d */
[----:B------:R-:W-:-:S05]  /*10e00*/  FFMA.FTZ R24, R2, R29, -R13 ;  /* 0x0000001d02187223 */ /* 0x000fca000001080d */
[----:B------:R-:W-:Y:S01]  /*10e10*/  MUFU.EX2 R25, R25 ;  /* 0x0000001900197308 */ /* 0x000fe20000000800 */
[----:B------:R-:W-:-:S01]  /*10e20*/  FFMA.FTZ R29, R2, R36, -R13 ;  /* 0x00000024021d7223 */ /* 0x000fc2000001080d */
[----:B------:R-:W-:Y:S01]  /*10e30*/  FADD.FTZ R10, -R0, R15 ;  /* 0x0000000f000a7221 */ /* 0x000fe20000010100 */
        /* <DEDUP_REMOVED lines=9> */
[C---:B------:R-:W-:Y:S01]  /*10ed0*/  FFMA.FTZ R76, R2.reuse, R81, -R13 ;  /* 0x00000051024c7223 */ /* 0x040fe2000001080d */
[----:B------:R-:W-:-:S01]  /*10ee0*/  FFMA.FTZ R81, R2, R0, -8 ;  /* 0xc100000002517423 */ /* 0x000fc20000010000 */
[C---:B------:R-:W-:Y:S01]  /*10ef0*/  FMUL.FTZ R10, R2.reuse, R10 ;  /* 0x0000000a020a7220 */ /* 0x040fe20000410000 */
        /* <DEDUP_REMOVED lines=16> */
[----:B------:R-:W1:Y:S01]  /*11000*/  MUFU.EX2 R26, R26 ;  /* 0x0000001a001a7308 */ /* 0x000e620000000800 */
[----:B0-----:R-:W-:-:S01]  /*11010*/  FFMA.FTZ R5, R11, R5, R12 ;  /* 0x000000050b057223 */ /* 0x001fc2000001000c */
[C-C-:B------:R-:W-:Y:S01]  /*11020*/  FFMA.FTZ R50, R2.reuse, R50, -R81.reuse ;  /* 0x0000003202327223 */ /* 0x140fe20000010851 */
        /* <DEDUP_REMOVED lines=15> */
[C-C-:B------:R-:W-:Y:S01]  /*11120*/  FFMA.FTZ R67, R2.reuse, R67, -R81.reuse ;  /* 0x0000004302437223 */ /* 0x140fe20000010851 */
[----:B------:R-:W-:-:S01]  /*11130*/  FFMA.FTZ R70, R2, R70, -R81 ;  /* 0x0000004602467223 */ /* 0x000fc20000010851 */
[C---:B------:R-:W-:Y:S01]  /*11140*/  FFMA.FTZ R71, R2.reuse, R71, -R81 ;  /* 0x0000004702477223 */ /* 0x040fe20000010851 */
[----:B------:R-:W-:-:S01]  /*11150*/  FFMA.FTZ R65, R2, R72, -R13 ;  /* 0x0000004802417223 */ /* 0x000fc2000001080d */
[C-C-:B------:R-:W-:Y:S01]  /*11160*/  FFMA.FTZ R74, R2.reuse, R74, -R81.reuse ;  /* 0x0000004a024a7223 */ /* 0x140fe20000010851 */
        /* <DEDUP_REMOVED lines=13> */
[----:B------:R-:W-:Y:S01]  /*11240*/  FFMA.FTZ R81, R2, R87, -R81 ;  /* 0x0000005702517223 */ /* 0x000fe20000010851 */
[----:B------:R-:W-:-:S03]  /*11250*/  @!P0 IMAD R83, R18, 0x8, R16 ;  /* 0x0000000812538824 */ /* 0x000fc600078e0210 */
[----:B------:R-:W2:Y:S01]  /*11260*/  MUFU.EX2 R31, R31 ;  /* 0x0000001f001f7308 */ /* 0x000ea20000000800 */
[----:B-1----:R-:W-:-:S01]  /*11270*/  FADD.FTZ R4, R30, R4 ;  /* 0x000000041e047221 */ /* 0x002fc20000010000 */
[----:B------:R-:W-:-:S05]  /*11280*/  @!P0 VIADD R83, R83, 0x19c40 ;  /* 0x00019c4053538836 */ /* 0x000fca0000000000 */
[----:B------:R-:W-:Y:S01]  /*11290*/  @!P0 PRMT R83, RZ, 0x654, R83 ;  /* 0x00000654ff538816 */ /* 0x000fe20000000053 */
[----:B------:R-:W1:Y:S01]  /*112a0*/  MUFU.EX2 R34, R34 ;  /* 0x0000002200227308 */ /* 0x000e620000000800 */
[----:B0-----:R-:W-:-:S01]  /*112b0*/  FADD.FTZ R5, R24, R5 ;  /* 0x0000000518057221 */ /* 0x001fc20000010000 */
[----:B------:R-:W-:Y:S02]  /*112c0*/  WARPGROUP.DEPBAR.LE gsb0, 0x0 ;  /* 0x00008000000079c5 */ /* 0x000fe40000010000 */
[----:B------:R-:W-:Y:S01]  /*112d0*/  WARPGROUP.ARRIVE ;  /* 0x00000000000079c5 */ /* 0x000fe20000000000 */
[----:B------:R-:W-:-:S03]  /*112e0*/  FADD.FTZ R5, R25, R5 ;  /* 0x0000000519057221 */ /* 0x000fc60000010000 */
        /* <DEDUP_REMOVED lines=111> */
[----:B--2---:R-:W-:-:S03]  /*119e0*/  FADD.FTZ R5, R13, R5 ;  /* 0x000000050d057221 */ /* 0x004fc60000010000 */
[----:B-1----:R-:W-:Y:S01]  /*119f0*/  FADD.FTZ R4, R81, R4 ;  /* 0x0000000451047221 */ /* 0x002fe20000010000 */
[----:B0-----:R-:W-:Y:S06]  /*11a00*/  @!P1 BRA `(.L_x_1974) ;  /* 0x0000000000049947 */ /* 0x001fec0003800000 */
[----:B------:R-:W-:Y:S01]  /*11a10*/  BPT.TRAP 0x1 ;  /* 0x000000040000795c */ /* 0x000fe20000300000 */
.L_x_1974:
[----:B------:R-:W2:Y:S01]  /*11a20*/  LDL R83, [R1+0x18] ;  /* 0x0000180001537983 */ /* 0x000ea20000100800 */
[----:B------:R-:W-:Y:S01]  /*11a30*/  ISETP.GT.AND P0, PT, R20, RZ, PT ;  /* 0x000000ff1400720c */ /* 0x000fe20003f04270 */
[----:B------:R-:W-:Y:S01]  /*11a40*/  VIADD R21, R21, 0x19c60 ;  /* 0x00019c6015157836 */ /* 0x000fe20000000000 */
        /* <DEDUP_REMOVED lines=88> */
.L_x_1963:
[----:B------:R-:W-:Y:S05]  /*11fd0*/  BSYNC B0 ;  /* 0x0000000000007941 */ /* 0x000fea0003800000 */
.L_x_1962:
[----:B------:R-:W-:Y:S06]  /*11fe0*/  BAR.ARV 0x8, 0x1a0 ;  /* 0x0206800000007b1d */ /* 0x000fec0000002000 */
[----:B------:R-:W-:Y:S05]  /*11ff0*/  @!P1 BRA `(.L_x_1976) ;  /* 0x0000000000049947 */ /* 0x000fea0003800000 */
[----:B------:R-:W-:Y:S01]  /*12000*/  BPT.TRAP 0x1 ;  /* 0x000000040000795c */ /* 0x000fe20000300000 */
.L_x_1976:
[----:B------:R-:W-:Y:S01]  /*12010*/  IMAD R12, R18, 0x8, R16 ;  /* 0x00000008120c7824 */ /* 0x000fe200078e0210 */
[----:B------:R-:W-:-:S04]  /*12020*/  SHF.L.U32 R7, R22, 0x1f, RZ ;  /* 0x0000001f16077819 */ /* 0x000fc800000006ff */
[----:B------:R1:W2:Y:S01]  /*12030*/  SYNCS.PHASECHK.TRANS64.TRYWAIT P0, [R12+URZ+0x19c50], R7 ;  /* 0x019c50070c0075a7 */ /* 0x0002a2000800017f */
[----:B------:R-:W-:Y:S05]  /*12040*/  @!P1 BRA `(.L_x_1977) ;  /* 0x0000000000049947 */ /* 0x000fea0003800000 */
[----:B------:R-:W-:Y:S01]  /*12050*/  BPT.TRAP 0x1 ;  /* 0x000000040000795c */ /* 0x000fe20000300000 */
.L_x_1977:
[----:B------:R-:W-:Y:S04]  /*12060*/  BSSY B0, `(.L_x_1978) ;  /* 0x0000004000007945 */ /* 0x000fe80003800000 */
[----:B--2---:R-:W-:Y:S05]  /*12070*/  @P0 BRA `(.L_x_1979) ;  /* 0x0000000000080947 */ /* 0x004fea0003800000 */
[----:B------:R-:W2:Y:S02]  /*12080*/  SYNCS.PHASECHK.TRANS64.TRYWAIT P0, [R12+URZ+0x19c50], R7 ;  /* 0x019c50070c0075a7 */ /* 0x000ea4000800017f */
[----:B--2---:R-:W-:Y:S05]  /*12090*/  @!P0 BRA `(.L_x_1980) ;  /* 0x0000009400548947 */ /* 0x004fea0003800000 */
.L_x_1979:
[----:B------:R-:W-:Y:S05]  /*120a0*/  BSYNC B0 ;  /* 0x0000000000007941 */ /* 0x000fea0003800000 */
.L_x_1978:
        /* <DEDUP_REMOVED lines=10> */
[----:B-12---:R-:W-:-:S05]  /*12150*/  LOP3.LUT R7, R16, 0x10000, RZ, 0xfc, !PT ;  /* 0x0001000010077812 */ /* 0x006fca00078efcff */
[----:B------:R-:W-:Y:S02]  /*12160*/  IMAD R6, R18, 0x300, R7 ;  /* 0x0000030012067824 */ /* 0x000fe400078e0207 */
[----:B------:R-:W-:Y:S01]  /*12170*/  IMAD.MOV.U32 R7, RZ, RZ, 0x40000040 ;  /* 0x40000040ff077424 */ /* 0x000fe200078e00ff */
[----:B------:R-:W3:Y:S02]  /*12180*/  @P0 LDC.64 R10, c[0x0][0x9c8] ;  /* 0x00027200ff0a0b82 */ /* 0x000ee40000000a00 */
[----:B------:R-:W-:Y:S02]  /*12190*/  R2UR UR6, R6 ;  /* 0x00000000060672ca */ /* 0x000fe400000e0000 */
[----:B------:R-:W-:-:S04]  /*121a0*/  R2UR UR7, R7 ;  /* 0x00000000070772ca */ /* 0x000fc800000e0000 */
[----:B------:R-:W1:Y:S09]  /*121b0*/  @P0 LDC.64 R8, c[0x0][0x9d0] ;  /* 0x00027400ff080b82 */ /* 0x000e720000000a00 */
        /* <DEDUP_REMOVED lines=8> */
[----:B------:R-:W-:Y:S02]  /*12240*/  IMAD.MOV.U32 R13, RZ, RZ, 0x3f800000 ;  /* 0x3f800000ff0d7424 */ /* 0x000fe400078e00ff */
[----:B-1----:R-:W-:-:S04]  /*12250*/  @P0 IMAD R14, R7, R8, RZ ;  /* 0x00000008070e0224 */ /* 0x002fc800078e02ff */
[C---:B------:R-:W-:Y:S02]  /*12260*/  @P0 IMAD R7, R15.reuse, R9, R14 ;  /* 0x000000090f070224 */ /* 0x040fe400078e020e */
[----:B------:R-:W-:-:S04]  /*12270*/  @P0 IMAD.WIDE.U32 R8, R15, R8, R10 ;  /* 0x000000080f080225 */ /* 0x000fc800078e000a */
[----:B------:R-:W-:Y:S01]  /*12280*/  @P0 IMAD.IADD R7, R9, 0x1, R7 ;  /* 0x0000000109070824 */ /* 0x000fe200078e0207 */
[----:B------:R-:W-:-:S04]  /*12290*/  @P0 LEA R10, P2, R8, UR4, 0x2 ;  /* 0x00000004080a0c11 */ /* 0x000fc8000f8410ff */
[----:B------:R-:W-:-:S05]  /*122a0*/  @P0 LEA.HI.X R11, R8, UR5, R7, 0x2, P2 ;  /* 0x00000005080b0c11 */ /* 0x000fca00090f1407 */
        /* <DEDUP_REMOVED lines=8> */
[----:B------:R-:W-:-:S02]  /*12330*/  VIADD R6, R6, 0x6 ;  /* 0x0000000606067836 */ /* 0x000fc40000000000 */
[----:B0-----:R-:W-:Y:S02]  /*12340*/  IMAD.MOV.U32 R21, RZ, RZ, -0x800000 ;  /* 0xff800000ff157424 */ /* 0x001fe400078e00ff */
[----:B------:R-:W-:-:S06]  /*12350*/  IMAD.MOV.U32 R20, RZ, RZ, -0x800000 ;  /* 0xff800000ff147424 */ /* 0x000fcc00078e00ff */
[----:B------:R-:W-:Y:S01]  /*12360*/  QGMMA.64x96x32.F32.E4M3.E4M3 R88, R144, gdesc[UR4], R88, gsb0 ;  /* 0x0160000490587df3 */ /* 0x000fe20008000858 */
[----:B------:R-:W-:Y:S02]  /*12370*/  R2UR UR6, R8 ;  /* 0x00000000080672ca */ /* 0x000fe400000e0000 */
[----:B------:R-:W-:Y:S01]  /*12380*/  R2UR UR7, R9 ;  /* 0x00000000090772ca */ /* 0x000fe200000e0000 */
[----:B------:R-:W0:Y:S04]  /*12390*/  SHFL.BFLY PT, R8, R5, 0x2, 0x1f ;  /* 0x0c401f0005087f89 */ /* 0x000e2800000e0000 */
[----:B------:R-:W3:Y:S01]  /*123a0*/  SHFL.BFLY PT, R9, R4, 0x2, 0x1f ;  /* 0x0c401f0004097f89 */ /* 0x000ee200000e0000 */
[----:B0-----:R-:W-:-:S01]  /*123b0*/  FADD.FTZ R8, R8, R5 ;  /* 0x0000000508087221 */ /* 0x001fc20000010000 */
[----:B---3--:R-:W-:Y:S01]  /*123c0*/  FADD.FTZ R9, R9, R4 ;  /* 0x0000000409097221 */ /* 0x008fe20000010000 */
[----:B------:R-:W-:Y:S01]  /*123d0*/  IMAD.MOV.U32 R4, RZ, RZ, RZ ;  /* 0x000000ffff047224 */ /* 0x000fe200078e00ff */
[----:B------:R-:W-:-:S02]  /*123e0*/  WARPGROUP.DEPBAR.LE gsb0, 0x0 ;  /* 0x00008000000079c5 */ /* 0x000fc40000010000 */
[----:B------:R-:W-:-:S06]  /*123f0*/  WARPGROUP.ARRIVE ;  /* 0x00000000000079c5 */ /* 0x000fcc0000000000 */
[----:B------:R-:W-:Y:S01]  /*12400*/  QGMMA.64x96x32.F32.E4M3.E4M3 R88, R140, gdesc[UR4], R88, gsb0 ;  /* 0x016000048c587df3 */ /* 0x000fe20008000858 */
[----:B------:R-:W-:Y:S02]  /*12410*/  R2UR UR6, R6 ;  /* 0x00000000060672ca */ /* 0x000fe400000e0000 */
[----:B------:R-:W-:Y:S01]  /*12420*/  R2UR UR7, R7 ;  /* 0x00000000070772ca */ /* 0x000fe200000e0000 */
[----:B------:R-:W1:Y:S04]  /*12430*/  SHFL.BFLY PT, R6, R9, 0x1, 0x1f ;  /* 0x0c201f0009067f89 */ /* 0x000e6800000e0000 */
[----:B------:R-:W0:Y:S01]  /*12440*/  SHFL.BFLY PT, R7, R8, 0x1, 0x1f ;  /* 0x0c201f0008077f89 */ /* 0x000e2200000e0000 */
[----:B-1----:R-:W-:-:S01]  /*12450*/  FADD.FTZ R11, R9, R6 ;  /* 0x00000006090b7221 */ /* 0x002fc20000010000 */
[----:B0-----:R-:W-:-:S03]  /*12460*/  FADD.FTZ R10, R8, R7 ;  /* 0x00000007080a7221 */ /* 0x001fc60000010000 */
[----:B------:R-:W-:Y:S01]  /*12470*/  FMUL.FTZ R15, R11, 0.00390625 ;  /* 0x3b8000000b0f7820 */ /* 0x000fe20000410000 */
[----:B------:R-:W-:Y:S02]  /*12480*/  IMAD.MOV.U32 R8, RZ, RZ, RZ ;  /* 0x000000ffff087224 */ /* 0x000fe400078e00ff */
[C---:B------:R-:W-:Y:S01]  /*12490*/  FMUL.FTZ R14, R10.reuse, 0.00390625 ;  /* 0x3b8000000a0e7820 */ /* 0x040fe20000410000 */
[----:B------:R-:W-:Y:S02]  /*124a0*/  FSETP.NE.FTZ.AND P0, PT, R10, RZ, PT ;  /* 0x000000ff0a00720b */ /* 0x000fe40003f15000 */
[----:B------:R-:W-:Y:S02]  /*124b0*/  FSETP.NE.FTZ.AND P3, PT, R15, RZ, PT ;  /* 0x000000ff0f00720b */ /* 0x000fe40003f75000 */
[----:B------:R-:W-:-:S09]  /*124c0*/  FSETP.NE.FTZ.AND P2, PT, R14, RZ, PT ;  /* 0x000000ff0e00720b */ /* 0x000fd20003f55000 */
[----:B------:R-:W-:Y:S01]  /*124d0*/  @P0 MUFU.RCP R4, R10 ;  /* 0x0000000a00040308 */ /* 0x000fe20000001000 */
[----:B------:R-:W-:-:S03]  /*124e0*/  FSETP.NE.FTZ.AND P0, PT, R11, RZ, PT ;  /* 0x000000ff0b00720b */ /* 0x000fc60003f15000 */
[C---:B------:R-:W-:Y:S01]  /*124f0*/  @P2 FMUL.FTZ R6, R2.reuse, 0.69314718246459960938 ;  /* 0x3f31721802062820 */ /* 0x040fe20000410000 */
[----:B------:R-:W-:-:S03]  /*12500*/  @P3 FMUL.FTZ R2, R2, 0.69314718246459960938 ;  /* 0x3f31721802023820 */ /* 0x000fc60000410000 */
[----:B------:R-:W0:Y:S08]  /*12510*/  @P3 MUFU.LG2 R7, R15 ;  /* 0x0000000f00073308 */ /* 0x000e300000000c00 */
        /* <DEDUP_REMOVED lines=14> */
.L_x_1981:
        /* <DEDUP_REMOVED lines=61> */
.L_x_1909:
        /* <DEDUP_REMOVED lines=10> */
[----:B------:R-:W0:Y:S01]  /*12a70*/  S2R R59, SR_TID.X ;  /* 0x00000000003b7919 */ /* 0x000e220000002100 */
[----:B------:R-:W-:Y:S01]  /*12a80*/  ULDC.64 UR4, c[0x4][0x38] ;  /* 0x01000e0000047ab9 */ /* 0x000fe20000000a00 */
[----:B-----5:R-:W2:Y:S04]  /*12a90*/  LDL R24, [R1+0x68] ;  /* 0x0000680001187983 */ /* 0x020ea80000100800 */
[----:B------:R-:W3:Y:S04]  /*12aa0*/  LDL.LU R64, [R1+0x48] ;  /* 0x0000480001407983 */ /* 0x000ee80000300800 */
[----:B------:R-:W4:Y:S01]  /*12ab0*/  LDL.64 R62, [R1+0x38] ;  /* 0x00003800013e7983 */ /* 0x000f220000100a00 */
[----:B0-----:R-:W-:-:S05]  /*12ac0*/  IMAD.SHL.U32 R0, R59, 0x4, RZ ;  /* 0x000000043b007824 */ /* 0x001fca00078e00ff */
[----:B------:R-:W-:-:S04]  /*12ad0*/  LOP3.LUT R0, R0, 0xc, RZ, 0xc0, !PT ;  /* 0x0000000c00007812 */ /* 0x000fc800078ec0ff */
[----:B------:R-:W-:-:S05]  /*12ae0*/  IADD3 R2, P0, R0, UR4, RZ ;  /* 0x0000000400027c10 */ /* 0x000fca000ff1e0ff */
[----:B------:R-:W-:Y:S01]  /*12af0*/  IMAD.X R3, RZ, RZ, UR5, P0 ;  /* 0x00000005ff037e24 */ /* 0x000fe200080e06ff */
[----:B------:R-:W-:Y:S01]  /*12b00*/  F2FP.BF16.F32.PACK_AB R52, R52, R13 ;  /* 0x0000000d3434723e */ /* 0x000fe200000010ff */
[----:B------:R-:W-:-:S03]  /*12b10*/  ULDC.64 UR4, c[0x0][0xbd8] ;  /* 0x0002f60000047ab9 */ /* 0x000fc60000000a00 */
[----:B------:R0:W3:Y:S01]  /*12b20*/  LDG.E.CONSTANT R0, desc[UR40][R2.64] ;  /* 0x0000002802007981 */ /* 0x0000e2000c1e9900 */
[----:B------:R-:W-:Y:S02]  /*12b30*/  F2FP.BF16.F32.PACK_AB R47, R47, R54 ;  /* 0x000000362f2f723e */ /* 0x000fe400000010ff */
[----:B------:R-:W-:Y:S01]  /*12b40*/  F2FP.BF16.F32.PACK_AB R50, R45, R50 ;  /* 0x000000322d32723e */ /* 0x000fe200000010ff */
[----:B------:R-:W1:Y:S01]  /*12b50*/  S2R R13, SR_SWINHI ;  /* 0x00000000000d7919 */ /* 0x000e620000002f00 */
[----:B------:R-:W-:Y:S02]  /*12b60*/  F2FP.BF16.F32.PACK_AB R41, R41, R46 ;  /* 0x0000002e2929723e */ /* 0x000fe400000010ff */
[----:B------:R-:W-:Y:S02]  /*12b70*/  F2FP.BF16.F32.PACK_AB R44, R37, R44 ;  /* 0x0000002c252c723e */ /* 0x000fe400000010ff */
[----:B------:R-:W-:Y:S02]  /*12b80*/  F2FP.BF16.F32.PACK_AB R35, R35, R40 ;  /* 0x000000282323723e */ /* 0x000fe400000010ff */
[----:B0-----:R-:W-:-:S02]  /*12b90*/  LOP3.LUT P1, R2, R59, 0x3, RZ, 0xc0, !PT ;  /* 0x000000033b027812 */ /* 0x001fc4000782c0ff */
[----:B------:R-:W4:Y:S01]  /*12ba0*/  LDL.LU R59, [R1+0x4c] ;  /* 0x00004c00013b7983 */ /* 0x000f220000300800 */
[----:B------:R-:W-:Y:S02]  /*12bb0*/  F2FP.BF16.F32.PACK_AB R36, R33, R36 ;  /* 0x000000242124723e */ /* 0x000fe400000010ff */
[----:B------:R-:W-:Y:S01]  /*12bc0*/  ISETP.EQ.OR P1, PT, R2, 0x3, !P1 ;  /* 0x000000030200780c */ /* 0x000fe20004f22670 */
[----:B------:R-:W4:Y:S01]  /*12bd0*/  LDL R54, [R1+0x24] ;  /* 0x0000240001367983 */ /* 0x000f220000100800 */
[----:B------:R-:W-:Y:S02]  /*12be0*/  F2FP.BF16.F32.PACK_AB R29, R29, R34 ;  /* 0x000000221d1d723e */ /* 0x000fe400000010ff */
[----:B------:R-:W-:Y:S02]  /*12bf0*/  SEL R45, R47, R50, P1 ;  /* 0x000000322f2d7207 */ /* 0x000fe40000800000 */
[----:B------:R-:W-:Y:S02]  /*12c00*/  SEL R50, R50, R47, P1 ;  /* 0x0000002f32327207 */ /* 0x000fe40000800000 */
[----:B------:R-:W-:-:S02]  /*12c10*/  F2FP.BF16.F32.PACK_AB R15, R15, R6 ;  /* 0x000000060f0f723e */ /* 0x000fc400000010ff */
[----:B------:R-:W-:Y:S02]  /*12c20*/  F2FP.BF16.F32.PACK_AB R32, R27, R32 ;  /* 0x000000201b20723e */ /* 0x000fe400000010ff */
[----:B------:R-:W-:Y:S02]  /*12c30*/  F2FP.BF16.F32.PACK_AB R26, R26, R7 ;  /* 0x000000071a1a723e */ /* 0x000fe400000010ff */
[----:B------:R-:W-:Y:S02]  /*12c40*/  SEL R47, R41, R44, P1 ;  /* 0x0000002c292f7207 */ /* 0x000fe40000800000 */
[----:B------:R-:W-:Y:S02]  /*12c50*/  SEL R44, R44, R41, P1 ;  /* 0x000000292c2c7207 */ /* 0x000fe40000800000 */
[----:B------:R-:W-:Y:S02]  /*12c60*/  SEL R41, R35, R36, P1 ;  /* 0x0000002423297207 */ /* 0x000fe40000800000 */
[----:B------:R-:W-:-:S02]  /*12c70*/  MOV R2, R16 ;  /* 0x0000001000027202 */ /* 0x000fc40000000f00 */
[----:B-1----:R-:W-:Y:S02]  /*12c80*/  MOV R3, R13 ;  /* 0x0000000d00037202 */ /* 0x002fe40000000f00 */
[----:B------:R-:W-:Y:S02]  /*12c90*/  SEL R36, R36, R35, P1 ;  /* 0x0000002324247207 */ /* 0x000fe40000800000 */
[----:B------:R-:W-:Y:S02]  /*12ca0*/  SEL R35, R29, R32, P1 ;  /* 0x000000201d237207 */ /* 0x000fe40000800000 */
[----:B------:R-:W-:Y:S02]  /*12cb0*/  SEL R32, R32, R29, P1 ;  /* 0x0000001d20207207 */ /* 0x000fe40000800000 */
[----:B------:R-:W-:Y:S02]  /*12cc0*/  F2FP.BF16.F32.PACK_AB R53, R53, R4 ;  /* 0x000000043535723e */ /* 0x000fe400000010ff */
[----:B------:R-:W-:-:S02]  /*12cd0*/  F2FP.BF16.F32.PACK_AB R43, R43, R48 ;  /* 0x000000302b2b723e */ /* 0x000fc400000010ff */
[----:B------:R-:W-:Y:S02]  /*12ce0*/  F2FP.BF16.F32.PACK_AB R12, R39, R12 ;  /* 0x0000000c270c723e */ /* 0x000fe400000010ff */
[----:B------:R-:W-:Y:S02]  /*12cf0*/  F2FP.BF16.F32.PACK_AB R58, R51, R58 ;  /* 0x0000003a333a723e */ /* 0x000fe400000010ff */
[----:B------:R-:W-:Y:S02]  /*12d00*/  F2FP.BF16.F32.PACK_AB R9, R30, R9 ;  /* 0x000000091e09723e */ /* 0x000fe400000010ff */
[----:B------:R-:W-:Y:S02]  /*12d10*/  SEL R33, R43, R12, P1 ;  /* 0x0000000c2b217207 */ /* 0x000fe40000800000 */
[----:B------:R-:W-:Y:S02]  /*12d20*/  SEL R30, R12, R43, P1 ;  /* 0x0000002b0c1e7207 */ /* 0x000fe40000800000 */
[----:B------:R-:W-:-:S02]  /*12d30*/  F2FP.BF16.F32.PACK_AB R10, R31, R10 ;  /* 0x0000000a1f0a723e */ /* 0x000fc400000010ff */
[----:B------:R-:W-:Y:S02]  /*12d40*/  F2FP.BF16.F32.PACK_AB R55, R55, R60 ;  /* 0x0000003c3737723e */ /* 0x000fe400000010ff */
[----:B------:R-:W-:Y:S01]  /*12d50*/  F2FP.BF16.F32.PACK_AB R8, R57, R8 ;  /* 0x000000083908723e */ /* 0x000fe200000010ff */
[----:B------:R0:W4:Y:S01]  /*12d60*/  LDL.64 R60, [R1+0x38] ;  /* 0x00003800013c7983 */ /* 0x0001220000100a00 */
[----:B------:R-:W-:Y:S02]  /*12d70*/  F2FP.BF16.F32.PACK_AB R49, R49, R56 ;  /* 0x000000383131723e */ /* 0x000fe400000010ff */
[----:B------:R-:W-:Y:S01]  /*12d80*/  SEL R39, R10, R15, P1 ;  /* 0x0000000f0a277207 */ /* 0x000fe20000800000 */
[----:B------:R-:W4:Y:S01]  /*12d90*/  LDL R56, [R1+0x44] ;  /* 0x0000440001387983 */ /* 0x000f220000100800 */
[----:B------:R-:W-:Y:S02]  /*12da0*/  SEL R34, R15, R10, P1 ;  /* 0x0000000a0f227207 */ /* 0x000fe40000800000 */
[----:B------:R-:W-:-:S02]  /*12db0*/  F2FP.BF16.F32.PACK_AB R25, R25, R28 ;  /* 0x0000001c1919723e */ /* 0x000fc400000010ff */
[----:B------:R-:W-:Y:S02]  /*12dc0*/  SEL R43, R55, R58, P1 ;  /* 0x0000003a372b7207 */ /* 0x000fe40000800000 */
[----:B------:R-:W-:Y:S02]  /*12dd0*/  SEL R27, R8, R53, P1 ;  /* 0x00000035081b7207 */ /* 0x000fe40000800000 */
[----:B------:R-:W-:Y:S02]  /*12de0*/  SEL R28, R53, R8, P1 ;  /* 0x00000008351c7207 */ /* 0x000fe40000800000 */
[----:B------:R-:W-:Y:S02]  /*12df0*/  SEL R31, R49, R52, P1 ;  /* 0x00000034311f7207 */ /* 0x000fe40000800000 */
[----:B------:R-:W-:Y:S02]  /*12e00*/  SEL R58, R58, R55, P1 ;  /* 0x000000373a3a7207 */ /* 0x000fe40000800000 */
[----:B------:R-:W-:-:S02]  /*12e10*/  SEL R52, R52, R49, P1 ;  /* 0x0000003134347207 */ /* 0x000fc40000800000 */
[----:B------:R-:W-:Y:S02]  /*12e20*/  F2FP.BF16.F32.PACK_AB R11, R42, R11 ;  /* 0x0000000b2a0b723e */ /* 0x000fe400000010ff */
[----:B------:R-:W-:Y:S02]  /*12e30*/  F2FP.BF16.F32.PACK_AB R38, R38, R5 ;  /* 0x000000052626723e */ /* 0x000fe400000010ff */
[----:B------:R-:W-:Y:S02]  /*12e40*/  SEL R15, R9, R26, P1 ;  /* 0x0000001a090f7207 */ /* 0x000fe40000800000 */
[----:B------:R-:W-:Y:S02]  /*12e50*/  F2FP.BF16.F32.PACK_AB R14, R135, R14 ;  /* 0x0000000e870e723e */ /* 0x000fe400000010ff */
[----:B------:R-:W-:Y:S02]  /*12e60*/  SEL R26, R26, R9, P1 ;  /* 0x000000091a1a7207 */ /* 0x000fe40000800000 */
[----:B------:R-:W-:-:S02]  /*12e70*/  SEL R37, R11, R38, P1 ;  /* 0x000000260b257207 */ /* 0x000fc40000800000 */
[----:B------:R-:W-:Y:S02]  /*12e80*/  SEL R38, R38, R11, P1 ;  /* 0x0000000b26267207 */ /* 0x000fe40000800000 */
[----:B------:R-:W-:Y:S02]  /*12e90*/  SEL R49, R25, R14, P1 ;  /* 0x0000000e19317207 */ /* 0x000fe40000800000 */
[----:B------:R-:W-:Y:S01]  /*12ea0*/  SEL R40, R14, R25, P1 ;  /* 0x000000190e287207 */ /* 0x000fe20000800000 */
[----:B--2---:R-:W-:-:S03]  /*12eb0*/  IMAD.WIDE R6, R24, 0x2, R2 ;  /* 0x0000000218067825 */ /* 0x004fc600078e0202 */
[----:B------:R-:W-:-:S04]  /*12ec0*/  IADD3 R29, P5, R6, 0x20, RZ ;  /* 0x00000020061d7810 */ /* 0x000fc80007fbe0ff */
[----:B------:R-:W-:Y:S02]  /*12ed0*/  LOP3.LUT R4, R29, 0x180, RZ, 0xc0, !PT ;  /* 0x000001801d047812 */ /* 0x000fe400078ec0ff */
[----:B------:R-:W-:Y:S02]  /*12ee0*/  IADD3 R51, P4, R6, 0x3000, RZ ;  /* 0x0000300006337810 */ /* 0x000fe40007f9e0ff */
[----:B------:R-:W-:-:S04]  /*12ef0*/  SHF.R.U64 R4, R4, 0x3, RZ ;  /* 0x0000000304047819 */ /* 0x000fc800000012ff */
[----:B------:R-:W-:Y:S02]  /*12f00*/  LOP3.LUT R12, R4, R29, RZ, 0x3c, !PT ;  /* 0x0000001d040c7212 */ /* 0x000fe400078e3cff */
[----:B------:R-:W-:Y:S01]  /*12f10*/  LOP3.LUT R4, R51, 0x180, RZ, 0xc0, !PT ;  /* 0x0000018033047812 */ /* 0x000fe200078ec0ff */
[----:B------:R-:W-:-:S03]  /*12f20*/  IMAD.X R13, RZ, RZ, R7, P5 ;  /* 0x000000ffff0d7224 */ /* 0x000fc600028e0607 */
[----:B------:R-:W-:-:S04]  /*12f30*/  SHF.R.U64 R4, R4, 0x3, RZ ;  /* 0x0000000304047819 */ /* 0x000fc800000012ff */
[----:B------:R-:W-:Y:S02]  /*12f40*/  LOP3.LUT R10, R4, R51, RZ, 0x3c, !PT ;  /* 0x00000033040a7212 */ /* 0x000fe400078e3cff */
[----:B------:R-:W-:Y:S02]  /*12f50*/  MOV R51, R12 ;  /* 0x0000000c00337202 */ /* 0x000fe40000000f00 */
[C---:B------:R-:W-:Y:S02]  /*12f60*/  IADD3 R55, P2, R6.reuse, 0x6000, RZ ;  /* 0x0000600006377810 */ /* 0x040fe40007f5e0ff */
[----:B------:R-:W-:Y:S02]  /*12f70*/  IADD3 R53, P3, R6, 0x3020, RZ ;  /* 0x0000302006357810 */ /* 0x000fe40007f7e0ff */
[----:B---3--:R-:W-:Y:S01]  /*12f80*/  LOP3.LUT R13, R0, 0x2, RZ, 0x3c, !PT ;  /* 0x00000002000d7812 */ /* 0x008fe200078e3cff */
[----:B------:R-:W-:Y:S04]  /*12f90*/  SHFL.IDX PT, R27, R27, R0, 0x1c1f ;  /* 0x001c1f001b1b7589 */ /* 0x000fe800000e0000 */
[----:B------:R-:W1:Y:S04]  /*12fa0*/  SHFL.IDX PT, R28, R28, R13, 0x1c1f ;  /* 0x001c1f0d1c1c7589 */ /* 0x000e6800000e0000 */
[----:B------:R-:W-:Y:S04]  /*12fb0*/  SHFL.IDX PT, R43, R43, R0, 0x1c1f ;  /* 0x001c1f002b2b7589 */ /* 0x000fe800000e0000 */
[----:B------:R-:W2:Y:S04]  /*12fc0*/  SHFL.IDX PT, R58, R58, R13, 0x1c1f ;  /* 0x001c1f0d3a3a7589 */ /* 0x000ea800000e0000 */
[----:B------:R-:W-:Y:S04]  /*12fd0*/  SHFL.IDX PT, R31, R31, R0, 0x1c1f ;  /* 0x001c1f001f1f7589 */ /* 0x000fe800000e0000 */
[----:B------:R-:W3:Y:S04]  /*12fe0*/  SHFL.IDX PT, R52, R52, R13, 0x1c1f ;  /* 0x001c1f0d34347589 */ /* 0x000ee800000e0000 */
[----:B------:R-:W-:Y:S04]  /*12ff0*/  SHFL.IDX PT, R45, R45, R0, 0x1c1f ;  /* 0x001c1f002d2d7589 */ /* 0x000fe800000e0000 */
[----:B------:R-:W0:Y:S04]  /*13000*/  SHFL.IDX PT, R50, R50, R13, 0x1c1f ;  /* 0x001c1f0d32327589 */ /* 0x000e2800000e0000 */
[----:B------:R-:W-:Y:S04]  /*13010*/  SHFL.IDX PT, R33, R33, R0, 0x1c1f ;  /* 0x001c1f0021217589 */ /* 0x000fe800000e0000 */
[----:B------:R-:W0:Y:S04]  /*13020*/  SHFL.IDX PT, R30, R30, R13, 0x1c1f ;  /* 0x001c1f0d1e1e7589 */ /* 0x000e2800000e0000 */
[----:B------:R-:W-:Y:S04]  /*13030*/  SHFL.IDX PT, R47, R47, R0, 0x1c1f ;  /* 0x001c1f002f2f7589 */ /* 0x000fe800000e0000 */
[----:B------:R-:W4:Y:S01]  /*13040*/  SHFL.IDX PT, R44, R44, R13, 0x1c1f ;  /* 0x001c1f0d2c2c7589 */ /* 0x000f2200000e0000 */
[----:B------:R-:W-:-:S03]  /*13050*/  LOP3.LUT R5, R6, 0x180, RZ, 0xc0, !PT ;  /* 0x0000018006057812 */ /* 0x000fc600078ec0ff */
[----:B------:R-:W-:Y:S01]  /*13060*/  SHFL.IDX PT, R29, R15, R0, 0x1c1f ;  /* 0x001c1f000f1d7589 */ /* 0x000fe200000e0000 */
[----:B------:R-:W-:-:S03]  /*13070*/  LOP3.LUT R14, R55, 0x180, RZ, 0xc0, !PT ;  /* 0x00000180370e7812 */ /* 0x000fc600078ec0ff */
[----:B------:R-:W-:Y:S01]  /*13080*/  SHFL.IDX PT, R26, R26, R13, 0x1c1f ;  /* 0x001c1f0d1a1a7589 */ /* 0x000fe200000e0000 */
[----:B------:R-:W-:-:S03]  /*13090*/  LOP3.LUT R8, R53, 0x180, RZ, 0xc0, !PT ;  /* 0x0000018035087812 */ /* 0x000fc600078ec0ff */
[----:B------:R-:W-:Y:S01]  /*130a0*/  SHFL.IDX PT, R37, R37, R0, 0x1c1f ;  /* 0x001c1f0025257589 */ /* 0x000fe200000e0000 */
[----:B------:R-:W-:-:S03]  /*130b0*/  SHF.R.U64 R5, R5, 0x3, RZ ;  /* 0x0000000305057819 */ /* 0x000fc600000012ff */
[----:B------:R-:W-:Y:S04]  /*130c0*/  SHFL.IDX PT, R41, R41, R0, 0x1c1f ;  /* 0x001c1f0029297589 */ /* 0x000fe800000e0000 */
[----:B------:R-:W4:Y:S04]  /*130d0*/  SHFL.IDX PT, R38, R38, R13, 0x1c1f ;  /* 0x001c1f0d26267589 */ /* 0x000f2800000e0000 */
[----:B------:R-:W4:Y:S04]  /*130e0*/  SHFL.IDX PT, R36, R36, R13, 0x1c1f ;  /* 0x001c1f0d24247589 */ /* 0x000f2800000e0000 */
[----:B------:R-:W-:Y:S04]  /*130f0*/  SHFL.IDX PT, R39, R39, R0, 0x1c1f ;  /* 0x001c1f0027277589 */ /* 0x000fe800000e0000 */
[----:B------:R-:W-:Y:S04]  /*13100*/  SHFL.IDX PT, R35, R35, R0, 0x1c1f ;  /* 0x001c1f0023237589 */ /* 0x000fe800000e0000 */
[----:B------:R-:W4:Y:S04]  /*13110*/  SHFL.IDX PT, R34, R34, R13, 0x1c1f ;  /* 0x001c1f0d22227589 */ /* 0x000f2800000e0000 */
[----:B------:R-:W4:Y:S01]  /*13120*/  SHFL.IDX PT, R32, R32, R13, 0x1c1f ;  /* 0x001c1f0d20207589 */ /* 0x000f2200000e0000 */
[----:B------:R-:W-:-:S03]  /*13130*/  SHF.R.U64 R14, R14, 0x3, RZ ;  /* 0x000000030e0e7819 */ /* 0x000fc600000012ff */
[----:B------:R-:W-:Y:S04]  /*13140*/  SHFL.IDX PT, R49, R49, R0, 0x1c1f ;  /* 0x001c1f0031317589 */ /* 0x000fe800000e0000 */
[----:B------:R4:W4:Y:S01]  /*13150*/  SHFL.IDX PT, R40, R40, R13, 0x1c1f ;  /* 0x001c1f0d28287589 */ /* 0x00092200000e0000 */
[----:B------:R-:W-:Y:S02]  /*13160*/  IADD3 R57, P0, R6, 0x6020, RZ ;  /* 0x0000602006397810 */ /* 0x000fe40007f1e0ff */
[----:B------:R-:W-:Y:S02]  /*13170*/  SHF.R.U64 R8, R8, 0x3, RZ ;  /* 0x0000000308087819 */ /* 0x000fe400000012ff */
[----:B------:R-:W-:Y:S01]  /*13180*/  LOP3.LUT R6, R5, R6, RZ, 0x3c, !PT ;  /* 0x0000000605067212 */ /* 0x000fe200078e3cff */
[--C-:B------:R-:W-:Y:S01]  /*13190*/  IMAD.X R5, RZ, RZ, R7.reuse, P2 ;  /* 0x000000ffff057224 */ /* 0x100fe200010e0607 */
[----:B------:R-:W-:Y:S01]  /*131a0*/  LOP3.LUT R4, R14, R55, RZ, 0x3c, !PT ;  /* 0x000000370e047212 */ /* 0x000fe200078e3cff */
[--C-:B------:R-:W-:Y:S01]  /*131b0*/  IMAD.X R11, RZ, RZ, R7.reuse, P4 ;  /* 0x000000ffff0b7224 */ /* 0x100fe200020e0607 */
[----:B------:R-:W-:Y:S01]  /*131c0*/  LOP3.LUT R8, R8, R53, RZ, 0x3c, !PT ;  /* 0x0000003508087212 */ /* 0x000fe200078e3cff */
[--C-:B------:R-:W-:Y:S01]  /*131d0*/  IMAD.X R9, RZ, RZ, R7.reuse, P3 ;  /* 0x000000ffff097224 */ /* 0x100fe200018e0607 */
[----:B------:R-:W-:Y:S01]  /*131e0*/  MOV R53, R6 ;  /* 0x0000000600357202 */ /* 0x000fe20000000f00 */
[----:B------:R-:W-:Y:S01]  /*131f0*/  IMAD.X R25, RZ, RZ, R7, P0 ;  /* 0x000000ffff197224 */ /* 0x000fe200000e0607 */
[----:B------:R-:W-:-:S02]  /*13200*/  MOV R42, R4 ;  /* 0x00000004002a7202 */ /* 0x000fc40000000f00 */
[----:B------:R-:W-:Y:S02]  /*13210*/  LOP3.LUT R24, R57, 0x180, RZ, 0xc0, !PT ;  /* 0x0000018039187812 */ /* 0x000fe400078ec0ff */
[----:B------:R-:W-:Y:S02]  /*13220*/  MOV R48, R10 ;  /* 0x0000000a00307202 */ /* 0x000fe40000000f00 */
[----:B------:R-:W-:Y:S02]  /*13230*/  MOV R46, R8 ;  /* 0x00000008002e7202 */ /* 0x000fe40000000f00 */
[----:B-1----:R-:W-:Y:S02]  /*13240*/  SEL R4, R27, R28, P1 ;  /* 0x0000001c1b047207 */ /* 0x002fe40000800000 */
[----:B------:R-:W-:Y:S02]  /*13250*/  SEL R6, R28, R27, P1 ;  /* 0x0000001b1c067207 */ /* 0x000fe40000800000 */
[----:B--2---:R-:W-:-:S02]  /*13260*/  SEL R5, R43, R58, P1 ;  /* 0x0000003a2b057207 */ /* 0x004fc40000800000 */
[----:B------:R-:W-:Y:S01]  /*13270*/  SEL R7, R58, R43, P1 ;  /* 0x0000002b3a077207 */ /* 0x000fe20000800000 */
[----:B------:R-:W-:Y:S01]  /*13280*/  BAR.SYNC.DEFER_BLOCKING 0x1, 0x180 ;  /* 0x0046000000007b1d */ /* 0x000fe20000010000 */
[----:B---3--:R-:W-:Y:S02]  /*13290*/  SEL R8, R31, R52, P1 ;  /* 0x000000341f087207 */ /* 0x008fe40000800000 */
[----:B------:R-:W-:Y:S02]  /*132a0*/  SEL R10, R52, R31, P1 ;  /* 0x0000001f340a7207 */ /* 0x000fe40000800000 */
[----:B0-----:R-:W-:Y:S02]  /*132b0*/  SEL R9, R45, R50, P1 ;  /* 0x000000322d097207 */ /* 0x001fe40000800000 */
[----:B------:R-:W-:Y:S02]  /*132c0*/  SEL R11, R50, R45, P1 ;  /* 0x0000002d320b7207 */ /* 0x000fe40000800000 */
[----:B------:R-:W-:-:S02]  /*132d0*/  SEL R12, R33, R30, P1 ;  /* 0x0000001e210c7207 */ /* 0x000fc40000800000 */
[----:B------:R-:W-:Y:S02]  /*132e0*/  SEL R14, R30, R33, P1 ;  /* 0x000000211e0e7207 */ /* 0x000fe40000800000 */
[----:B----4-:R-:W-:Y:S02]  /*132f0*/  SEL R13, R47, R44, P1 ;  /* 0x0000002c2f0d7207 */ /* 0x010fe40000800000 */
[----:B------:R-:W-:Y:S02]  /*13300*/  SEL R15, R44, R47, P1 ;  /* 0x0000002f2c0f7207 */ /* 0x000fe40000800000 */
[----:B------:R-:W-:Y:S02]  /*13310*/  SHF.R.U64 R24, R24, 0x3, RZ ;  /* 0x0000000318187819 */ /* 0x000fe400000012ff */
[----:B------:R-:W-:Y:S02]  /*13320*/  ISETP.NE.U32.AND P0, PT, RZ, UR4, PT ;  /* 0x00000004ff007c0c */ /* 0x000fe4000bf05070 */
[----:B------:R-:W-:Y:S01]  /*13330*/  LOP3.LUT R24, R24, R57, RZ, 0x3c, !PT ;  /* 0x0000003918187212 */ /* 0x000fe200078e3cff */
[----:B------:R0:W-:Y:S04]  /*13340*/  STSM.16.M88.4 [R53], R4 ;  /* 0x0000000435007844 */ /* 0x0001e80000000200 */
[----:B------:R-:W-:Y:S04]  /*13350*/  STSM.16.M88.4 [R51], R8 ;  /* 0x0000000833007844 */ /* 0x000fe80000000200 */
[----:B------:R1:W-:Y:S01]  /*13360*/  STSM.16.M88.4 [R48], R12 ;  /* 0x0000000c30007844 */ /* 0x0003e20000000200 */
[----:B------:R-:W-:-:S02]  /*13370*/  MOV R28, R24 ;  /* 0x00000018001c7202 */ /* 0x000fc40000000f00 */
[----:B------:R-:W-:Y:S02]  /*13380*/  ISETP.NE.AND.EX P0, PT, RZ, UR5, PT, P0 ;  /* 0x00000005ff007c0c */ /* 0x000fe4000bf05300 */
[----:B0-----:R-:W-:Y:S02]  /*13390*/  SEL R4, R37, R38, P1 ;  /* 0x0000002625047207 */ /* 0x001fe40000800000 */
[----:B------:R-:W-:Y:S02]  /*133a0*/  SEL R6, R38, R37, P1 ;  /* 0x0000002526067207 */ /* 0x000fe40000800000 */
[----:B------:R-:W-:Y:S02]  /*133b0*/  SEL R5, R41, R36, P1 ;  /* 0x0000002429057207 */ /* 0x000fe40000800000 */
[----:B------:R-:W-:Y:S02]  /*133c0*/  SEL R7, R36, R41, P1 ;  /* 0x0000002924077207 */ /* 0x000fe40000800000 */
[----:B-1----:R-:W-:-:S02]  /*133d0*/  SEL R12, R29, R26, P1 ;  /* 0x0000001a1d0c7207 */ /* 0x002fc40000800000 */
[----:B------:R-:W-:Y:S02]  /*133e0*/  SEL R14, R26, R29, P1 ;  /* 0x0000001d1a0e7207 */ /* 0x000fe40000800000 */
[----:B------:R-:W-:Y:S02]  /*133f0*/  IADD3 R26, P2, R64, UR4, RZ ;  /* 0x00000004401a7c10 */ /* 0x000fe4000ff5e0ff */
[----:B------:R-:W-:Y:S02]  /*13400*/  SEL R8, R39, R34, P1 ;  /* 0x0000002227087207 */ /* 0x000fe40000800000 */
[----:B------:R-:W-:Y:S02]  /*13410*/  SEL R10, R34, R39, P1 ;  /* 0x00000027220a7207 */ /* 0x000fe40000800000 */
[----:B------:R-:W-:Y:S02]  /*13420*/  SEL R9, R35, R32, P1 ;  /* 0x0000002023097207 */ /* 0x000fe40000800000 */
[----:B------:R-:W-:-:S02]  /*13430*/  SEL R11, R32, R35, P1 ;  /* 0x00000023200b7207 */ /* 0x000fc40000800000 */
[----:B------:R-:W-:Y:S02]  /*13440*/  SEL R13, R49, R40, P1 ;  /* 0x00000028310d7207 */ /* 0x000fe40000800000 */
[----:B------:R-:W-:Y:S02]  /*13450*/  SEL R15, R40, R49, P1 ;  /* 0x00000031280f7207 */ /* 0x000fe40000800000 */
[----:B------:R-:W-:Y:S01]  /*13460*/  IADD3.X R27, R59, UR5, RZ, P2, !PT ;  /* 0x000000053b1b7c10 */ /* 0x000fe200097fe4ff */
[----:B------:R-:W-:Y:S01]  /*13470*/  ULDC.64 UR4, c[0x0][0xbe0] ;  /* 0x0002f80000047ab9 */ /* 0x000fe20000000a00 */
[----:B------:R-:W-:Y:S01]  /*13480*/  STSM.16.M88.4 [R46], R4 ;  /* 0x000000042e007844 */ /* 0x000fe20000000200 */
[----:B------:R-:W-:-:S03]  /*13490*/  ISETP.NE.U32.AND P1, PT, RZ, UR4, PT ;  /* 0x00000004ff007c0c */ /* 0x000fc6000bf25070 */
[----:B------:R0:W-:Y:S01]  /*134a0*/  STSM.16.M88.4 [R42], R8 ;  /* 0x000000082a007844 */ /* 0x0001e20000000200 */
[----:B------:R-:W-:-:S03]  /*134b0*/  ISETP.NE.AND.EX P1, PT, RZ, UR5, PT, P1 ;  /* 0x00000005ff007c0c */ /* 0x000fc6000bf25310 */
[----:B------:R1:W-:Y:S01]  /*134c0*/  STSM.16.M88.4 [R28], R12 ;  /* 0x0000000c1c007844 */ /* 0x0003e20000000200 */
[----:B------:R-:W-:Y:S01]  /*134d0*/  IMAD.MOV.U32 R41, RZ, RZ, RZ ;  /* 0x000000ffff297224 */ /* 0x000fe200078e00ff */
[----:B------:R-:W-:Y:S08]  /*134e0*/  BAR.SYNC.DEFER_BLOCKING 0x1, 0x180 ;  /* 0x0046000000007b1d */ /* 0x000ff00000010000 */
[----:B------:R-:W-:Y:S01]  /*134f0*/  @P1 IADD3 R24, P2, R64, UR4, RZ ;  /* 0x0000000440181c10 */ /* 0x000fe2000ff5e0ff */
[----:B------:R-:W-:-:S02]  /*13500*/  ULDC UR4, c[0x0][0xa88] ;  /* 0x0002a20000047ab9 */ /* 0x000fc40000000800 */
[----:B------:R-:W-:Y:S01]  /*13510*/  IMAD.U32 R0, RZ, RZ, UR4 ;  /* 0x00000004ff007e24 */ /* 0x000fe2000f8e00ff */
[----:B------:R-:W-:Y:S01]  /*13520*/  @P1 IADD3.X R25, R59, UR5, RZ, P2, !PT ;  /* 0x000000053b191c10 */ /* 0x000fe200097fe4ff */
[----:B------:R1:W5:Y:S04]  /*13530*/  @P0 LDG.E R41, desc[UR40][R26.64] ;  /* 0x000000281a290981 */ /* 0x000368000c1e1900 */
[----:B------:R1:W5:Y:S01]  /*13540*/  @P1 LDG.E R0, desc[UR40][R24.64] ;  /* 0x0000002818001981 */ /* 0x000362000c1e1900 */
[----:B------:R-:W-:-:S04]  /*13550*/  IMAD.MOV.U32 R60, RZ, RZ, R62 ;  /* 0x000000ffff3c7224 */ /* 0x000fc800078e003e */
[----:B------:R-:W-:Y:S01]  /*13560*/  IMAD R29, R60, 0x20, R54 ;  /* 0x000000203c1d7824 */ /* 0x000fe200078e0236 */
[----:B0-----:R-:W-:-:S03]  /*13570*/  SHF.R.S32.HI R42, RZ, 0x1f, R56 ;  /* 0x0000001fff2a7819 */ /* 0x001fc60000011438 */
[----:B------:R-:W-:Y:S01]  /*13580*/  IMAD.WIDE R4, R29, 0x2, R2 ;  /* 0x000000021d047825 */ /* 0x000fe200078e0202 */
[----:B-1----:R-:W-:Y:S06]  /*13590*/  @P1 BRA `(.L_x_1984) ;  /* 0x0000000000101947 */ /* 0x002fec0003800000 */
[----:B------:R-:W-:Y:S05]  /*135a0*/  @!P0 BRA `(.L_x_1984) ;  /* 0x00000000000c8947 */ /* 0x000fea0003800000 */
[----:B------:R-:W2:Y:S04]  /*135b0*/  LDG.E R3, desc[UR40][R26.64] ;  /* 0x000000281a037981 */ /* 0x000ea8000c1e1900 */
[----:B-----5:R-:W2:Y:S02]  /*135c0*/  LDG.E R0, desc[UR40][R26.64+0x4] ;  /* 0x000004281a007981 */ /* 0x020ea4000c1e1900 */
[----:B--2---:R-:W-:-:S07]  /*135d0*/  IMAD.IADD R0, R0, 0x1, -R3 ;  /* 0x0000000100007824 */ /* 0x004fce00078e0a03 */
.L_x_1984:
[----:B------:R-:W2:Y:S01]  /*135e0*/  LDL.LU R6, [R1+0x54] ;  /* 0x0000540001067983 */ /* 0x000ea20000300800 */
[----:B------:R-:W-:-:S03]  /*135f0*/  ULDC.64 UR4, c[0x0][0xb70] ;  /* 0x0002dc0000047ab9 */ /* 0x000fc60000000a00 */
[----:B------:R-:W3:Y:S04]  /*13600*/  LDL.LU R3, [R1+0x40] ;  /* 0x0000400001037983 */ /* 0x000ee80000300800 */
[----:B------:R-:W4:Y:S04]  /*13610*/  LDL R15, [R1+0x2c] ;  /* 0x00002c00010f7983 */ /* 0x000f280000100800 */
[----:B------:R-:W4:Y:S01]  /*13620*/  LDL.LU R45, [R1+0x58] ;  /* 0x00005800012d7983 */ /* 0x000f220000300800 */
[----:B-----5:R-:W-:Y:S01]  /*13630*/  IMAD.MOV.U32 R2, RZ, RZ, R41 ;  /* 0x000000ffff027224 */ /* 0x020fe200078e0029 */
        /* <DEDUP_REMOVED lines=29> */
[----:B------:R-:W-:Y:S01]  /*13810*/  IMAD R6, R42, UR4, RZ ;  /* 0x000000042a067c24 */ /* 0x000fe2000f8e02ff */
[----:B------:R-:W-:-:S03]  /*13820*/  SHF.R.S32.HI R3, RZ, 0x1f, R41 ;  /* 0x0000001fff037819 */ /* 0x000fc60000011429 */
[C---:B------:R-:W-:Y:S02]  /*13830*/  IMAD R11, R56.reuse, UR5, R6 ;  /* 0x00000005380b7c24 */ /* 0x040fe4000f8e0206 */
[----:B------:R-:W-:Y:S01]  /*13840*/  IMAD.WIDE.U32 R6, R56, UR4, R2 ;  /* 0x0000000438067c25 */ /* 0x000fe2000f8e0002 */
[----:B------:R-:W-:-:S03]  /*13850*/  ULDC.64 UR4, c[0x0][0xb78] ;  /* 0x0002de0000047ab9 */ /* 0x000fc60000000a00 */
[----:B------:R-:W-:Y:S02]  /*13860*/  IMAD.IADD R7, R7, 0x1, R11 ;  /* 0x0000000107077824 */ /* 0x000fe400078e020b */
[----:B----4-:R-:W-:Y:S02]  /*13870*/  IMAD R11, R45, 0xc0, R15 ;  /* 0x000000c02d0b7824 */ /* 0x010fe400078e020f */
[----:B------:R-:W-:Y:S02]  /*13880*/  IMAD R2, R44, UR4, RZ ;  /* 0x000000042c027c24 */ /* 0x000fe4000f8e02ff */
[----:B------:R-:W-:-:S04]  /*13890*/  IMAD.WIDE.U32 R6, R43, UR4, R6 ;  /* 0x000000042b067c25 */ /* 0x000fc8000f8e0006 */
[----:B0-----:R-:W-:-:S05]  /*138a0*/  VIADD R14, R10, 0xffffff80 ;  /* 0xffffff800a0e7836 */ /* 0x001fca0000000000 */
[----:B------:R-:W-:-:S04]  /*138b0*/  SHF.R.S32.HI R10, RZ, 0x1f, R14 ;  /* 0x0000001fff0a7819 */ /* 0x000fc8000001140e */
[----:B------:R-:W-:-:S04]  /*138c0*/  LEA.HI R10, R10, R14, RZ, 0x7 ;  /* 0x0000000e0a0a7211 */ /* 0x000fc800078f38ff */
[----:B------:R-:W-:Y:S01]  /*138d0*/  LOP3.LUT R10, R10, 0xffffff80, RZ, 0xc0, !PT ;  /* 0xffffff800a0a7812 */ /* 0x000fe200078ec0ff */
[----:B------:R-:W-:Y:S01]  /*138e0*/  IMAD R2, R43, UR5, R2 ;  /* 0x000000052b027c24 */ /* 0x000fe2000f8e0202 */
[----:B------:R-:W-:Y:S01]  /*138f0*/  SHF.R.S32.HI R9, RZ, 0x1f, R11 ;  /* 0x0000001fff097819 */ /* 0x000fe2000001140b */
[----:B------:R-:W-:Y:S01]  /*13900*/  ULDC.64 UR4, c[0x0][0xb40] ;  /* 0x0002d00000047ab9 */ /* 0x000fe20000000a00 */
[----:B------:R-:W-:Y:S01]  /*13910*/  IADD3 R6, P5, R11, R6, RZ ;  /* 0x000000060b067210 */ /* 0x000fe20007fbe0ff */
[----:B------:R-:W-:-:S03]  /*13920*/  IMAD.IADD R10, R14, 0x1, -R10 ;  /* 0x000000010e0a7824 */ /* 0x000fc600078e0a0a */
[----:B------:R-:W-:Y:S02]  /*13930*/  IADD3.X R9, R9, R7, R2, P5, !PT ;  /* 0x0000000709097210 */ /* 0x000fe40002ffe402 */
[----:B------:R-:W-:Y:S02]  /*13940*/  LOP3.LUT P0, RZ, R10, 0x3, RZ, 0xc0, !PT ;  /* 0x000000030aff7812 */ /* 0x000fe4000780c0ff */
[----:B------:R-:W-:Y:S01]  /*13950*/  LEA R38, P6, R6, UR4, 0x2 ;  /* 0x0000000406267c11 */ /* 0x000fe2000f8c10ff */
[C---:B------:R-:W-:Y:S01]  /*13960*/  VIADD R7, R11.reuse, 0x8 ;  /* 0x000000080b077836 */ /* 0x040fe20000000000 */
[----:B------:R-:W-:Y:S02]  /*13970*/  ISETP.GE.OR P5, PT, R11, R0, P0 ;  /* 0x000000000b00720c */ /* 0x000fe400007a6670 */
[----:B------:R-:W-:Y:S02]  /*13980*/  LOP3.LUT R2, R4, 0x180, RZ, 0xc0, !PT ;  /* 0x0000018004027812 */ /* 0x000fe400078ec0ff */
[----:B------:R-:W-:Y:S01]  /*13990*/  LEA.HI.X R39, R6, UR5, R9, 0x2, P6 ;  /* 0x0000000506277c11 */ /* 0x000fe2000b0f1409 */
[----:B------:R-:W-:Y:S01]  /*139a0*/  ULDC.64 UR4, c[0x0][0xaa0] ;  /* 0x0002a80000047ab9 */ /* 0x000fe20000000a00 */
[----:B------:R-:W-:-:S02]  /*139b0*/  IADD3 R11, P6, R4, 0x7800, RZ ;  /* 0x00007800040b7810 */ /* 0x000fc40007fde0ff */
[----:B------:R-:W-:Y:S02]  /*139c0*/  ISETP.GE.OR P0, PT, R7, R0, P0 ;  /* 0x000000000700720c */ /* 0x000fe40000706670 */
[----:B------:R-:W-:Y:S02]  /*139d0*/  SHF.R.U64 R7, R2, 0x3, RZ ;  /* 0x0000000302077819 */ /* 0x000fe400000012ff */
[----:B------:R-:W-:-:S04]  /*139e0*/  LOP3.LUT R2, R11, 0x180, RZ, 0xc0, !PT ;  /* 0x000001800b027812 */ /* 0x000fc800078ec0ff */
[----:B------:R-:W-:Y:S01]  /*139f0*/  SHF.R.U64 R2, R2, 0x3, RZ ;  /* 0x0000000302027819 */ /* 0x000fe200000012ff */
[--C-:B------:R-:W-:Y:S01]  /*13a00*/  IMAD.X R9, RZ, RZ, R5.reuse, P1 ;  /* 0x000000ffff097224 */ /* 0x100fe200008e0605 */
[----:B------:R-:W-:Y:S01]  /*13a10*/  LOP3.LUT R4, R7, R4, RZ, 0x3c, !PT ;  /* 0x0000000407047212 */ /* 0x000fe200078e3cff */
[----:B------:R-:W-:Y:S01]  /*13a20*/  IMAD.X R33, RZ, RZ, R5, P6 ;  /* 0x000000ffff217224 */ /* 0x000fe200030e0605 */
[----:B------:R-:W-:Y:S01]  /*13a30*/  LOP3.LUT R32, R2, R11, RZ, 0x3c, !PT ;  /* 0x0000000b02207212 */ /* 0x000fe200078e3cff */
[----:B------:R-:W-:Y:S04]  /*13a40*/  @!P5 STG.E desc[UR40][R38.64], R20 ;  /* 0x000000142600d986 */ /* 0x000fe8000c101928 */
[----:B------:R0:W-:Y:S04]  /*13a50*/  @!P0 STG.E desc[UR40][R38.64+0x20], R21 ;  /* 0x0000201526008986 */ /* 0x0001e8000c101928 */
[----:B------:R-:W5:Y:S04]  /*13a60*/  LD.E.128 R4, desc[UR40][R4.64] ;  /* 0x0000002804047980 */ /* 0x000f68000c101d00 */
[----:B------:R-:W5:Y:S04]  /*13a70*/  LD.E.128 R8, desc[UR40][R8.64] ;  /* 0x0000002808087980 */ /* 0x000f68000c101d00 */
[----:B------:R-:W5:Y:S04]  /*13a80*/  LD.E.128 R12, desc[UR40][R12.64] ;  /* 0x000000280c0c7980 */ /* 0x000f68000c101d00 */
[----:B------:R-:W5:Y:S04]  /*13a90*/  LD.E.128 R24, desc[UR40][R24.64] ;  /* 0x0000002818187980 */ /* 0x000f68000c101d00 */
[----:B------:R-:W5:Y:S04]  /*13aa0*/  LD.E.128 R28, desc[UR40][R28.64] ;  /* 0x000000281c1c7980 */ /* 0x000f68000c101d00 */
[----:B------:R-:W5:Y:S01]  /*13ab0*/  LD.E.128 R32, desc[UR40][R32.64] ;  /* 0x0000002820207980 */ /* 0x000f62000c101d00 */
[----:B------:R-:W-:Y:S01]  /*13ac0*/  IMAD R40, R3, UR4, RZ ;  /* 0x0000000403287c24 */ /* 0x000fe2000f8e02ff */
[----:B------:R-:W-:Y:S01]  /*13ad0*/  @!PT LDS RZ, [RZ] ;  /* 0x00000000fffff984 */ /* 0x000fe20000000800 */
[----:B------:R-:W-:Y:S01]  /*13ae0*/  @!PT LDS RZ, [RZ] ;  /* 0x00000000fffff984 */ /* 0x000fe20000000800 */
[----:B------:R-:W-:Y:S01]  /*13af0*/  @!PT LDS RZ, [RZ] ;  /* 0x00000000fffff984 */ /* 0x000fe20000000800 */
[----:B------:R-:W-:Y:S01]  /*13b00*/  @!PT LDS RZ, [RZ] ;  /* 0x00000000fffff984 */ /* 0x000fe20000000800 */
[----:B------:R1:W-:Y:S06]  /*13b10*/  MEMBAR.ALL.CTA ;  /* 0x0000000000007992 */ /* 0x0003ec0000008000 */
[----:B-1----:R-:W1:Y:S01]  /*13b20*/  FENCE.VIEW.ASYNC.S ;  /* 0x00000000000073c6 */ /* 0x002e620000000000 */
[----:B------:R-:W-:-:S04]  /*13b30*/  IMAD.WIDE.U32 R2, R41, UR4, R36 ;  /* 0x0000000429027c25 */ /* 0x000fc8000f8e0024 */
[----:B------:R-:W-:Y:S01]  /*13b40*/  IMAD R41, R41, UR5, R40 ;  /* 0x0000000529297c24 */ /* 0x000fe2000f8e0228 */
[----:B------:R-:W-:Y:S01]  /*13b50*/  ULDC.64 UR4, c[0x0][0xae0] ;  /* 0x0002b80000047ab9 */ /* 0x000fe20000000a00 */
[----:B------:R-:W-:Y:S02]  /*13b60*/  IMAD R37, R45, -0xc0, R0 ;  /* 0xffffff402d257824 */ /* 0x000fe400078e0200 */
[----:B------:R-:W-:Y:S02]  /*13b70*/  IMAD.IADD R3, R3, 0x1, R41 ;  /* 0x0000000103037824 */ /* 0x000fe400078e0229 */
[----:B0-----:R-:W-:Y:S01]  /*13b80*/  IMAD R21, R42, UR4, RZ ;  /* 0x000000042a157c24 */ /* 0x001fe2000f8e02ff */
[C---:B------:R-:W-:Y:S01]  /*13b90*/  ISETP.GE.AND P0, PT, R60.reuse, R37, PT ;  /* 0x000000253c00720c */ /* 0x040fe20003f06270 */
[----:B------:R-:W-:Y:S02]  /*13ba0*/  VIADD R0, R60, 0x60 ;  /* 0x000000603c007836 */ /* 0x000fe40000000000 */
[----:B------:R-:W-:-:S02]  /*13bb0*/  VIADD R20, R16, 0x19c20 ;  /* 0x00019c2010147836 */ /* 0x000fc40000000000 */
        /* <DEDUP_REMOVED lines=8> */
[----:B-1----:R0:W-:Y:S03]  /*13c40*/  SYNCS.ARRIVE.TRANS64.RED.A1T0 RZ, [R20+URZ], RZ ;  /* 0x000000ff14ff79a7 */ /* 0x0021e6000810043f */
        /* <DEDUP_REMOVED lines=23> */
.L_x_1986:
[----:B------:R-:W-:Y:S05]  /*13dc0*/  BSYNC B1 ;  /* 0x0000000000017941 */ /* 0x000fea0003800000 */
.L_x_1985:
        /* <DEDUP_REMOVED lines=24> */
.L_x_1983:
[----:B------:R-:W2:Y:S01]  /*13f50*/  LDL.LU R4, [R1+0x48] ;  /* 0x0000480001047983 */ /* 0x000ea20000300800 */
[----:B------:R-:W-:-:S03]  /*13f60*/  ULDC.64 UR4, c[0x0][0xbd8] ;  /* 0x0002f60000047ab9 */ /* 0x000fc60000000a00 */
[----:B0-----:R-:W3:Y:S01]  /*13f70*/  LDL.LU R0, [R1+0x4c] ;  /* 0x00004c0001007983 */ /* 0x001ee20000300800 */
[----:B------:R-:W-:Y:S01]  /*13f80*/  ISETP.NE.U32.AND P0, PT, RZ, UR4, PT ;  /* 0x00000004ff007c0c */ /* 0x000fe2000bf05070 */
[----:B------:R-:W-:-:S03]  /*13f90*/  IMAD.MOV.U32 R7, RZ, RZ, RZ ;  /* 0x000000ffff077224 */ /* 0x000fc600078e00ff */
[----:B------:R-:W-:Y:S02]  /*13fa0*/  ISETP.NE.AND.EX P0, PT, RZ, UR5, PT, P0 ;  /* 0x00000005ff007c0c */ /* 0x000fe4000bf05300 */
[----:B--2---:R-:W-:-:S04]  /*13fb0*/  IADD3 R2, P1, R4, UR4, RZ ;  /* 0x0000000404027c10 */ /* 0x004fc8000ff3e0ff */
[----:B---3--:R-:W-:Y:S01]  /*13fc0*/  IADD3.X R3, R0, UR5, RZ, P1, !PT ;  /* 0x0000000500037c10 */ /* 0x008fe20008ffe4ff */
        /* <DEDUP_REMOVED lines=17> */
.L_x_1988:
        /* <DEDUP_REMOVED lines=34> */
.L_x_1990:
[----:B------:R-:W-:Y:S05]  /*14300*/  BSYNC B1 ;  /* 0x0000000000017941 */ /* 0x000fea0003800000 */
.L_x_1989:
        /* <DEDUP_REMOVED lines=46> */
.L_x_1992:
[----:B------:R-:W-:Y:S05]  /*145f0*/  BSYNC B1 ;  /* 0x0000000000017941 */ /* 0x000fea0003800000 */
.L_x_1991:
        /* <DEDUP_REMOVED lines=22> */
.L_x_1987:
[----:B------:R-:W-:Y:S05]  /*14760*/  BSYNC B0 ;  /* 0x0000000000007941 */ /* 0x000fea0003800000 */
.L_x_1982:
[----:B------:R-:W-:Y:S02]  /*14770*/  ULDC UR4, c[0x0][0xc14] ;  /* 0x0003050000047ab9 */ /* 0x000fe40000000800 */
[----:B-1----:R-:W-:-:S13]  /*14780*/  ISETP.GE.AND P0, PT, R155, UR4, PT ;  /* 0x000000049b007c0c */ /* 0x002fda000bf06270 */
[----:B------:R-:W-:Y:S05]  /*14790*/  @!P0 BRA `(.L_x_1993) ;  /* 0xfffffec800388947 */ /* 0x000fea000383ffff */
[----:B------:R-:W-:Y:S05]  /*147a0*/  BRA `(.L_x_1858) ;  /* 0x0000006400747947 */ /* 0x000fea0003800000 */
.L_x_1856:
[----:B------:R-:W-:-:S08]  /*147b0*/  NOP ;  /* 0x0000000000007918 */ /* 0x000fd00000000000 */
[----:B--2---:R-:W0:-:S00]  /*147c0*/  USETMAXREG.DEALLOC.CTAPOOL 0x20 ;  /* 0x00000020000079c8 */ /* 0x004e0000080e0500 */
[----:B0-----:R-:W-:Y:S01]  /*147d0*/  LOP3.LUT R2, R0, 0x3, RZ, 0xc0, !PT ;  /* 0x0000000300027812 */ /* 0x001fe200078ec0ff */
[----:B------:R-:W-:-:S05]  /*147e0*/  IMAD.MOV.U32 R4, RZ, RZ, RZ ;  /* 0x000000ffff047224 */ /* 0x000fca00078e00ff */
[----:B------:R-:W0:Y:S02]  /*147f0*/  SHFL.IDX PT, R2, R2, RZ, 0x1f ;  /* 0x00001fff02027589 */ /* 0x000e2400000e0000 */
[----:B0-----:R-:W-:-:S04]  /*14800*/  ISETP.NE.AND P0, PT, R2, RZ, PT ;  /* 0x000000ff0200720c */ /* 0x001fc80003f05270 */
[----:B------:R-:W-:-:S05]  /*14810*/  P2R R2, PR, RZ, 0x1 ;  /* 0x00000001ff027803 */ /* 0x000fca0000000000 */
[----:B------:R0:W-:Y:S04]  /*14820*/  STL [R1+0x2c], R2 ;  /* 0x00002c0201007387 */ /* 0x0001e80000100800 */
        /* <DEDUP_REMOVED lines=8> */
.L_x_1994:
[----:B0-----:R-:W0:Y:S01]  /*148b0*/  S2R R2, SR_TID.X ;  /* 0x0000000000027919 */ /* 0x001e220000002100 */
        /* <DEDUP_REMOVED lines=41> */
.L_x_2000:
        /* <DEDUP_REMOVED lines=12> */
.L_x_1999:
[----:B------:R-:W-:Y:S05]  /*14c10*/  BSYNC B0 ;  /* 0x0000000000007941 */ /* 0x000fea0003800000 */
.L_x_1998:
        /* <DEDUP_REMOVED lines=21> */
.L_x_1996:
        /* <DEDUP_REMOVED lines=21> */
.L_x_2001:
        /* <DEDUP_REMOVED lines=55> */
.L_x_1997:
[----:B------:R-:W-:Y:S02]  /*15230*/  IMAD.MOV.U32 R17, RZ, RZ, RZ ;  /* 0x000000ffff117224 */ /* 0x000fe400078e00ff */
[----:B------:R-:W-:Y:S02]  /*15240*/  IMAD.U32 R16, RZ, RZ, UR6 ;  /* 0x00000006ff107e24 */ /* 0x000fe4000f8e00ff */
[----:B------:R-:W-:-:S07]  /*15250*/  IMAD.MOV.U32 R18, RZ, RZ, RZ ;  /* 0x000000ffff127224 */ /* 0x000fce00078e00ff */
.L_x_2002:
[----:B------:R-:W-:-:S13]  /*15260*/  ISETP.NE.AND P0, PT, R5, RZ, PT ;  /* 0x000000ff0500720c */ /* 0x000fda0003f05270 */
[----:B------:R-:W0:Y:S01]  /*15270*/  @!P0 S2R R3, SR_CgaCtaId ;  /* 0x0000000000038919 */ /* 0x000e220000008800 */
[----:B------:R-:W-:-:S04]  /*15280*/  @!P0 MOV R2, 0x400 ;  /* 0x0000040000028802 */ /* 0x000fc80000000f00 */
[----:B0-----:R-:W-:-:S05]  /*15290*/  @!P0 LEA R2, R3, R2, 0x18 ;  /* 0x0000000203028211 */ /* 0x001fca00078ec0ff */
[----:B------:R0:W-:Y:S01]  /*152a0*/  @!P0 STS.128 [R2+0x19cd0], R16 ;  /* 0x019cd01002008388 */ /* 0x0001e20000000c00 */
[----:B------:R-:W-:Y:S06]  /*152b0*/  BAR.ARV 0x5, 0x200 ;  /* 0x0148000000007b1d */ /* 0x000fec0000002000 */
.L_x_1995:
[----:B------:R2:W-:Y:S01]  /*152c0*/  STL [R1+0x18], RZ ;  /* 0x000018ff01007387 */ /* 0x0005e20000100800 */
[----:B------:R-:W-:Y:S01]  /*152d0*/  ULDC UR4, c[0x0][0xc14] ;  /* 0x0003050000047ab9 */ /* 0x000fe20000000800 */
[----:B------:R-:W-:Y:S01]  /*152e0*/  IMAD.MOV.U32 R24, RZ, RZ, 0x1 ;  /* 0x00000001ff187424 */ /* 0x000fe200078e00ff */
[----:B-1----:R-:W-:Y:S01]  /*152f0*/  ISETP.GE.AND P0, PT, R19, UR4, PT ;  /* 0x0000000413007c0c */ /* 0x002fe2000bf06270 */
[----:B------:R-:W-:-:S12]  /*15300*/  IMAD.MOV.U32 R22, RZ, RZ, RZ ;  /* 0x000000ffff167224 */ /* 0x000fd800078e00ff */
[----:B--2---:R-:W-:Y:S05]  /*15310*/  @P0 BRA `(.L_x_2003) ;  /* 0x0000005400a00947 */ /* 0x004fea0003800000 */
[----:B------:R-:W2:Y:S01]  /*15320*/  LDL R8, [R1+0x1c] ;  /* 0x00001c0001087983 */ /* 0x000ea20000100800 */
[----:B------:R-:W1:Y:S01]  /*15330*/  S2R R10, SR_TID.X ;  /* 0x00000000000a7919 */ /* 0x000e620000002100 */
[----:B------:R-:W3:Y:S01]  /*15340*/  S2R R6, SR_TID.X ;  /* 0x0000000000067919 */ /* 0x000ee20000002100 */
[----:B------:R-:W-:Y:S01]  /*15350*/  IMAD.SHL.U32 R9, R0, 0x800, RZ ;  /* 0x0000080000097824 */ /* 0x000fe200078e00ff */
[----:B-1----:R-:W-:Y:S01]  /*15360*/  SHF.R.U32.HI R4, RZ, 0x1, R10 ;  /* 0x00000001ff047819 */ /* 0x002fe2000001160a */
[----:B0-----:R-:W-:-:S03]  /*15370*/  IMAD.SHL.U32 R2, R10, 0x20, RZ ;  /* 0x000000200a027824 */ /* 0x001fc600078e00ff */
        /* <DEDUP_REMOVED lines=27> */
[----:B--2---:R-:W-:-:S02]  /*15530*/  LOP3.LUT R2, R8, 0x1, RZ, 0xfc, !PT ;  /* 0x0000000108027812 */ /* 0x004fc400078efcff */
[----:B------:R-:W-:-:S03]  /*15540*/  LOP3.LUT R0, R8, 0x2, RZ, 0xfc, !PT ;  /* 0x0000000208007812 */ /* 0x000fc600078efcff */
[----:B------:R0:W-:Y:S04]  /*15550*/  STL [R1+0x24], R2 ;  /* 0x0000240201007387 */ /* 0x0001e80000100800 */
[----:B------:R0:W-:Y:S04]  /*15560*/  STL [R1+0x10], R0 ;  /* 0x0000100001007387 */ /* 0x0001e80000100800 */
[----:B------:R0:W-:Y:S02]  /*15570*/  STL [R1+0x18], RZ ;  /* 0x000018ff01007387 */ /* 0x0001e40000100800 */
.L_x_2114:
[----:B0-----:R-:W0:Y:S02]  /*15580*/  LDC.64 R2, c[0x0][0xc60] ;  /* 0x00031800ff027b82 */ /* 0x001e240000000a00 */
[----:B0-----:R-:W-:-:S05]  /*15590*/  IMAD.WIDE R2, R19, 0x4, R2 ;  /* 0x0000000413027825 */ /* 0x001fca00078e0202 */
[----:B--2---:R-:W2:Y:S01]  /*155a0*/  LDG.E R12, desc[UR40][R2.64] ;  /* 0x00000028020c7981 */ /* 0x004ea2000c1e1900 */
[----:B------:R-:W-:Y:S05]  /*155b0*/  YIELD ;  /* 0x0000000000007946 */ /* 0x000fea0003800000 */
[----:B------:R-:W-:Y:S01]  /*155c0*/  ULDC.64 UR4, c[0x0][0xa28] ;  /* 0x00028a0000047ab9 */ /* 0x000fe20000000a00 */
[----:B------:R-:W-:Y:S01]  /*155d0*/  ULDC.64 UR6, c[0x0][0xa00] ;  /* 0x0002800000067ab9 */ /* 0x000fe20000000a00 */
[----:B------:R-:W-:Y:S02]  /*155e0*/  ISETP.NE.U32.AND P0, PT, RZ, UR4, PT ;  /* 0x00000004ff007c0c */ /* 0x000fe4000bf05070 */
[----:B------:R-:W-:Y:S01]  /*155f0*/  CS2R R8, SRZ ;  /* 0x0000000000087805 */ /* 0x000fe2000001ff00 */
[----:B------:R-:W-:Y:S01]  /*15600*/  IMAD.MOV.U32 R26, RZ, RZ, RZ ;  /* 0x000000ffff1a7224 */ /* 0x000fe200078e00ff */
[----:B------:R-:W-:Y:S01]  /*15610*/  ULDC.64 UR8, c[0x0][0xa18] ;  /* 0x0002860000087ab9 */ /* 0x000fe20000000a00 */
[----:B------:R-:W-:-:S02]  /*15620*/  ISETP.NE.AND.EX P1, PT, RZ, UR5, PT, P0 ;  /* 0x00000005ff007c0c */ /* 0x000fc4000bf25300 */
[----:B------:R-:W-:-:S04]  /*15630*/  ISETP.NE.U32.AND P0, PT, RZ, UR6, PT ;  /* 0x00000006ff007c0c */ /* 0x000fc8000bf05070 */
[----:B------:R-:W-:Y:S02]  /*15640*/  ISETP.NE.AND.EX P0, PT, RZ, UR7, PT, P0 ;  /* 0x00000007ff007c0c */ /* 0x000fe4000bf05300 */
[----:B--2---:R-:W-:Y:S01]  /*15650*/  SHF.R.S32.HI R0, RZ, 0x1f, R12 ;  /* 0x0000001fff007819 */ /* 0x004fe2000001140c */
[----:B------:R-:W-:-:S04]  /*15660*/  IMAD.SHL.U32 R14, R12, 0x4, RZ ;  /* 0x000000040c0e7824 */ /* 0x000fc800078e00ff */
[C---:B------:R-:W-:Y:S01]  /*15670*/  @P1 LEA R4, P2, R12.reuse, UR4, 0x2 ;  /* 0x000000040c041c11 */ /* 0x040fe2000f8410ff */
[----:B------:R-:W-:Y:S01]  /*15680*/  STL [R1], R12 ;  /* 0x0000000c01007387 */ /* 0x000fe20000100800 */
[C-C-:B------:R-:W-:Y:S02]  /*15690*/  SHF.L.U64.HI R13, R12.reuse, 0x2, R0.reuse ;  /* 0x000000020c0d7819 */ /* 0x140fe40000010200 */
[----:B------:R-:W-:Y:S01]  /*156a0*/  @P1 LEA.HI.X R5, R12, UR5, R0, 0x2, P2 ;  /* 0x000000050c051c11 */ /* 0x000fe200090f1400 */
[----:B------:R-:W-:Y:S01]  /*156b0*/  ULDC.64 UR4, c[0x0][0xa08] ;  /* 0x0002820000047ab9 */ /* 0x000fe20000000a00 */
[----:B------:R-:W-:Y:S01]  /*156c0*/  IADD3 R2, P2, R14, UR6, RZ ;  /* 0x000000060e027c10 */ /* 0x000fe2000ff5e0ff */
[----:B------:R-:W-:Y:S03]  /*156d0*/  STL [R1+0x4], R14 ;  /* 0x0000040e01007387 */ /* 0x000fe60000100800 */
[----:B------:R-:W-:Y:S01]  /*156e0*/  IADD3.X R3, R13, UR7, RZ, P2, !PT ;  /* 0x000000070d037c10 */ /* 0x000fe200097fe4ff */
[----:B------:R-:W-:Y:S01]  /*156f0*/  ULDC.64 UR6, c[0x0][0xa10] ;  /* 0x0002840000067ab9 */ /* 0x000fe20000000a00 */
[----:B------:R0:W5:Y:S04]  /*15700*/  @P1 LDG.E R8, desc[UR40][R4.64] ;  /* 0x0000002804081981 */ /* 0x000168000c1e1900 */
[----:B------:R-:W2:Y:S01]  /*15710*/  @P0 LDG.E R9, desc[UR40][R2.64] ;  /* 0x0000002802090981 */ /* 0x000ea2000c1e1900 */
[----:B------:R-:W-:-:S02]  /*15720*/  ISETP.NE.U32.AND P1, PT, RZ, UR4, PT ;  /* 0x00000004ff007c0c */ /* 0x000fc4000bf25070 */
[----:B------:R-:W-:Y:S01]  /*15730*/  ISETP.NE.U32.AND P2, PT, RZ, UR6, PT ;  /* 0x00000006ff007c0c */ /* 0x000fe2000bf45070 */
[----:B------:R-:W-:Y:S01]  /*15740*/  IMAD.MOV.U32 R0, RZ, RZ, RZ ;  /* 0x000000ffff007224 */ /* 0x000fe200078e00ff */
[C---:B------:R-:W-:Y:S01]  /*15750*/  IADD3 R6, P4, R14.reuse, UR4, RZ ;  /* 0x000000040e067c10 */ /* 0x040fe2000ff9e0ff */
[----:B------:R-:W-:Y:S01]  /*15760*/  STL [R1+0x8], R13 ;  /* 0x0000080d01007387 */ /* 0x000fe20000100800 */
[----:B------:R-:W-:Y:S02]  /*15770*/  ISETP.NE.AND.EX P1, PT, RZ, UR5, PT, P1 ;  /* 0x00000005ff007c0c */ /* 0x000fe4000bf25310 */
[----:B------:R-:W-:Y:S02]  /*15780*/  ISETP.NE.AND.EX P2, PT, RZ, UR7, PT, P2 ;  /* 0x00000007ff007c0c */ /* 0x000fe4000bf45320 */
[----:B------:R-:W-:Y:S02]  /*15790*/  IADD3.X R7, R13, UR5, RZ, P4, !PT ;  /* 0x000000050d077c10 */ /* 0x000fe4000a7fe4ff */
[----:B0-----:R-:W-:-:S04]  /*157a0*/  IADD3 R4, P4, R14, UR6, RZ ;  /* 0x000000060e047c10 */ /* 0x001fc8000ff9e0ff */
[----:B------:R-:W-:-:S03]  /*157b0*/  IADD3.X R5, R13, UR7, RZ, P4, !PT ;  /* 0x000000070d057c10 */ /* 0x000fc6000a7fe4ff */
[----:B------:R-:W5:Y:S04]  /*157c0*/  @P1 LDG.E R26, desc[UR40][R6.64] ;  /* 0x00000028061a1981 */ /* 0x000f68000c1e1900 */
[----:B------:R-:W5:Y:S01]  /*157d0*/  @P2 LDG.E R0, desc[UR40][R4.64] ;  /* 0x0000002804002981 */ /* 0x000f62000c1e1900 */
[----:B------:R-:W-:Y:S01]  /*157e0*/  ISETP.NE.U32.AND P3, PT, RZ, UR8, PT ;  /* 0x00000008ff007c0c */ /* 0x000fe2000bf65070 */
[----:B------:R-:W-:-:S03]  /*157f0*/  ULDC UR4, c[0x0][0x288] ;  /* 0x0000a20000047ab9 */ /* 0x000fc60000000800 */
[----:B------:R-:W-:-:S13]  /*15800*/  ISETP.NE.AND.EX P3, PT, RZ, UR9, PT, P3 ;  /* 0x00000009ff007c0c */ /* 0x000fda000bf65330 */
[----:B------:R-:W-:-:S04]  /*15810*/  @P3 IADD3 R10, P4, R14, UR8, RZ ;  /* 0x000000080e0a3c10 */ /* 0x000fc8000ff9e0ff */
[----:B------:R-:W-:Y:S01]  /*15820*/  @P3 IADD3.X R11, R13, UR9, RZ, P4, !PT ;  /* 0x000000090d0b3c10 */ /* 0x000fe2000a7fe4ff */
[----:B--2---:R0:W-:Y:S02]  /*15830*/  STL [R1+0x20], R9 ;  /* 0x0000200901007387 */ /* 0x0041e40000100800 */
[----:B0-----:R-:W-:Y:S01]  /*15840*/  IMAD.U32 R9, RZ, RZ, UR4 ;  /* 0x00000004ff097e24 */ /* 0x001fe2000f8e00ff */
[----:B------:R-:W-:Y:S02]  /*15850*/  ULDC.64 UR4, c[0x0][0x3f8] ;  /* 0x0000fe0000047ab9 */ /* 0x000fe40000000a00 */
[----:B------:R-:W-:-:S03]  /*15860*/  UISETP.NE.U32.AND UP0, UPT, UR4, URZ, UPT ;  /* 0x0000003f0400728c */ /* 0x000fc6000bf05070 */
[----:B------:R-:W-:Y:S01]  /*15870*/  ULDC UR4, c[0x0][0x404] ;  /* 0x0001010000047ab9 */ /* 0x000fe20000000800 */
[----:B------:R-:W-:Y:S01]  /*15880*/  UISETP.NE.AND.EX UP0, UPT, UR5, URZ, UPT, UP0 ;  /* 0x0000003f0500728c */ /* 0x000fe2000bf05300 */
[----:B------:R0:W5:Y:S02]  /*15890*/  @P3 LDG.E R9, desc[UR40][R10.64] ;  /* 0x000000280a093981 */ /* 0x000164000c1e1900 */
[----:B------:R-:W-:Y:S01]  /*158a0*/  ULDC UR5, c[0x0][0x2e0] ;  /* 0x0000b80000057ab9 */ /* 0x000fe20000000800 */
[----:B------:R-:W-:-:S04]  /*158b0*/  USEL UR4, UR4, 0x1, UP0 ;  /* 0x0000000104047887 */ /* 0x000fc80008000000 */
[----:B------:R-:W-:-:S03]  /*158c0*/  UIMAD UR4, UR4, UR5, URZ ;  /* 0x00000005040472a4 */ /* 0x000fc6000f8e023f */
[----:B------:R-:W-:Y:S02]  /*158d0*/  ULDC UR5, c[0x0][0x338] ;  /* 0x0000ce0000057ab9 */ /* 0x000fe40000000800 */
[----:B0-----:R-:W-:Y:S02]  /*158e0*/  IMAD.U32 R10, RZ, RZ, UR5 ;  /* 0x00000005ff0a7e24 */ /* 0x001fe4000f8e00ff */
[----:B------:R-:W-:Y:S01]  /*158f0*/  IMAD.U32 R11, RZ, RZ, UR4 ;  /* 0x00000004ff0b7e24 */ /* 0x000fe2000f8e00ff */
[----:B------:R-:W-:Y:S06]  /*15900*/  @P3 BRA `(.L_x_2004) ;  /* 0x0000000000103947 */ /* 0x000fec0003800000 */
[----:B------:R-:W-:Y:S05]  /*15910*/  @!P0 BRA `(.L_x_2004) ;  /* 0x00000000000c8947 */ /* 0x000fea0003800000 */
[----:B-----5:R-:W2:Y:S04]  /*15920*/  LDG.E R9, desc[UR40][R2.64] ;  /* 0x0000002802097981 */ /* 0x020ea8000c1e1900 */
[----:B------:R-:W2:Y:S02]  /*15930*/  LDG.E R2, desc[UR40][R2.64+0x4] ;  /* 0x0000042802027981 */ /* 0x000ea4000c1e1900 */
[----:B--2---:R-:W-:-:S07]  /*15940*/  IMAD.IADD R9, R2, 0x1, -R9 ;  /* 0x0000000102097824 */ /* 0x004fce00078e0a09 */
.L_x_2004:
[----:B------:R-:W-:Y:S01]  /*15950*/  ULDC.64 UR4, c[0x0][0xa20] ;  /* 0x0002880000047ab9 */ /* 0x000fe20000000a00 */
[----:B-----5:R-:W-:Y:S01]  /*15960*/  IMAD.IADD R26, R26, 0x1, R8 ;  /* 0x000000011a1a7824 */ /* 0x020fe200078e0208 */
[----:B------:R-:W-:-:S04]  /*15970*/  ISETP.NE.U32.AND P0, PT, RZ, UR4, PT ;  /* 0x00000004ff007c0c */ /* 0x000fc8000bf05070 */
[----:B------:R-:W-:-:S13]  /*15980*/  ISETP.NE.AND.EX P0, PT, RZ, UR5, PT, P0 ;  /* 0x00000005ff007c0c */ /* 0x000fda000bf05300 */
[----:B------:R-:W-:Y:S05]  /*15990*/  @!P0 BRA `(.L_x_2005) ;  /* 0x0000000000108947 */ /* 0x000fea0003800000 */
[----:B------:R-:W-:-:S04]  /*159a0*/  IADD3 R2, P0, R14, UR4, RZ ;  /* 0x000000040e027c10 */ /* 0x000fc8000ff1e0ff */
[----:B------:R-:W-:-:S05]  /*159b0*/  IADD3.X R3, R13, UR5, RZ, P0, !PT ;  /* 0x000000050d037c10 */ /* 0x000fca00087fe4ff */
[----:B------:R0:W5:Y:S01]  /*159c0*/  LDG.E R11, desc[UR40][R2.64] ;  /* 0x00000028020b7981 */ /* 0x000162000c1e1900 */
[----:B------:R-:W-:Y:S05]  /*159d0*/  BRA `(.L_x_2006) ;  /* 0x0000000000107947 */ /* 0x000fea0003800000 */
.L_x_2005:
[----:B------:R-:W-:Y:S05]  /*159e0*/  @!P1 BRA `(.L_x_2006) ;  /* 0x00000000000c9947 */ /* 0x000fea0003800000 */
[----:B------:R-:W2:Y:S04]  /*159f0*/  LDG.E R11, desc[UR40][R6.64] ;  /* 0x00000028060b7981 */ /* 0x000ea8000c1e1900 */
[----:B------:R-:W2:Y:S02]  /*15a00*/  LDG.E R6, desc[UR40][R6.64+0x4] ;  /* 0x0000042806067981 */ /* 0x000ea4000c1e1900 */
[----:B--2---:R-:W-:-:S07]  /*15a10*/  IMAD.IADD R11, R6, 0x1, -R11 ;  /* 0x00000001060b7824 */ /* 0x004fce00078e0a0b */
.L_x_2006:
[----:B0-----:R-:W2:Y:S01]  /*15a20*/  @P2 LDG.E R2, desc[UR40][R4.64] ;  /* 0x0000002804022981 */ /* 0x001ea2000c1e1900 */
[----:B-----5:R-:W-:-:S03]  /*15a30*/  IMAD.IADD R11, R11, 0x1, -R8 ;  /* 0x000000010b0b7824 */ /* 0x020fc600078e0a08 */
[----:B------:R-:W2:Y:S01]  /*15a40*/  @P2 LDG.E R4, desc[UR40][R4.64+0x4] ;  /* 0x0000042804042981 */ /* 0x000ea2000c1e1900 */
[----:B------:R-:W-:Y:S01]  /*15a50*/  BSSY B0, `(.L_x_2007) ;  /* 0x0000167000007945 */ /* 0x000fe20003800000 */
[----:B--2---:R-:W-:Y:S02]  /*15a60*/  @P2 IMAD.IADD R10, R4, 0x1, -R2 ;  /* 0x00000001040a2824 */ /* 0x004fe400078e0a02 */
[----:B------:R-:W-:Y:S02]  /*15a70*/  IMAD R2, R17, 0xc0, RZ ;  /* 0x000000c011027824 */ /* 0x000fe400078e02ff */
[----:B------:R-:W-:-:S03]  /*15a80*/  IMAD.IADD R3, R11, 0x1, R10 ;  /* 0x000000010b037824 */ /* 0x000fc600078e020a */
[----:B------:R-:W-:Y:S01]  /*15a90*/  IADD3 R9, -R9, 0x13f, R2 ;  /* 0x0000013f09097810 */ /* 0x000fe20007ffe102 */
[----:B------:R-:W-:-:S04]  /*15aa0*/  VIADD R2, R3, 0x7f ;  /* 0x0000007f03027836 */ /* 0x000fc80000000000 */
[----:B------:R-:W-:Y:S01]  /*15ab0*/  IMAD.IADD R9, R3, 0x1, R9 ;  /* 0x0000000103097824 */ /* 0x000fe200078e0209 */
[----:B------:R-:W-:-:S04]  /*15ac0*/  SHF.R.S32.HI R3, RZ, 0x1f, R2 ;  /* 0x0000001fff037819 */ /* 0x000fc80000011402 */
[----:B------:R-:W-:Y:S02]  /*15ad0*/  LEA.HI R3, R3, R2, RZ, 0x7 ;  /* 0x0000000203037211 */ /* 0x000fe400078f38ff */
[----:B------:R-:W-:-:S04]  /*15ae0*/  SHF.R.S32.HI R2, RZ, 0x1f, R9 ;  /* 0x0000001fff027819 */ /* 0x000fc80000011409 */
[----:B------:R-:W-:Y:S02]  /*15af0*/  LEA.HI R2, R2, R9, RZ, 0x7 ;  /* 0x0000000902027211 */ /* 0x000fe400078f38ff */
[----:B------:R-:W-:Y:S02]  /*15b00*/  SHF.R.S32.HI R3, RZ, 0x7, R3 ;  /* 0x00000007ff037819 */ /* 0x000fe40000011403 */
[----:B------:R-:W-:-:S04]  /*15b10*/  SHF.R.S32.HI R2, RZ, 0x7, R2 ;  /* 0x00000007ff027819 */ /* 0x000fc80000011402 */
[----:B------:R-:W-:-:S05]  /*15b20*/  VIMNMX R6, R3, R2, PT ;  /* 0x0000000203067248 */ /* 0x000fca0003fe0100 */
[--C-:B------:R-:W-:Y:S02]  /*15b30*/  IMAD R3, R6, 0x80, -R11.reuse ;  /* 0x0000008006037824 */ /* 0x100fe400078e0a0b */
[----:B------:R-:W-:-:S03]  /*15b40*/  IMAD.MOV R11, RZ, RZ, -R11 ;  /* 0x000000ffff0b7224 */ /* 0x000fc600078e0a0b */
[----:B------:R-:W-:Y:S02]  /*15b50*/  VIMNMX R2, R3, R10, PT ;  /* 0x0000000a03027248 */ /* 0x000fe40003fe0100 */
[----:B------:R-:W-:-:S04]  /*15b60*/  VIMNMX R11, RZ, R11, !PT ;  /* 0x0000000bff0b7248 */ /* 0x000fc80007fe0100 */
[----:B------:R-:W-:Y:S02]  /*15b70*/  ISETP.GT.AND P0, PT, R2, R11, PT ;  /* 0x0000000b0200720c */ /* 0x000fe40003f04270 */
[----:B------:R-:W-:-:S11]  /*15b80*/  SHF.R.U32.HI R5, RZ, 0x7, R11 ;  /* 0x00000007ff057819 */ /* 0x000fd6000001160b */
[----:B------:R-:W-:-:S05]  /*15b90*/  @P0 VIADD R2, R2, 0x7f ;  /* 0x0000007f02020836 */ /* 0x000fca0000000000 */
[----:B------:R-:W-:Y:S01]  /*15ba0*/  @P0 SHF.R.S32.HI R3, RZ, 0x1f, R2 ;  /* 0x0000001fff030819 */ /* 0x000fe20000011402 */
[----:B------:R0:W-:Y:S03]  /*15bb0*/  STL [R1+0xc], R6 ;  /* 0x00000c0601007387 */ /* 0x0001e60000100800 */
[----:B------:R-:W-:Y:S01]  /*15bc0*/  @P0 LEA.HI R3, R3, R2, RZ, 0x7 ;  /* 0x0000000203030211 */ /* 0x000fe200078f38ff */
[----:B------:R-:W-:-:S03]  /*15bd0*/  IMAD.MOV.U32 R4, RZ, RZ, R5 ;  /* 0x000000ffff047224 */ /* 0x000fc600078e0005 */
[----:B------:R-:W-:-:S04]  /*15be0*/  @P0 SHF.R.S32.HI R4, RZ, 0x7, R3 ;  /* 0x00000007ff040819 */ /* 0x000fc80000011403 */
[----:B------:R-:W-:Y:S02]  /*15bf0*/  ISETP.GT.AND P1, PT, R4, R5, PT ;  /* 0x000000050400720c */ /* 0x000fe40003f24270 */
[----:B------:R-:W-:-:S11]  /*15c00*/  PLOP3.LUT P0, PT, PT, PT, PT, 0x80, 0x0 ;  /* 0x000000000000781c */ /* 0x000fd60003f0f070 */
        /* <DEDUP_REMOVED lines=15> */
.L_x_2161:
[----:B-1----:R-:W-:Y:S02]  /*15d00*/  ISETP.NE.AND P0, PT, R14, RZ, PT ;  /* 0x000000ff0e00720c */ /* 0x002fe40003f05270 */
[----:B------:R-:W-:-:S11]  /*15d10*/  PLOP3.LUT P6, PT, PT, PT, PT, 0x8, 0x0 ;  /* 0x000000000000781c */ /* 0x000fd60003fce170 */
[----:B------:R-:W-:Y:S05]  /*15d20*/  @P0 BRA `(.L_x_2010) ;  /* 0x00000000000c0947 */ /* 0x000fea0003800000 */
[----:B------:R-:W-:-:S03]  /*15d30*/  UMOV UR4, 0xffffffff ;  /* 0xffffffff00047882 */ /* 0x000fc60000000000 */
[----:B------:R-:W-:Y:S05]  /*15d40*/  BRA.DIV UR4, `(.L_x_2011) ;  /* 0x0000005a04707947 */ /* 0x000fea000b800000 */
[----:B------:R-:W-:-:S13]  /*15d50*/  ELECT P6, URZ, PT ;  /* 0x00000000003f782f */ /* 0x000fda00038c0000 */
.L_x_2010:
        /* <DEDUP_REMOVED lines=12> */
.L_x_2164:
[----:B------:R-:W-:Y:S05]  /*15e20*/  BSYNC B1 ;  /* 0x0000000000017941 */ /* 0x000fea0003800000 */
.L_x_2012:
        /* <DEDUP_REMOVED lines=10> */
.L_x_2165:
[----:B------:R-:W-:Y:S05]  /*15ed0*/  BSYNC B2 ;  /* 0x0000000000027941 */ /* 0x000fea0003800000 */
.L_x_2016:
        /* <DEDUP_REMOVED lines=9> */
.L_x_2019:
[----:B------:R-:W-:Y:S05]  /*15f70*/  BSYNC B2 ;  /* 0x0000000000027941 */ /* 0x000fea0003800000 */
.L_x_2018:
        /* <DEDUP_REMOVED lines=12> */
.L_x_2020:
        /* <DEDUP_REMOVED lines=16> */
.L_x_2021:
        /* <DEDUP_REMOVED lines=16> */
.L_x_2022:
        /* <DEDUP_REMOVED lines=13> */
.L_x_2166:
[----:B------:R-:W-:Y:S05]  /*16310*/  BSYNC B2 ;  /* 0x0000000000027941 */ /* 0x000fea0003800000 */
.L_x_2023:
        /* <DEDUP_REMOVED lines=11> */
.L_x_2026:
[----:B------:R-:W-:Y:S05]  /*163d0*/  BSYNC B2 ;  /* 0x0000000000027941 */ /* 0x000fea0003800000 */
.L_x_2025:
        /* <DEDUP_REMOVED lines=8> */
.L_x_2027:
        /* <DEDUP_REMOVED lines=15> */
.L_x_2028:
        /* <DEDUP_REMOVED lines=15> */
.L_x_2029:
        /* <DEDUP_REMOVED lines=10> */
.L_x_2015:
[----:B------:R-:W-:Y:S05]  /*166e0*/  BSYNC B1 ;  /* 0x0000000000017941 */ /* 0x000fea0003800000 */
.L_x_2014:
        /* <DEDUP_REMOVED lines=9> */
.L_x_2046:
        /* <DEDUP_REMOVED lines=11> */
.L_x_2167:
[----:B------:R-:W-:Y:S05]  /*16830*/  BSYNC B2 ;  /* 0x0000000000027941 */ /* 0x000fea0003800000 */
.L_x_2032:
        /* <DEDUP_REMOVED lines=9> */
.L_x_2035:
[----:B------:R-:W-:Y:S05]  /*168d0*/  BSYNC B2 ;  /* 0x0000000000027941 */ /* 0x000fea0003800000 */
.L_x_2034:
        /* <DEDUP_REMOVED lines=11> */
.L_x_2036:
        /* <DEDUP_REMOVED lines=16> */
.L_x_2037:
        /* <DEDUP_REMOVED lines=16> */
.L_x_2038:
        /* <DEDUP_REMOVED lines=13> */
.L_x_2168:
[----:B------:R-:W-:Y:S05]  /*16c60*/  BSYNC B2 ;  /* 0x0000000000027941 */ /* 0x000fea0003800000 */
.L_x_2039:
        /* <DEDUP_REMOVED lines=11> */
.L_x_2042:
[----:B------:R-:W-:Y:S05]  /*16d20*/  BSYNC B2 ;  /* 0x0000000000027941 */ /* 0x000fea0003800000 */
.L_x_2041:
        /* <DEDUP_REMOVED lines=8> */
.L_x_2043:
        /* <DEDUP_REMOVED lines=15> */
.L_x_2044:
        /* <DEDUP_REMOVED lines=15> */
.L_x_2045:
        /* <DEDUP_REMOVED lines=10> */
.L_x_2031:
[----:B------:R-:W-:Y:S05]  /*17030*/  BSYNC B1 ;  /* 0x0000000000017941 */ /* 0x000fea0003800000 */
.L_x_2030:
[C---:B------:R-:W-:Y:S01]  /*17040*/  ISETP.GT.AND P2, PT, R10.reuse, R5, PT ;  /* 0x000000050a00720c */ /* 0x040fe20003f44270 */
[----:B------:R-:W-:Y:S02]  /*17050*/  VIADD R23, R23, 0x1 ;  /* 0x0000000117177836 */ /* 0x000fe40000000000 */
[----:B------:R-:W-:-:S03]  /*17060*/  VIADD R10, R10, 0xffffffff ;  /* 0xffffffff0a0a7836 */ /* 0x000fc60000000000 */
[----:B------:R-:W-:-:S04]  /*17070*/  ISETP.NE.AND P1, PT, R23, 0x2, PT ;  /* 0x000000021700780c */ /* 0x000fc80003f25270 */
[----:B------:R-:W-:Y:S02]  /*17080*/  SEL R4, RZ, 0x1, P1 ;  /* 0x00000001ff047807 */ /* 0x000fe40000800000 */
[----:B------:R-:W-:Y:S02]  /*17090*/  SEL R23, R23, RZ, P1 ;  /* 0x000000ff17177207 */ /* 0x000fe40000800000 */
[----:B------:R-:W-:Y:S01]  /*170a0*/  LOP3.LUT R25, R25, R4, RZ, 0x3c, !PT ;  /* 0x0000000419197212 */ /* 0x000fe200078e3cff */
[----:B------:R-:W-:Y:S06]  /*170b0*/  @P2 BRA `(.L_x_2046) ;  /* 0xfffffff400b02947 */ /* 0x000fec000383ffff */
.L_x_2008:
[----:B------:R-:W-:Y:S05]  /*170c0*/  BSYNC B0 ;  /* 0x0000000000007941 */ /* 0x000fea0003800000 */
.L_x_2007:
        /* <DEDUP_REMOVED lines=19> */
[----:B------:R-:W1:Y:S01]  /*17200*/  POPC R7, R4 ;  /* 0x0000000400077309 */ /* 0x000e620000000000 */
[----:B--2---:R-:W1:Y:S02]  /*17210*/  SHFL.IDX PT, R0, R3, R0, 0x1f ;  /* 0x00001f0003007589 */ /* 0x004e6400000e0000 */
[----:B-1----:R-:W-:Y:S01]  /*17220*/  IADD3 R16, R0, UR36, R7 ;  /* 0x0000002400107c10 */ /* 0x002fe2000fffe007 */
[----:B------:R-:W-:Y:S06]  /*17230*/  BRA `(.L_x_2049) ;  /* 0x0000002800cc7947 */ /* 0x000fec0003800000 */
.L_x_2048:
        /* <DEDUP_REMOVED lines=22> */
.L_x_2050:
        /* <DEDUP_REMOVED lines=22> */
.L_x_2051:
        /* <DEDUP_REMOVED lines=22> */
.L_x_2052:
        /* <DEDUP_REMOVED lines=22> */
.L_x_2053:
[----:B------:R-:W2:Y:S01]  /*177c0*/  LDL.LU R2, [R1+0x4] ;  /* 0x0000040001027983 */ /* 0x000ea20000300800 */
[----:B------:R-:W-:Y:S01]  /*177d0*/  ULDC.64 UR4, c[0x0][0x9f8] ;  /* 0x00027e0000047ab9 */ /* 0x000fe20000000a00 */
[----:B------:R-:W1:Y:S02]  /*177e0*/  LDC R0, c[0x0][0x428] ;  /* 0x00010a00ff007b82 */ /* 0x000e640000000800 */
[----:B------:R-:W3:Y:S04]  /*177f0*/  LDL.LU R20, [R1+0x8] ;  /* 0x0000080001147983 */ /* 0x000ee80000300800 */
[----:B0-----:R-:W4:Y:S04]  /*17800*/  LDL.LU R6, [R1+0x20] ;  /* 0x0000200001067983 */ /* 0x001f280000300800 */
[----:B------:R-:W4:Y:S01]  /*17810*/  LDL.LU R21, [R1] ;  /* 0x0000000001157983 */ /* 0x000f220000300800 */
[----:B------:R-:W-:Y:S01]  /*17820*/  ISETP.NE.U32.AND P0, PT, RZ, UR4, PT ;  /* 0x00000004ff007c0c */ /* 0x000fe2000bf05070 */
[----:B------:R-:W0:Y:S03]  /*17830*/  S2R R4, SR_TID.X ;  /* 0x0000000000047919 */ /* 0x000e260000002100 */
[----:B------:R-:W-:-:S02]  /*17840*/  ISETP.NE.AND.EX P0, PT, RZ, UR5, PT, P0 ;  /* 0x00000005ff007c0c */ /* 0x000fc4000bf05300 */
[----:B0-----:R-:W-:-:S11]  /*17850*/  LOP3.LUT R7, R4, 0x7f, RZ, 0xc0, !PT ;  /* 0x0000007f04077812 */ /* 0x001fd600078ec0ff */
[----:B--2---:R-:W-:-:S04]  /*17860*/  @P0 IADD3 R2, P1, R2, UR4, RZ ;  /* 0x0000000402020c10 */ /* 0x004fc8000ff3e0ff */
[----:B---3--:R-:W-:Y:S01]  /*17870*/  @P0 IADD3.X R3, R20, UR5, RZ, P1, !PT ;  /* 0x0000000514030c10 */ /* 0x008fe20008ffe4ff */
[----:B------:R-:W-:Y:S01]  /*17880*/  ULDC.64 UR4, c[0x0][0xa00] ;  /* 0x0002800000047ab9 */ /* 0x000fe20000000a00 */
[----:B----4-:R-:W-:-:S06]  /*17890*/  IMAD.MOV.U32 R20, RZ, RZ, R21 ;  /* 0x000000ffff147224 */ /* 0x010fcc00078e0015 */
[----:B------:R0:W5:Y:S01]  /*178a0*/  @P0 LDG.E R20, desc[UR40][R2.64] ;  /* 0x0000002802140981 */ /* 0x000162000c1e1900 */
[----:B-1----:R-:W-:Y:S01]  /*178b0*/  ISETP.NE.AND P0, PT, R0, 0x1, PT ;  /* 0x000000010000780c */ /* 0x002fe20003f05270 */
[----:B------:R-:W-:Y:S01]  /*178c0*/  IMAD.MOV.U32 R0, RZ, RZ, R18 ;  /* 0x000000ffff007224 */ /* 0x000fe200078e0012 */
[----:B------:R-:W-:Y:S01]  /*178d0*/  ISETP.NE.AND P1, PT, R7, RZ, PT ;  /* 0x000000ff0700720c */ /* 0x000fe20003f25270 */
[----:B------:R-:W-:-:S03]  /*178e0*/  IMAD R6, R17, 0xc0, R6 ;  /* 0x000000c011067824 */ /* 0x000fc600078e0206 */
[----:B------:R-:W-:-:S07]  /*178f0*/  PLOP3.LUT P3, PT, P1, PT, PT, 0x8, 0x0 ;  /* 0x000000000000781c */ /* 0x000fce0000f6e170 */
[----:B------:R-:W1:Y:S02]  /*17900*/  @P0 LDC R5, c[0x0][0x42c] ;  /* 0x00010b00ff050b82 */ /* 0x000e640000000800 */
[----:B------:R-:W-:-:S05]  /*17910*/  VOTEU.ALL UP1, P1 ;  /* 0x00000000003f7886 */ /* 0x000fca0000820000 */
[----:B------:R-:W-:Y:S01]  /*17920*/  @!UP1 UIADD3 UR8, UP0, UR38, 0x270, URZ ;  /* 0x0000027026089890 */ /* 0x000fe2000ff1e03f */
[----:B------:R-:W2:Y:S03]  /*17930*/  @P0 LDC R4, c[0x0][0x430] ;  /* 0x00010c00ff040b82 */ /* 0x000ea60000000800 */
[----:B------:R-:W-:-:S03]  /*17940*/  @!UP1 UIADD3.X UR9, URZ, UR39, URZ, UP0, !UPT ;  /* 0x000000273f099290 */ /* 0x000fc600087fe43f */
[----:B------:R-:W-:Y:S01]  /*17950*/  VOTEU.ALL UP0, P1 ;  /* 0x00000000003f7886 */ /* 0x000fe20000800000 */
[----:B-1----:R-:W-:-:S05]  /*17960*/  @P0 IMAD.HI.U32 R5, R18, R5, RZ ;  /* 0x0000000512050227 */ /* 0x002fca00078e00ff */
[----:B--2---:R-:W-:Y:S02]  /*17970*/  @P0 SHF.R.U32.HI R0, RZ, R4, R5 ;  /* 0x00000004ff000219 */ /* 0x004fe40000011605 */
[----:B------:R-:W-:-:S04]  /*17980*/  ISETP.NE.U32.AND P0, PT, RZ, UR4, PT ;  /* 0x00000004ff007c0c */ /* 0x000fc8000bf05070 */
[----:B------:R-:W-:-:S04]  /*17990*/  ISETP.NE.AND.EX P2, PT, RZ, UR5, PT, P0 ;  /* 0x00000005ff007c0c */ /* 0x000fc8000bf45300 */
[----:B0-----:R-:W-:-:S09]  /*179a0*/  SEL R7, R21, RZ, !P2 ;  /* 0x000000ff15077207 */ /* 0x001fd20005000000 */
.L_x_2054:
        /* <DEDUP_REMOVED lines=13> */
.L_x_2055:
        /* <DEDUP_REMOVED lines=12> */
.L_x_2056:
        /* <DEDUP_REMOVED lines=21> */
.L_x_2171:
[----:B-1----:R-:W-:Y:S02]  /*17c90*/  ISETP.NE.AND P0, PT, R14, RZ, PT ;  /* 0x000000ff0e00720c */ /* 0x002fe40003f05270 */
[----:B------:R-:W-:-:S11]  /*17ca0*/  PLOP3.LUT P6, PT, PT, PT, PT, 0x8, 0x0 ;  /* 0x000000000000781c */ /* 0x000fd60003fce170 */
[----:B------:R-:W-:Y:S05]  /*17cb0*/  @P0 BRA `(.L_x_2058) ;  /* 0x0000000800400947 */ /* 0x000fea0003800000 */
[----:B------:R-:W-:-:S03]  /*17cc0*/  UMOV UR4, 0xffffffff ;  /* 0xffffffff00047882 */ /* 0x000fc60000000000 */
[----:B------:R-:W-:Y:S05]  /*17cd0*/  BRA.DIV UR4, `(.L_x_2059) ;  /* 0x0000003e04447947 */ /* 0x000fea000b800000 */
[----:B------:R-:W-:-:S13]  /*17ce0*/  ELECT P6, URZ, PT ;  /* 0x00000000003f782f */ /* 0x000fda00038c0000 */
.L_x_2174:
        /* <DEDUP_REMOVED lines=23> */
.L_x_2061:
        /* <DEDUP_REMOVED lines=10> */
.L_x_2175:
        /* <DEDUP_REMOVED lines=8> */
.L_x_2063:
        /* <DEDUP_REMOVED lines=30> */
.L_x_2176:
        /* <DEDUP_REMOVED lines=8> */
.L_x_2065:
        /* <DEDUP_REMOVED lines=24> */
.L_x_2060:
        /* <DEDUP_REMOVED lines=38> */
.L_x_2058:
[----:B------:R-:W2:Y:S04]  /*185c0*/  LDL.LU R7, [R1+0x18] ;  /* 0x0000180001077983 */ /* 0x000ea80000300800 */
[----:B------:R-:W3:Y:S01]  /*185d0*/  LDL R4, [R1+0xc] ;  /* 0x00000c0001047983 */ /* 0x000ee20000100800 */
        /* <DEDUP_REMOVED lines=13> */
.L_x_2177:
[----:B------:R-:W-:Y:S05]  /*186b0*/  BSYNC B0 ;  /* 0x0000000000007941 */ /* 0x000fea0003800000 */
.L_x_2066:
[----:B------:R-:W-:Y:S05]  /*186c0*/  @!P2 BRA `(.L_x_2068) ;  /* 0x000000100018a947 */ /* 0x000fea0003800000 */
[----:B0-----:R-:W2:Y:S01]  /*186d0*/  LDL.LU R4, [R1+0xc] ;  /* 0x00000c0001047983 */ /* 0x001ea20000300800 */
[----:B------:R-:W-:Y:S02]  /*186e0*/  IMAD.MOV.U32 R6, RZ, RZ, R22 ;  /* 0x000000ffff067224 */ /* 0x000fe400078e0016 */
[----:B------:R-:W-:Y:S02]  /*186f0*/  IMAD.MOV.U32 R7, RZ, RZ, R24 ;  /* 0x000000ffff077224 */ /* 0x000fe400078e0018 */
[----:B--2---:R-:W-:-:S07]  /*18700*/  VIADD R12, R4, 0xfffffffe ;  /* 0xfffffffe040c7836 */ /* 0x004fce0000000000 */
.L_x_2092:
        /* <DEDUP_REMOVED lines=30> */
.L_x_2071:
        /* <DEDUP_REMOVED lines=11> */
.L_x_2178:
[----:B------:R-:W-:Y:S05]  /*189a0*/  BSYNC B1 ;  /* 0x0000000000017941 */ /* 0x000fea0003800000 */
.L_x_2072:
        /* <DEDUP_REMOVED lines=9> */
.L_x_2075:
[----:B------:R-:W-:Y:S05]  /*18a40*/  BSYNC B1 ;  /* 0x0000000000017941 */ /* 0x000fea0003800000 */
.L_x_2074:
        /* <DEDUP_REMOVED lines=14> */
.L_x_2076:
        /* <DEDUP_REMOVED lines=16> */
.L_x_2077:
        /* <DEDUP_REMOVED lines=16> */
.L_x_2078:
        /* <DEDUP_REMOVED lines=13> */
.L_x_2179:
[----:B------:R-:W-:Y:S05]  /*18e00*/  BSYNC B1 ;  /* 0x0000000000017941 */ /* 0x000fea0003800000 */
.L_x_2079:
        /* <DEDUP_REMOVED lines=11> */
.L_x_2082:
[----:B------:R-:W-:Y:S05]  /*18ec0*/  BSYNC B1 ;  /* 0x0000000000017941 */ /* 0x000fea0003800000 */
.L_x_2081:
        /* <DEDUP_REMOVED lines=8> */
.L_x_2083:
        /* <DEDUP_REMOVED lines=15> */
.L_x_2084:
        /* <DEDUP_REMOVED lines=15> */
.L_x_2085:
        /* <DEDUP_REMOVED lines=10> */
.L_x_2070:
[----:B------:R-:W-:Y:S05]  /*191d0*/  BSYNC B0 ;  /* 0x0000000000007941 */ /* 0x000fea0003800000 */
.L_x_2069:
[----:B------:R-:W2:Y:S02]  /*191e0*/  LDL R4, [R1+0x24] ;  /* 0x0000240001047983 */ /* 0x000ea40000100800 */
[----:B--2---:R-:W-:-:S13]  /*191f0*/  ISETP.NE.AND P0, PT, R4, 0x3, PT ;  /* 0x000000030400780c */ /* 0x004fda0003f05270 */
[----:B------:R-:W-:Y:S05]  /*19200*/  @!P0 BRA `(.L_x_2086) ;  /* 0x0000000000048947 */ /* 0x000fea0003800000 */
[----:B------:R-:W-:Y:S01]  /*19210*/  BPT.TRAP 0x1 ;  /* 0x000000040000795c */ /* 0x000fe20000300000 */
.L_x_2086:
        /* <DEDUP_REMOVED lines=11> */
.L_x_2180:
[----:B------:R-:W-:Y:S05]  /*192d0*/  BSYNC B0 ;  /* 0x0000000000007941 */ /* 0x000fea0003800000 */
.L_x_2087:
[----:B------:R-:W-:Y:S05]  /*192e0*/  @!P0 BRA `(.L_x_2089) ;  /* 0x0000000000048947 */ /* 0x000fea0003800000 */
[----:B------:R-:W-:Y:S01]  /*192f0*/  BPT.TRAP 0x1 ;  /* 0x000000040000795c */ /* 0x000fe20000300000 */
.L_x_2089:
[----:B0-----:R-:W-:Y:S01]  /*19300*/  SHF.L.U32 R4, R7, 0x1f, RZ ;  /* 0x0000001f07047819 */ /* 0x001fe200000006ff */
[----:B------:R-:W-:-:S03]  /*19310*/  IMAD R10, R6, 0x3000, RZ ;  /* 0x00003000060a7824 */ /* 0x000fc600078e02ff */
[----:B------:R-:W0:Y:S02]  /*19320*/  SYNCS.PHASECHK.TRANS64.TRYWAIT P2, [R13+URZ+0x19c60], R4 ;  /* 0x019c60040d0075a7 */ /* 0x000e24000804017f */
[----:B0-----:R-:W-:Y:S05]  /*19330*/  @!P2 BRA `(.L_x_2090) ;  /* 0x000000280050a947 */ /* 0x001fea0003800000 */
.L_x_2181:
[----:B------:R-:W1:Y:S01]  /*19340*/  S2R R18, SR_CgaCtaId ;  /* 0x0000000000127919 */ /* 0x000e620000008800 */
[----:B------:R-:W-:Y:S01]  /*19350*/  MOV R15, 0x400 ;  /* 0x00000400000f7802 */ /* 0x000fe20000000f00 */
[----:B------:R-:W-:Y:S05]  /*19360*/  WARPSYNC.ALL ;  /* 0x0000000000007948 */ /* 0x000fea0003800000 */
[C---:B------:R-:W-:Y:S02]  /*19370*/  LOP3.LUT R3, R10.reuse, R29, RZ, 0xfc, !PT ;  /* 0x0000001d0a037212 */ /* 0x040fe400078efcff */
[----:B------:R-:W-:Y:S02]  /*19380*/  LOP3.LUT R14, R10, R27, RZ, 0xfc, !PT ;  /* 0x0000001b0a0e7212 */ /* 0x000fe400078efcff */
[----:B-1----:R-:W-:-:S05]  /*19390*/  LEA R15, R18, R15, 0x18 ;  /* 0x0000000f120f7211 */ /* 0x002fca00078ec0ff */
[C---:B------:R-:W-:Y:S02]  /*193a0*/  IMAD.IADD R3, R15.reuse, 0x1, R3 ;  /* 0x000000010f037824 */ /* 0x040fe400078e0203 */
[----:B------:R-:W-:-:S03]  /*193b0*/  IMAD.IADD R14, R15, 0x1, R14 ;  /* 0x000000010f0e7824 */ /* 0x000fc600078e020e */
        /* <DEDUP_REMOVED lines=45> */
.L_x_2091:
        /* <DEDUP_REMOVED lines=10> */
.L_x_2068:
        /* <DEDUP_REMOVED lines=16> */
.L_x_2094:
[----:B------:R-:W-:Y:S05]  /*19830*/  BSYNC B0 ;  /* 0x0000000000007941 */ /* 0x000fea0003800000 */
.L_x_2093:
[----:B------:R-:W-:Y:S05]  /*19840*/  @!P2 BRA `(.L_x_2095) ;  /* 0x000000000004a947 */ /* 0x000fea0003800000 */
[----:B------:R-:W-:Y:S01]  /*19850*/  BPT.TRAP 0x1 ;  /* 0x000000040000795c */ /* 0x000fe20000300000 */
.L_x_2095:
        /* <DEDUP_REMOVED lines=11> */
.L_x_2182:
[----:B------:R-:W-:Y:S05]  /*19910*/  BSYNC B0 ;  /* 0x0000000000007941 */ /* 0x000fea0003800000 */
.L_x_2096:
[----:B------:R-:W-:Y:S05]  /*19920*/  @!P2 BRA `(.L_x_2098) ;  /* 0x000000000004a947 */ /* 0x000fea0003800000 */
[----:B------:R-:W-:Y:S01]  /*19930*/  BPT.TRAP 0x1 ;  /* 0x000000040000795c */ /* 0x000fe20000300000 */
.L_x_2098:
[----:B0-----:R-:W-:-:S04]  /*19940*/  SHF.L.U32 R0, R24, 0x1f, RZ ;  /* 0x0000001f18007819 */ /* 0x001fc800000006ff */
[----:B------:R-:W0:Y:S02]  /*19950*/  SYNCS.PHASECHK.TRANS64.TRYWAIT P0, [R3+URZ+0x19c60], R0 ;  /* 0x019c6000030075a7 */ /* 0x000e24000800017f */
[----:B0-----:R-:W-:Y:S05]  /*19960*/  @!P0 BRA `(.L_x_2099) ;  /* 0x0000002000ec8947 */ /* 0x001fea0003800000 */
.L_x_2183:
[----:B------:R-:W1:Y:S01]  /*19970*/  S2R R9, SR_CgaCtaId ;  /* 0x0000000000097919 */ /* 0x000e620000008800 */
[----:B------:R-:W-:Y:S01]  /*19980*/  IMAD R2, R22, 0x3000, RZ ;  /* 0x0000300016027824 */ /* 0x000fe200078e02ff */
[----:B------:R-:W-:Y:S01]  /*19990*/  MOV R8, 0x400 ;  /* 0x0000040000087802 */ /* 0x000fe20000000f00 */
[----:B------:R-:W-:Y:S05]  /*199a0*/  WARPSYNC.ALL ;  /* 0x0000000000007948 */ /* 0x000fea0003800000 */
[C---:B0-----:R-:W-:Y:S02]  /*199b0*/  LOP3.LUT R0, R2.reuse, R29, RZ, 0xfc, !PT ;  /* 0x0000001d02007212 */ /* 0x041fe400078efcff */
[----:B------:R-:W-:-:S02]  /*199c0*/  LOP3.LUT R2, R2, R27, RZ, 0xfc, !PT ;  /* 0x0000001b02027212 */ /* 0x000fc400078efcff */
[----:B-1----:R-:W-:-:S05]  /*199d0*/  LEA R8, R9, R8, 0x18 ;  /* 0x0000000809087211 */ /* 0x002fca00078ec0ff */
        /* <DEDUP_REMOVED lines=47> */
.L_x_2100:
        /* <DEDUP_REMOVED lines=10> */
.L_x_2049:
[----:B------:R-:W-:Y:S05]  /*19d70*/  BSYNC B6 ;  /* 0x0000000000067941 */ /* 0x000fea0003800000 */
.L_x_2047:
[----:B-1----:R-:W2:Y:S02]  /*19d80*/  LDL R0, [R1+0x2c] ;  /* 0x00002c0001007983 */ /* 0x002ea40000100800 */
[----:B--2---:R-:W-:-:S13]  /*19d90*/  ISETP.NE.AND P0, PT, R0, RZ, PT ;  /* 0x000000ff0000720c */ /* 0x004fda0003f05270 */
[----:B------:R-:W-:Y:S05]  /*19da0*/  @!P0 BRA `(.L_x_2101) ;  /* 0x0000000000208947 */ /* 0x000fea0003800000 */
[----:B------:R-:W-:Y:S05]  /*19db0*/  WARPSYNC.ALL ;  /* 0x0000000000007948 */ /* 0x000fea0003800000 */
[----:B------:R-:W1:Y:S08]  /*19dc0*/  S2UR UR5, SR_CgaCtaId ;  /* 0x00000000000579c3 */ /* 0x000e700000008800 */
[----:B------:R-:W-:Y:S06]  /*19dd0*/  BAR.SYNC.DEFER_BLOCKING 0x5, 0x200 ;  /* 0x0148000000007b1d */ /* 0x000fec0000010000 */
[----:B------:R-:W-:-:S02]  /*19de0*/  UMOV UR4, 0x400 ;  /* 0x0000040000047882 */ /* 0x000fc40000000000 */
[----:B-1----:R-:W-:-:S09]  /*19df0*/  ULEA UR4, UR5, UR4, 0x18 ;  /* 0x0000000405047291 */ /* 0x002fd2000f8ec03f */
[----:B------:R-:W1:Y:S01]  /*19e00*/  LDS.128 R16, [UR4+0x19cd0] ;  /* 0x019cd004ff107984 */ /* 0x000e620008000c00 */
[----:B------:R-:W-:Y:S06]  /*19e10*/  BAR.ARV 0x4, 0x200 ;  /* 0x0108000000007b1d */ /* 0x000fec0000002000 */
[----:B------:R-:W-:Y:S05]  /*19e20*/  BRA `(.L_x_2102) ;  /* 0x0000000800cc7947 */ /* 0x000fea0003800000 */
.L_x_2101:
        /* <DEDUP_REMOVED lines=36> */
.L_x_2193:
[----:B------:R-:W-:Y:S02]  /*1a070*/  ULDC UR4, c[0x0][0xc10] ;  /* 0x0003040000047ab9 */ /* 0x000fe40000000800 */
[----:B------:R-:W-:-:S04]  /*1a080*/  IMAD.U32 R4, RZ, RZ, UR4 ;  /* 0x00000004ff047e24 */ /* 0x000fc8000f8e00ff */
[----:B-1----:R-:W-:-:S04]  /*1a090*/  IMAD R14, R14, R4, RZ ;  /* 0x000000040e0e7224 */ /* 0x002fc800078e02ff */
[----:B------:R-:W-:-:S05]  /*1a0a0*/  IMAD.IADD R5, R5, 0x1, R14 ;  /* 0x0000000105057824 */ /* 0x000fca00078e020e */
[----:B------:R-:W-:-:S13]  /*1a0b0*/  ISETP.GT.AND P6, PT, R5, R0, PT ;  /* 0x000000000500720c */ /* 0x000fda0003fc4270 */
[----:B------:R-:W-:Y:S05]  /*1a0c0*/  @P6 BRA `(.L_x_2104) ;  /* 0x00000000009c6947 */ /* 0x000fea0003800000 */
.L_x_2109:
        /* <DEDUP_REMOVED lines=14> */
.L_x_2107:
[----:B------:R-:W-:Y:S05]  /*1a1b0*/  BSYNC B0 ;  /* 0x0000000000007941 */ /* 0x000fea0003800000 */
.L_x_2106:
        /* <DEDUP_REMOVED lines=18> */
.L_x_2201:
[----:B------:R-:W-:Y:S02]  /*1a2e0*/  ULDC UR4, c[0x0][0xc10] ;  /* 0x0003040000047ab9 */ /* 0x000fe40000000800 */
[----:B------:R-:W-:-:S04]  /*1a2f0*/  IMAD.U32 R4, RZ, RZ, UR4 ;  /* 0x00000004ff047e24 */ /* 0x000fc8000f8e00ff */
[----:B-1----:R-:W-:-:S04]  /*1a300*/  IMAD R14, R14, R4, RZ ;  /* 0x000000040e0e7224 */ /* 0x002fc800078e02ff */
[----:B------:R-:W-:-:S05]  /*1a310*/  IMAD.IADD R5, R14, 0x1, R5 ;  /* 0x000000010e057824 */ /* 0x000fca00078e0205 */
[----:B------:R-:W-:-:S13]  /*1a320*/  ISETP.GT.AND P6, PT, R5, R0, PT ;  /* 0x000000000500720c */ /* 0x000fda0003fc4270 */
[----:B------:R-:W-:Y:S05]  /*1a330*/  @!P6 BRA `(.L_x_2109) ;  /* 0xfffffffc0064e947 */ /* 0x000fea000383ffff */
.L_x_2104:
        /* <DEDUP_REMOVED lines=8> */
.L_x_2205:
[----:B------:R-:W-:Y:S01]  /*1a3c0*/  ISETP.NE.AND P0, PT, R2, RZ, PT ;  /* 0x000000ff0200720c */ /* 0x000fe20003f05270 */
[----:B------:R-:W-:-:S12]  /*1a3d0*/  IMAD.MOV.U32 R14, RZ, RZ, RZ ;  /* 0x000000ffff0e7224 */ /* 0x000fd800078e00ff */
[----:B------:R-:W-:Y:S05]  /*1a3e0*/  @!P0 BRA `(.L_x_2111) ;  /* 0x0000000000108947 */ /* 0x000fea0003800000 */
[----:B------:R-:W-:Y:S01]  /*1a3f0*/  UMOV UR4, 0xffffffff ;  /* 0xffffffff00047882 */ /* 0x000fe20000000000 */
[----:B------:R-:W-:Y:S02]  /*1a400*/  VIADD R12, R6, 0xffffffff ;  /* 0xffffffff060c7836 */ /* 0x000fe40000000000 */
[----:B------:R-:W-:Y:S05]  /*1a410*/  BRA.DIV UR4, `(.L_x_2112) ;  /* 0x00000022047c7947 */ /* 0x000fea000b800000 */
[----:B------:R3:W4:Y:S02]  /*1a420*/  SHFL.IDX PT, R14, R3, R12, 0x1f ;  /* 0x00001f0c030e7589 */ /* 0x00072400000e0000 */
.L_x_2111:
        /* <DEDUP_REMOVED lines=66> */
.L_x_2105:
[----:B------:R-:W-:Y:S01]  /*1a850*/  UMOV UR4, URZ ;  /* 0x0000003f00047c82 */ /* 0x000fe20008000000 */
[----:B------:R-:W-:Y:S01]  /*1a860*/  UMOV UR5, URZ ;  /* 0x0000003f00057c82 */ /* 0x000fe20008000000 */
[----:B------:R-:W-:Y:S01]  /*1a870*/  ULDC UR6, c[0x0][0xc14] ;  /* 0x0003050000067ab9 */ /* 0x000fe20000000800 */
[----:B------:R-:W-:Y:S02]  /*1a880*/  IMAD.MOV.U32 R16, RZ, RZ, R0 ;  /* 0x000000ffff107224 */ /* 0x000fe400078e0000 */
[----:B------:R-:W-:Y:S02]  /*1a890*/  IMAD.U32 R17, RZ, RZ, UR4 ;  /* 0x00000004ff117e24 */ /* 0x000fe4000f8e00ff */
[----:B------:R-:W-:Y:S02]  /*1a8a0*/  IMAD.U32 R18, RZ, RZ, UR5 ;  /* 0x00000005ff127e24 */ /* 0x000fe4000f8e00ff */
[----:B------:R-:W-:-:S07]  /*1a8b0*/  IMAD.U32 R19, RZ, RZ, UR6 ;  /* 0x00000006ff137e24 */ /* 0x000fce000f8e00ff */
.L_x_2113:
        /* <DEDUP_REMOVED lines=10> */
.L_x_2102:
[----:B------:R-:W-:Y:S02]  /*1a960*/  ULDC UR4, c[0x0][0xc14] ;  /* 0x0003050000047ab9 */ /* 0x000fe40000000800 */
[----:B-1----:R-:W-:-:S13]  /*1a970*/  ISETP.GE.AND P0, PT, R19, UR4, PT ;  /* 0x0000000413007c0c */ /* 0x002fda000bf06270 */
[----:B------:R-:W-:Y:S05]  /*1a980*/  @!P0 BRA `(.L_x_2114) ;  /* 0xffffffa800fc8947 */ /* 0x000fea000383ffff */
[----:B------:R-:W-:Y:S05]  /*1a990*/  BSYNC B7 ;  /* 0x0000000000077941 */ /* 0x000fea0003800000 */
.L_x_2003:
[----:B--2---:R-:W2:Y:S01]  /*1a9a0*/  LDL.LU R0, [R1+0x18] ;  /* 0x0000180001007983 */ /* 0x004ea20000300800 */
[----:B------:R-:W-:Y:S01]  /*1a9b0*/  BSSY B0, `(.L_x_2115) ;  /* 0x000000b000007945 */ /* 0x000fe20003800000 */
[----:B------:R-:W1:Y:S01]  /*1a9c0*/  S2R R5, SR_CgaCtaId ;  /* 0x0000000000057919 */ /* 0x000e620000008800 */
[----:B--2---:R-:W-:-:S05]  /*1a9d0*/  VIADD R0, R0, 0x1 ;  /* 0x0000000100007836 */ /* 0x004fca0000000000 */
[----:B0-----:R-:W-:-:S04]  /*1a9e0*/  LEA.HI R2, R0, R0, RZ, 0x1 ;  /* 0x0000000000027211 */ /* 0x001fc800078f08ff */
[----:B------:R-:W-:Y:S02]  /*1a9f0*/  LOP3.LUT R3, R2, 0xfffffffe, RZ, 0xc0, !PT ;  /* 0xfffffffe02037812 */ /* 0x000fe400078ec0ff */
[----:B------:R-:W-:-:S03]  /*1aa00*/  MOV R2, 0x400 ;  /* 0x0000040000027802 */ /* 0x000fc60000000f00 */
[----:B------:R-:W-:Y:S01]  /*1aa10*/  IMAD.IADD R0, R0, 0x1, -R3 ;  /* 0x0000000100007824 */ /* 0x000fe200078e0a03 */
[----:B-1----:R-:W-:-:S04]  /*1aa20*/  LEA R9, R5, R2, 0x18 ;  /* 0x0000000205097211 */ /* 0x002fc800078ec0ff */
[----:B------:R-:W-:-:S04]  /*1aa30*/  SHF.L.U32 R0, R0, 0x1f, RZ ;  /* 0x0000001f00007819 */ /* 0x000fc800000006ff */
[----:B------:R-:W0:Y:S02]  /*1aa40*/  SYNCS.PHASECHK.TRANS64.TRYWAIT P0, [R9+URZ+0x19c20], R0 ;  /* 0x019c2000090075a7 */ /* 0x000e24000800017f */
[----:B0-----:R-:W-:Y:S05]  /*1aa50*/  @!P0 BRA `(.L_x_2116) ;  /* 0x0000001c00108947 */ /* 0x001fea0003800000 */
.L_x_2208:
[----:B------:R-:W-:Y:S05]  /*1aa60*/  BSYNC B0 ;  /* 0x0000000000007941 */ /* 0x000fea0003800000 */
.L_x_2115:
[----:B------:R-:W-:-:S03]  /*1aa70*/  UMOV UR4, 0xffffffff ;  /* 0xffffffff00047882 */ /* 0x000fc60000000000 */
[----:B------:R-:W-:Y:S05]  /*1aa80*/  BRA.DIV UR4, `(.L_x_2117) ;  /* 0x0000001e04187947 */ /* 0x000fea000b800000 */
[----:B0-----:R-:W0:Y:S02]  /*1aa90*/  S2R R0, SR_TID.X ;  /* 0x0000000000007919 */ /* 0x001e240000002100 */
[----:B0-----:R-:W-:-:S04]  /*1aaa0*/  SHF.R.U32.HI R0, RZ, 0x5, R0 ;  /* 0x00000005ff007819 */ /* 0x001fc80000011600 */
[----:B------:R-:W-:-:S05]  /*1aab0*/  LOP3.LUT R0, R0, 0x3, RZ, 0xc0, !PT ;  /* 0x0000000300007812 */ /* 0x000fca00078ec0ff */
[----:B------:R0:W1:Y:S02]  /*1aac0*/  SHFL.IDX PT, R14, R0, RZ, 0x1f ;  /* 0x00001fff000e7589 */ /* 0x00006400000e0000 */
.L_x_2211:
[----:B-1----:R-:W-:-:S13]  /*1aad0*/  ISETP.NE.AND P0, PT, R14, RZ, PT ;  /* 0x000000ff0e00720c */ /* 0x002fda0003f05270 */
[----:B------:R-:W-:Y:S05]  /*1aae0*/  @P0 BRA `(.L_x_1858) ;  /* 0x0000000000a40947 */ /* 0x000fea0003800000 */
[----:B------:R-:W-:-:S03]  /*1aaf0*/  UMOV UR4, 0xffffffff ;  /* 0xffffffff00047882 */ /* 0x000fc60000000000 */
[----:B------:R-:W-:Y:S05]  /*1ab00*/  BRA.DIV UR4, `(.L_x_2118) ;  /* 0x0000001e042c7947 */ /* 0x000fea000b800000 */
[----:B------:R-:W-:-:S13]  /*1ab10*/  ELECT P6, URZ, PT ;  /* 0x00000000003f782f */ /* 0x000fda00038c0000 */
.L_x_2214:
[----:B------:R-:W-:Y:S05]  /*1ab20*/  @!P6 BRA `(.L_x_1858) ;  /* 0x000000000094e947 */ /* 0x000fea0003800000 */
[----:B0-----:R-:W2:Y:S02]  /*1ab30*/  LDL.LU R0, [R1+0x1c] ;  /* 0x00001c0001007983 */ /* 0x001ea40000300800 */
[----:B--2---:R-:W-:-:S04]  /*1ab40*/  LOP3.LUT R0, R0, 0x2, RZ, 0xfc, !PT ;  /* 0x0000000200007812 */ /* 0x004fc800078efcff */
[----:B------:R-:W-:-:S13]  /*1ab50*/  ISETP.NE.AND P0, PT, R0, 0x3, PT ;  /* 0x000000030000780c */ /* 0x000fda0003f05270 */
[----:B------:R-:W-:Y:S05]  /*1ab60*/  @!P0 BRA `(.L_x_2119) ;  /* 0x0000000000048947 */ /* 0x000fea0003800000 */
[----:B------:R-:W-:Y:S01]  /*1ab70*/  BPT.TRAP 0x1 ;  /* 0x000000040000795c */ /* 0x000fe20000300000 */
.L_x_2119:
        /* <DEDUP_REMOVED lines=12> */
.L_x_2215:
[----:B------:R-:W1:Y:S02]  /*1ac40*/  SYNCS.PHASECHK.TRANS64.TRYWAIT P1, [R3+URZ], R0 ;  /* 0x00000000030075a7 */ /* 0x000e64000802017f */
[----:B-1----:R-:W-:Y:S05]  /*1ac50*/  @!P1 BRA `(.L_x_2121) ;  /* 0x0000001c000c9947 */ /* 0x002fea0003800000 */
.L_x_2216:
[----:B------:R-:W-:Y:S05]  /*1ac60*/  @!P0 BRA `(.L_x_2122) ;  /* 0x0000000000048947 */ /* 0x000fea0003800000 */
[----:B------:R-:W-:Y:S01]  /*1ac70*/  BPT.TRAP 0x1 ;  /* 0x000000040000795c */ /* 0x000fe20000300000 */
.L_x_2122:
[----:B-1----:R-:W-:-:S04]  /*1ac80*/  IMAD R3, R22, 0x8, R9 ;  /* 0x0000000816037824 */ /* 0x002fc800078e0209 */
[----:B------:R-:W1:Y:S02]  /*1ac90*/  SYNCS.PHASECHK.TRANS64.TRYWAIT P1, [R3+URZ+0x19c60], R2 ;  /* 0x019c6002030075a7 */ /* 0x000e64000802017f */
[----:B-1----:R-:W-:Y:S05]  /*1aca0*/  @!P1 BRA `(.L_x_2123) ;  /* 0x0000001c000c9947 */ /* 0x002fea0003800000 */
.L_x_2217:
[----:B------:R-:W-:Y:S05]  /*1acb0*/  @!P0 BRA `(.L_x_2124) ;  /* 0x0000000000048947 */ /* 0x000fea0003800000 */
[----:B------:R-:W-:Y:S01]  /*1acc0*/  BPT.TRAP 0x1 ;  /* 0x000000040000795c */ /* 0x000fe20000300000 */
.L_x_2124:
[----:B------:R-:W-:-:S04]  /*1acd0*/  IMAD R5, R4, 0x8, R9 ;  /* 0x0000000804057824 */ /* 0x000fc800078e0209 */
[----:B------:R-:W2:Y:S02]  /*1ace0*/  SYNCS.PHASECHK.TRANS64.TRYWAIT P1, [R5+URZ+0x19c60], R0 ;  /* 0x019c6000050075a7 */ /* 0x000ea4000802017f */
[----:B--2---:R-:W-:Y:S05]  /*1acf0*/  @!P1 BRA `(.L_x_2125) ;  /* 0x0000001c000c9947 */ /* 0x004fea0003800000 */
.L_x_2218:
[----:B------:R-:W-:Y:S05]  /*1ad00*/  @!P0 BRA `(.L_x_2126) ;  /* 0x0000000000048947 */ /* 0x000fea0003800000 */
[----:B------:R-:W-:Y:S01]  /*1ad10*/  BPT.TRAP 0x1 ;  /* 0x000000040000795c */ /* 0x000fe20000300000 */
.L_x_2126:
[----:B------:R-:W3:Y:S02]  /*1ad20*/  SYNCS.PHASECHK.TRANS64.TRYWAIT P0, [R3+URZ+0x19c80], R2 ;  /* 0x019c8002030075a7 */ /* 0x000ee4000800017f */
[----:B---3--:R-:W-:Y:S05]  /*1ad30*/  @!P0 BRA `(.L_x_2127) ;  /* 0x0000001c00108947 */ /* 0x008fea0003800000 */
.L_x_2128:
[----:B----4-:R4:W0:Y:S02]  /*1ad40*/  SYNCS.PHASECHK.TRANS64.TRYWAIT P0, [R5+URZ+0x19c80], R0 ;  /* 0x019c8000050075a7 */ /* 0x010824000800017f */
[----:B0-----:R-:W-:Y:S05]  /*1ad50*/  @!P0 NANOSLEEP.SYNCS 0x989680 ;  /* 0x009896800000895d */ /* 0x001fea0003900000 */
[----:B------:R-:W0:Y:S02]  /*1ad60*/  @!P0 SYNCS.PHASECHK.TRANS64 P0, [R5+URZ+0x19c80], R0 ;  /* 0x019c8000050085a7 */ /* 0x000e24000800007f */
[----:B0-----:R-:W-:Y:S05]  /*1ad70*/  @!P0 BRA `(.L_x_2128) ;  /* 0xfffffffc00f08947 */ /* 0x001fea000383ffff */
.L_x_1858:
[----:B------:R-:W-:Y:S05]  /*1ad80*/  BSYNC B8 ;  /* 0x0000000000087941 */ /* 0x000fea0003800000 */
.L_x_1855:
[----:B------:R-:W-:Y:S05]  /*1ad90*/  EXIT ;  /* 0x000000000000794d */ /* 0x000fea0003800000 */
.L_x_1874:
[----:B0-----:R0:W1:Y:S02]  /*1ada0*/  SYNCS.PHASECHK.TRANS64.TRYWAIT P5, [R85+URZ+0x19c90], R88 ;  /* 0x019c9058550075a7 */ /* 0x00106400080a017f */
[----:B-1----:R-:W-:Y:S05]  /*1adb0*/  @!P5 NANOSLEEP.SYNCS 0x989680 ;  /* 0x009896800000d95d */ /* 0x002fea0003900000 */
[----:B------:R-:W1:Y:S02]  /*1adc0*/  @!P5 SYNCS.PHASECHK.TRANS64 P5, [R85+URZ+0x19c90], R88 ;  /* 0x019c90585500d5a7 */ /* 0x000e6400080a007f */
[----:B-1----:R-:W-:Y:S05]  /*1add0*/  @!P5 BRA `(.L_x_1874) ;  /* 0xfffffffc00f0d947 */ /* 0x002fea000383ffff */
[----:B------:R-:W-:Y:S05]  /*1ade0*/  BRA `(.L_x_2129) ;  /* 0xfffffe7800a87947 */ /* 0x000fea000383ffff */
.L_x_1890:
[----:B-1----:R1:W2:Y:S02]  /*1adf0*/  SYNCS.PHASECHK.TRANS64.TRYWAIT P5, [R85+URZ+0x19c90], R88 ;  /* 0x019c9058550075a7 */ /* 0x0022a400080a017f */
[----:B--2---:R-:W-:Y:S05]  /*1ae00*/  @!P5 NANOSLEEP.SYNCS 0x989680 ;  /* 0x009896800000d95d */ /* 0x004fea0003900000 */
[----:B------:R-:W2:Y:S02]  /*1ae10*/  @!P5 SYNCS.PHASECHK.TRANS64 P5, [R85+URZ+0x19c90], R88 ;  /* 0x019c90585500d5a7 */ /* 0x000ea400080a007f */
[----:B--2---:R-:W-:Y:S05]  /*1ae20*/  @!P5 BRA `(.L_x_1890) ;  /* 0xfffffffc00f0d947 */ /* 0x004fea000383ffff */
[----:B------:R-:W-:Y:S05]  /*1ae30*/  BRA `(.L_x_2130) ;  /* 0xfffffe9000e87947 */ /* 0x000fea000383ffff */
.L_x_1899:
[----:B0-----:R0:W1:Y:S02]  /*1ae40*/  SYNCS.PHASECHK.TRANS64.TRYWAIT P5, [R85+URZ+0x19c90], R88 ;  /* 0x019c9058550075a7 */ /* 0x00106400080a017f */
[----:B-1----:R-:W-:Y:S05]  /*1ae50*/  @!P5 NANOSLEEP.SYNCS 0x989680 ;  /* 0x009896800000d95d */ /* 0x002fea0003900000 */
[----:B------:R-:W1:Y:S02]  /*1ae60*/  @!P5 SYNCS.PHASECHK.TRANS64 P5, [R85+URZ+0x19c90], R88 ;  /* 0x019c90585500d5a7 */ /* 0x000e6400080a007f */
[----:B-1----:R-:W-:Y:S05]  /*1ae70*/  @!P5 BRA `(.L_x_1899) ;  /* 0xfffffffc00f0d947 */ /* 0x002fea000383ffff */
[----:B------:R-:W-:Y:S05]  /*1ae80*/  BRA `(.L_x_2131) ;  /* 0xfffffeb000e07947 */ /* 0x000fea000383ffff */
.L_x_1903:
[----:B--2---:R2:W3:Y:S02]  /*1ae90*/  SYNCS.PHASECHK.TRANS64.TRYWAIT P5, [R85+URZ+0x19cb0], R88 ;  /* 0x019cb058550075a7 */ /* 0x0044e400080a017f */
[----:B---3--:R-:W-:Y:S05]  /*1aea0*/  @!P5 NANOSLEEP.SYNCS 0x989680 ;  /* 0x009896800000d95d */ /* 0x008fea0003900000 */
[----:B------:R-:W3:Y:S02]  /*1aeb0*/  @!P5 SYNCS.PHASECHK.TRANS64 P5, [R85+URZ+0x19cb0], R88 ;  /* 0x019cb0585500d5a7 */ /* 0x000ee400080a007f */
[----:B---3--:R-:W-:Y:S05]  /*1aec0*/  @!P5 BRA `(.L_x_1903) ;  /* 0xfffffffc00f0d947 */ /* 0x008fea000383ffff */
[----:B------:R-:W-:Y:S05]  /*1aed0*/  BRA `(.L_x_2132) ;  /* 0xfffffeb400507947 */ /* 0x000fea000383ffff */
.L_x_1923:
[----:B------:R-:W-:Y:S01]  /*1aee0*/  BSSY B1, `(.L_x_2133) ;  /* 0x0000007000017945 */ /* 0x000fe20003800000 */
[----:B------:R-:W-:Y:S02]  /*1aef0*/  IMAD.MOV.U32 R12, RZ, RZ, RZ ;  /* 0x000000ffff0c7224 */ /* 0x000fe400078e00ff */
[----:B------:R-:W-:Y:S02]  /*1af00*/  IMAD.MOV.U32 R11, RZ, RZ, 0x1e1f ;  /* 0x00001e1fff0b7424 */ /* 0x000fe400078e00ff */
[----:B------:R-:W-:-:S07]  /*1af10*/  IMAD.MOV.U32 R15, RZ, RZ, -0x1 ;  /* 0xffffffffff0f7424 */ /* 0x000fce00078e00ff */
[----:B-----5:R-:W-:Y:S05]  /*1af20*/  WARPSYNC.COLLECTIVE R15, `(.L_x_2134) ;  /* 0x000000000f087348 */ /* 0x020fea0003c00000 */
[----:B------:R0:W1:Y:S02]  /*1af30*/  SHFL.IDX P6, R14, R13, R12, R11 ;  /* 0x0000000c0d0e7389 */ /* 0x00006400000c000b */
[----:B01---5:R-:W-:Y:S01]  /*1af40*/  ENDCOLLECTIVE ;  /* 0x000000000000791b */ /* 0x023fe20003800000 */
.L_x_2134:
[----:B------:R-:W-:Y:S05]  /*1af50*/  BSYNC B1 ;  /* 0x0000000000017941 */ /* 0x000fea0003800000 */
.L_x_2133:
[----:B------:R-:W-:Y:S05]  /*1af60*/  BRA `(.L_x_2135) ;  /* 0xfffffec8005c7947 */ /* 0x000fea000383ffff */
.L_x_1924:
        /* <DEDUP_REMOVED lines=8> */
.L_x_2137:
[----:B------:R-:W-:Y:S05]  /*1aff0*/  BSYNC B1 ;  /* 0x0000000000017941 */ /* 0x000fea0003800000 */
.L_x_2136:
[----:B------:R-:W-:Y:S05]  /*1b000*/  BRA `(.L_x_2138) ;  /* 0xfffffec8003c7947 */ /* 0x000fea000383ffff */
.L_x_1925:
        /* <DEDUP_REMOVED lines=8> */
.L_x_2140:
[----:B------:R-:W-:Y:S05]  /*1b090*/  BSYNC B1 ;  /* 0x0000000000017941 */ /* 0x000fea0003800000 */
.L_x_2139:
[----:B------:R-:W-:Y:S05]  /*1b0a0*/  BRA `(.L_x_2141) ;  /* 0xfffffec8001c7947 */ /* 0x000fea000383ffff */
.L_x_1926:
        /* <DEDUP_REMOVED lines=8> */
.L_x_2143:
[----:B------:R-:W-:Y:S05]  /*1b130*/  BSYNC B1 ;  /* 0x0000000000017941 */ /* 0x000fea0003800000 */
.L_x_2142:
[----:B------:R-:W-:Y:S05]  /*1b140*/  BRA `(.L_x_2144) ;  /* 0xfffffec400fc7947 */ /* 0x000fea000383ffff */
.L_x_1928:
[----:B0-----:R0:W1:Y:S02]  /*1b150*/  SYNCS.PHASECHK.TRANS64.TRYWAIT P1, [R16+URZ+0x19c00], R5 ;  /* 0x019c0005100075a7 */ /* 0x001064000802017f */
[----:B-1----:R-:W-:Y:S05]  /*1b160*/  @!P1 NANOSLEEP.SYNCS 0x989680 ;  /* 0x009896800000995d */ /* 0x002fea0003900000 */
[----:B------:R-:W1:Y:S02]  /*1b170*/  @!P1 SYNCS.PHASECHK.TRANS64 P1, [R16+URZ+0x19c00], R5 ;  /* 0x019c0005100095a7 */ /* 0x000e64000802007f */
[----:B-1----:R-:W-:Y:S05]  /*1b180*/  @!P1 BRA `(.L_x_1928) ;  /* 0xfffffffc00f09947 */ /* 0x002fea000383ffff */
[----:B------:R-:W-:Y:S05]  /*1b190*/  BRA `(.L_x_2145) ;  /* 0xfffffec400f47947 */ /* 0x000fea000383ffff */
.L_x_1936:
[----:B------:R-:W-:Y:S01]  /*1b1a0*/  BSSY B1, `(.L_x_2146) ;  /* 0x0000007000017945 */ /* 0x000fe20003800000 */
[----:B------:R-:W-:Y:S02]  /*1b1b0*/  IMAD.MOV.U32 R12, RZ, RZ, RZ ;  /* 0x000000ffff0c7224 */ /* 0x000fe400078e00ff */
[----:B------:R-:W-:Y:S02]  /*1b1c0*/  IMAD.MOV.U32 R11, RZ, RZ, 0x1e1f ;  /* 0x00001e1fff0b7424 */ /* 0x000fe400078e00ff */
[----:B------:R-:W-:-:S07]  /*1b1d0*/  IMAD.MOV.U32 R15, RZ, RZ, -0x1 ;  /* 0xffffffffff0f7424 */ /* 0x000fce00078e00ff */
[----:B-----5:R-:W-:Y:S05]  /*1b1e0*/  WARPSYNC.COLLECTIVE R15, `(.L_x_2147) ;  /* 0x000000000f087348 */ /* 0x020fea0003c00000 */
[----:B------:R0:W1:Y:S02]  /*1b1f0*/  SHFL.IDX P6, R14, R13, R12, R11 ;  /* 0x0000000c0d0e7389 */ /* 0x00006400000c000b */
[----:B01---5:R-:W-:Y:S01]  /*1b200*/  ENDCOLLECTIVE ;  /* 0x000000000000791b */ /* 0x023fe20003800000 */
.L_x_2147:
[----:B------:R-:W-:Y:S05]  /*1b210*/  BSYNC B1 ;  /* 0x0000000000017941 */ /* 0x000fea0003800000 */
.L_x_2146:
[----:B------:R-:W-:Y:S05]  /*1b220*/  BRA `(.L_x_2148) ;  /* 0xfffffee400087947 */ /* 0x000fea000383ffff */
.L_x_1937:
        /* <DEDUP_REMOVED lines=8> */
.L_x_2150:
[----:B------:R-:W-:Y:S05]  /*1b2b0*/  BSYNC B1 ;  /* 0x0000000000017941 */ /* 0x000fea0003800000 */
.L_x_2149:
[----:B------:R-:W-:Y:S05]  /*1b2c0*/  BRA `(.L_x_2151) ;  /* 0xfffffee000e87947 */ /* 0x000fea000383ffff */
.L_x_1938:
        /* <DEDUP_REMOVED lines=8> */
.L_x_2153:
[----:B------:R-:W-:Y:S05]  /*1b350*/  BSYNC B1 ;  /* 0x0000000000017941 */ /* 0x000fea0003800000 */
.L_x_2152:
[----:B------:R-:W-:Y:S05]  /*1b360*/  BRA `(.L_x_2154) ;  /* 0xfffffee000c87947 */ /* 0x000fea000383ffff */
.L_x_1939:
        /* <DEDUP_REMOVED lines=8> */
.L_x_2156:
[----:B------:R-:W-:Y:S05]  /*1b3f0*/  BSYNC B1 ;  /* 0x0000000000017941 */ /* 0x000fea0003800000 */
.L_x_2155:
[----:B------:R-:W-:Y:S05]  /*1b400*/  BRA `(.L_x_2157) ;  /* 0xfffffee000a87947 */ /* 0x000fea000383ffff */
.L_x_1941:
[----:B0-----:R0:W1:Y:S02]  /*1b410*/  SYNCS.PHASECHK.TRANS64.TRYWAIT P1, [R16+URZ+0x19c00], R9 ;  /* 0x019c0009100075a7 */ /* 0x001064000802017f */
[----:B-1----:R-:W-:Y:S05]  /*1b420*/  @!P1 NANOSLEEP.SYNCS 0x989680 ;  /* 0x009896800000995d */ /* 0x002fea0003900000 */
[----:B------:R-:W1:Y:S02]  /*1b430*/  @!P1 SYNCS.PHASECHK.TRANS64 P1, [R16+URZ+0x19c00], R9 ;  /* 0x019c0009100095a7 */ /* 0x000e64000802007f */
[----:B-1----:R-:W-:Y:S05]  /*1b440*/  @!P1 BRA `(.L_x_1941) ;  /* 0xfffffffc00f09947 */ /* 0x002fea000383ffff */
[----:B------:R-:W-:Y:S05]  /*1b450*/  BRA `(.L_x_2158) ;  /* 0xfffffee000a07947 */ /* 0x000fea000383ffff */
.L_x_1947:
[----:B-1----:R1:W3:Y:S02]  /*1b460*/  SYNCS.PHASECHK.TRANS64.TRYWAIT P0, [R10+URZ+0x19c30], R3 ;  /* 0x019c30030a0075a7 */ /* 0x0022e4000800017f */
[----:B---3--:R-:W-:Y:S05]  /*1b470*/  @!P0 NANOSLEEP.SYNCS 0x989680 ;  /* 0x009896800000895d */ /* 0x008fea0003900000 */
[----:B------:R-:W3:Y:S02]  /*1b480*/  @!P0 SYNCS.PHASECHK.TRANS64 P0, [R10+URZ+0x19c30], R3 ;  /* 0x019c30030a0085a7 */ /* 0x000ee4000800007f */
[----:B---3--:R-:W-:Y:S05]  /*1b490*/  @!P0 BRA `(.L_x_1947) ;  /* 0xfffffffc00f08947 */ /* 0x008fea000383ffff */
[----:B------:R-:W-:Y:S05]  /*1b4a0*/  BRA `(.L_x_1946) ;  /* 0xffffff0400187947 */ /* 0x000fea000383ffff */
.L_x_1954:
[----:B-1----:R1:W2:Y:S02]  /*1b4b0*/  SYNCS.PHASECHK.TRANS64.TRYWAIT P0, [R21+URZ+0x19c30], R0 ;  /* 0x019c3000150075a7 */ /* 0x0022a4000800017f */
[----:B--2---:R-:W-:Y:S05]  /*1b4c0*/  @!P0 NANOSLEEP.SYNCS 0x989680 ;  /* 0x009896800000895d */ /* 0x004fea0003900000 */
[----:B------:R-:W2:Y:S02]  /*1b4d0*/  @!P0 SYNCS.PHASECHK.TRANS64 P0, [R21+URZ+0x19c30], R0 ;  /* 0x019c3000150085a7 */ /* 0x000ea4000800007f */
[----:B--2---:R-:W-:Y:S05]  /*1b4e0*/  @!P0 BRA `(.L_x_1954) ;  /* 0xfffffffc00f08947 */ /* 0x004fea000383ffff */
[----:B------:R-:W-:Y:S05]  /*1b4f0*/  BRA `(.L_x_1953) ;  /* 0xffffff2800307947 */ /* 0x000fea000383ffff */
.L_x_1959:
[----:B-1----:R1:W2:Y:S02]  /*1b500*/  SYNCS.PHASECHK.TRANS64.TRYWAIT P0, [R152+URZ+0x19c50], R0 ;  /* 0x019c5000980075a7 */ /* 0x0022a4000800017f */
[----:B--2---:R-:W-:Y:S05]  /*1b510*/  @!P0 NANOSLEEP.SYNCS 0x989680 ;  /* 0x009896800000895d */ /* 0x004fea0003900000 */
[----:B------:R-:W2:Y:S02]  /*1b520*/  @!P0 SYNCS.PHASECHK.TRANS64 P0, [R152+URZ+0x19c50], R0 ;  /* 0x019c5000980085a7 */ /* 0x000ea4000800007f */
[----:B--2---:R-:W-:Y:S05]  /*1b530*/  @!P0 BRA `(.L_x_1959) ;  /* 0xfffffffc00f08947 */ /* 0x004fea000383ffff */
[----:B------:R-:W-:Y:S05]  /*1b540*/  BRA `(.L_x_1958) ;  /* 0xffffff2800b07947 */ /* 0x000fea000383ffff */
.L_x_1968:
[----:B-1----:R1:W2:Y:S02]  /*1b550*/  SYNCS.PHASECHK.TRANS64.TRYWAIT P0, [R0+URZ+0x19c30], R3 ;  /* 0x019c3003000075a7 */ /* 0x0022a4000800017f */
[----:B--2---:R-:W-:Y:S05]  /*1b560*/  @!P0 NANOSLEEP.SYNCS 0x989680 ;  /* 0x009896800000895d */ /* 0x004fea0003900000 */
[----:B------:R-:W2:Y:S02]  /*1b570*/  @!P0 SYNCS.PHASECHK.TRANS64 P0, [R0+URZ+0x19c30], R3 ;  /* 0x019c3003000085a7 */ /* 0x000ea4000800007f */
[----:B--2---:R-:W-:Y:S05]  /*1b580*/  @!P0 BRA `(.L_x_1968) ;  /* 0xfffffffc00f08947 */ /* 0x004fea000383ffff */
[----:B------:R-:W-:Y:S05]  /*1b590*/  BRA `(.L_x_1967) ;  /* 0xffffff4c00a47947 */ /* 0x000fea000383ffff */
.L_x_1973:
[----:B-1----:R1:W2:Y:S02]  /*1b5a0*/  SYNCS.PHASECHK.TRANS64.TRYWAIT P0, [R21+URZ+0x19c50], R0 ;  /* 0x019c5000150075a7 */ /* 0x0022a4000800017f */
[----:B--2---:R-:W-:Y:S05]  /*1b5b0*/  @!P0 NANOSLEEP.SYNCS 0x989680 ;  /* 0x009896800000895d */ /* 0x004fea0003900000 */
[----:B------:R-:W2:Y:S02]  /*1b5c0*/  @!P0 SYNCS.PHASECHK.TRANS64 P0, [R21+URZ+0x19c50], R0 ;  /* 0x019c5000150085a7 */ /* 0x000ea4000800007f */
[----:B--2---:R-:W-:Y:S05]  /*1b5d0*/  @!P0 BRA `(.L_x_1973) ;  /* 0xfffffffc00f08947 */ /* 0x004fea000383ffff */
[----:B------:R-:W-:Y:S05]  /*1b5e0*/  BRA `(.L_x_1972) ;  /* 0xffffff5000247947 */ /* 0x000fea000383ffff */
.L_x_1980:
[----:B--2---:R2:W3:Y:S02]  /*1b5f0*/  SYNCS.PHASECHK.TRANS64.TRYWAIT P0, [R12+URZ+0x19c50], R7 ;  /* 0x019c50070c0075a7 */ /* 0x0044e4000800017f */
[----:B---3--:R-:W-:Y:S05]  /*1b600*/  @!P0 NANOSLEEP.SYNCS 0x989680 ;  /* 0x009896800000895d */ /* 0x008fea0003900000 */
[----:B------:R-:W3:Y:S02]  /*1b610*/  @!P0 SYNCS.PHASECHK.TRANS64 P0, [R12+URZ+0x19c50], R7 ;  /* 0x019c50070c0085a7 */ /* 0x000ee4000800007f */
[----:B---3--:R-:W-:Y:S05]  /*1b620*/  @!P0 BRA `(.L_x_1980) ;  /* 0xfffffffc00f08947 */ /* 0x008fea000383ffff */
[----:B------:R-:W-:Y:S05]  /*1b630*/  BRA `(.L_x_1979) ;  /* 0xffffff6800987947 */ /* 0x000fea000383ffff */
.L_x_2009:
        /* <DEDUP_REMOVED lines=11> */
.L_x_2160:
[----:B------:R-:W-:Y:S05]  /*1b6f0*/  BSYNC B1 ;  /* 0x0000000000017941 */ /* 0x000fea0003800000 */
.L_x_2159:
[----:B------:R-:W-:Y:S05]  /*1b700*/  BRA `(.L_x_2161) ;  /* 0xffffffa4007c7947 */ /* 0x000fea000383ffff */
.L_x_2011:
[----:B------:R-:W-:Y:S01]  /*1b710*/  BSSY B1, `(.L_x_2162) ;  /* 0x0000006000017945 */ /* 0x000fe20003800000 */
[----:B------:R-:W-:-:S07]  /*1b720*/  IMAD.MOV.U32 R15, RZ, RZ, -0x1 ;  /* 0xffffffffff0f7424 */ /* 0x000fce00078e00ff */
[----:B0-----:R-:W-:Y:S05]  /*1b730*/  WARPSYNC.COLLECTIVE R15, `(.L_x_2163) ;  /* 0x000000000f0c7348 */ /* 0x001fea0003c00000 */
[----:B------:R-:W-:Y:S02]  /*1b740*/  ELECT P6, UR62, PT ;  /* 0x00000000003e782f */ /* 0x000fe400038c0000 */
[----:B------:R-:W-:Y:S01]  /*1b750*/  MOV R14, UR62 ;  /* 0x0000003e000e7c02 */ /* 0x000fe20008000f00 */
[----:B0-----:R-:W-:Y:S10]  /*1b760*/  ENDCOLLECTIVE ;  /* 0x000000000000791b */ /* 0x001ff40003800000 */
.L_x_2163:
[----:B------:R-:W-:Y:S05]  /*1b770*/  BSYNC B1 ;  /* 0x0000000000017941 */ /* 0x000fea0003800000 */
.L_x_2162:
[----:B------:R-:W-:Y:S05]  /*1b780*/  BRA `(.L_x_2010) ;  /* 0xffffffa400747947 */ /* 0x000fea000383ffff */
.L_x_2013:
[----:B0-----:R0:W1:Y:S02]  /*1b790*/  SYNCS.PHASECHK.TRANS64.TRYWAIT P0, [R11+URZ+0x19c20], R6 ;  /* 0x019c20060b0075a7 */ /* 0x001064000800017f */
[----:B-1----:R-:W-:Y:S05]  /*1b7a0*/  @!P0 NANOSLEEP.SYNCS 0x989680 ;  /* 0x009896800000895d */ /* 0x002fea0003900000 */
[----:B------:R-:W1:Y:S02]  /*1b7b0*/  @!P0 SYNCS.PHASECHK.TRANS64 P0, [R11+URZ+0x19c20], R6 ;  /* 0x019c20060b0085a7 */ /* 0x000e64000800007f */
[----:B-1----:R-:W-:Y:S05]  /*1b7c0*/  @!P0 BRA `(.L_x_2013) ;  /* 0xfffffffc00f08947 */ /* 0x002fea000383ffff */
[----:B------:R-:W-:Y:S05]  /*1b7d0*/  BRA `(.L_x_2164) ;  /* 0xffffffa400907947 */ /* 0x000fea000383ffff */
.L_x_2017:
[----:B-1----:R1:W2:Y:S02]  /*1b7e0*/  SYNCS.PHASECHK.TRANS64.TRYWAIT P0, [R10+URZ+0x19ca0], R9 ;  /* 0x019ca0090a0075a7 */ /* 0x0022a4000800017f */
[----:B--2---:R-:W-:Y:S05]  /*1b7f0*/  @!P0 NANOSLEEP.SYNCS 0x989680 ;  /* 0x009896800000895d */ /* 0x004fea0003900000 */
[----:B------:R-:W2:Y:S02]  /*1b800*/  @!P0 SYNCS.PHASECHK.TRANS64 P0, [R10+URZ+0x19ca0], R9 ;  /* 0x019ca0090a0085a7 */ /* 0x000ea4000800007f */
[----:B--2---:R-:W-:Y:S05]  /*1b810*/  @!P0 BRA `(.L_x_2017) ;  /* 0xfffffffc00f08947 */ /* 0x004fea000383ffff */
[----:B------:R-:W-:Y:S05]  /*1b820*/  BRA `(.L_x_2165) ;  /* 0xffffffa400a87947 */ /* 0x000fea000383ffff */
.L_x_2024:
[----:B0-----:R0:W2:Y:S02]  /*1b830*/  SYNCS.PHASECHK.TRANS64.TRYWAIT P0, [R10+URZ+0x19cc0], R9 ;  /* 0x019cc0090a0075a7 */ /* 0x0010a4000800017f */
[----:B--2---:R-:W-:Y:S05]  /*1b840*/  @!P0 NANOSLEEP.SYNCS 0x989680 ;  /* 0x009896800000895d */ /* 0x004fea0003900000 */
[----:B------:R-:W2:Y:S02]  /*1b850*/  @!P0 SYNCS.PHASECHK.TRANS64 P0, [R10+URZ+0x19cc0], R9 ;  /* 0x019cc0090a0085a7 */ /* 0x000ea4000800007f */
[----:B--2---:R-:W-:Y:S05]  /*1b860*/  @!P0 BRA `(.L_x_2024) ;  /* 0xfffffffc00f08947 */ /* 0x004fea000383ffff */
[----:B------:R-:W-:Y:S05]  /*1b870*/  BRA `(.L_x_2166) ;  /* 0xffffffa800a47947 */ /* 0x000fea000383ffff */
.L_x_2033:
[----:B-1----:R1:W2:Y:S02]  /*1b880*/  SYNCS.PHASECHK.TRANS64.TRYWAIT P1, [R9+URZ+0x19ca0], R8 ;  /* 0x019ca008090075a7 */ /* 0x0022a4000802017f */
[----:B--2---:R-:W-:Y:S05]  /*1b890*/  @!P1 NANOSLEEP.SYNCS 0x989680 ;  /* 0x009896800000995d */ /* 0x004fea0003900000 */
[----:B------:R-:W2:Y:S02]  /*1b8a0*/  @!P1 SYNCS.PHASECHK.TRANS64 P1, [R9+URZ+0x19ca0], R8 ;  /* 0x019ca008090095a7 */ /* 0x000ea4000802007f */
[----:B--2---:R-:W-:Y:S05]  /*1b8b0*/  @!P1 BRA `(.L_x_2033) ;  /* 0xfffffffc00f09947 */ /* 0x004fea000383ffff */
[----:B------:R-:W-:Y:S05]  /*1b8c0*/  BRA `(.L_x_2167) ;  /* 0xffffffac00d87947 */ /* 0x000fea000383ffff */
.L_x_2040:
[----:B0-----:R0:W2:Y:S02]  /*1b8d0*/  SYNCS.PHASECHK.TRANS64.TRYWAIT P1, [R9+URZ+0x19cc0], R8 ;  /* 0x019cc008090075a7 */ /* 0x0010a4000802017f */
[----:B--2---:R-:W-:Y:S05]  /*1b8e0*/  @!P1 NANOSLEEP.SYNCS 0x989680 ;  /* 0x009896800000995d */ /* 0x004fea0003900000 */
[----:B------:R-:W2:Y:S02]  /*1b8f0*/  @!P1 SYNCS.PHASECHK.TRANS64 P1, [R9+URZ+0x19cc0], R8 ;  /* 0x019cc008090095a7 */ /* 0x000ea4000802007f */
[----:B--2---:R-:W-:Y:S05]  /*1b900*/  @!P1 BRA `(.L_x_2040) ;  /* 0xfffffffc00f09947 */ /* 0x004fea000383ffff */
[----:B------:R-:W-:Y:S05]  /*1b910*/  BRA `(.L_x_2168) ;  /* 0xffffffb000d07947 */ /* 0x000fea000383ffff */
.L_x_2057:
        /* <DEDUP_REMOVED lines=11> */
.L_x_2170:
[----:B------:R-:W-:Y:S05]  /*1b9d0*/  BSYNC B0 ;  /* 0x0000000000007941 */ /* 0x000fea0003800000 */
.L_x_2169:
[----:B------:R-:W-:Y:S05]  /*1b9e0*/  BRA `(.L_x_2171) ;  /* 0xffffffc000a87947 */ /* 0x000fea000383ffff */
.L_x_2059:
[----:B------:R-:W-:Y:S01]  /*1b9f0*/  BSSY B0, `(.L_x_2172) ;  /* 0x0000006000007945 */ /* 0x000fe20003800000 */
[----:B------:R-:W-:-:S07]  /*1ba00*/  IMAD.MOV.U32 R15, RZ, RZ, -0x1 ;  /* 0xffffffffff0f7424 */ /* 0x000fce00078e00ff */
[----:B0-----:R-:W-:Y:S05]  /*1ba10*/  WARPSYNC.COLLECTIVE R15, `(.L_x_2173) ;  /* 0x000000000f0c7348 */ /* 0x001fea0003c00000 */
[----:B------:R-:W-:Y:S02]  /*1ba20*/  ELECT P6, UR62, PT ;  /* 0x00000000003e782f */ /* 0x000fe400038c0000 */
[----:B------:R-:W-:Y:S01]  /*1ba30*/  MOV R14, UR62 ;  /* 0x0000003e000e7c02 */ /* 0x000fe20008000f00 */
[----:B0-----:R-:W-:Y:S10]  /*1ba40*/  ENDCOLLECTIVE ;  /* 0x000000000000791b */ /* 0x001ff40003800000 */
.L_x_2173:
[----:B------:R-:W-:Y:S05]  /*1ba50*/  BSYNC B0 ;  /* 0x0000000000007941 */ /* 0x000fea0003800000 */
.L_x_2172:
[----:B------:R-:W-:Y:S05]  /*1ba60*/  BRA `(.L_x_2174) ;  /* 0xffffffc000a07947 */ /* 0x000fea000383ffff */
.L_x_2062:
[----:B0-----:R0:W1:Y:S02]  /*1ba70*/  SYNCS.PHASECHK.TRANS64.TRYWAIT P2, [R5+URZ+0x19c80], R4 ;  /* 0x019c8004050075a7 */ /* 0x001064000804017f */
[----:B-1----:R-:W-:Y:S05]  /*1ba80*/  @!P2 NANOSLEEP.SYNCS 0x989680 ;  /* 0x009896800000a95d */ /* 0x002fea0003900000 */
[----:B------:R-:W1:Y:S02]  /*1ba90*/  @!P2 SYNCS.PHASECHK.TRANS64 P2, [R5+URZ+0x19c80], R4 ;  /* 0x019c80040500a5a7 */ /* 0x000e64000804007f */
[----:B-1----:R-:W-:Y:S05]  /*1baa0*/  @!P2 BRA `(.L_x_2062) ;  /* 0xfffffffc00f0a947 */ /* 0x002fea000383ffff */
[----:B------:R-:W-:Y:S05]  /*1bab0*/  BRA `(.L_x_2175) ;  /* 0xffffffc400107947 */ /* 0x000fea000383ffff */
.L_x_2064:
[----:B-1----:R1:W2:Y:S02]  /*1bac0*/  SYNCS.PHASECHK.TRANS64.TRYWAIT P2, [R5+URZ+0x19c40], R4 ;  /* 0x019c4004050075a7 */ /* 0x0022a4000804017f */
[----:B--2---:R-:W-:Y:S05]  /*1bad0*/  @!P2 NANOSLEEP.SYNCS 0x989680 ;  /* 0x009896800000a95d */ /* 0x004fea0003900000 */
[----:B------:R-:W2:Y:S02]  /*1bae0*/  @!P2 SYNCS.PHASECHK.TRANS64 P2, [R5+URZ+0x19c40], R4 ;  /* 0x019c40040500a5a7 */ /* 0x000ea4000804007f */
[----:B--2---:R-:W-:Y:S05]  /*1baf0*/  @!P2 BRA `(.L_x_2064) ;  /* 0xfffffffc00f0a947 */ /* 0x004fea000383ffff */
[----:B------:R-:W-:Y:S05]  /*1bb00*/  BRA `(.L_x_2176) ;  /* 0xffffffc400947947 */ /* 0x000fea000383ffff */
.L_x_2067:
        /* <DEDUP_REMOVED lines=8> */
.L_x_2073:
[----:B0-----:R0:W1:Y:S02]  /*1bb90*/  SYNCS.PHASECHK.TRANS64.TRYWAIT P0, [R3+URZ+0x19c80], R4 ;  /* 0x019c8004030075a7 */ /* 0x001064000800017f */
[----:B-1----:R-:W-:Y:S05]  /*1bba0*/  @!P0 NANOSLEEP.SYNCS 0x989680 ;  /* 0x009896800000895d */ /* 0x002fea0003900000 */
[----:B------:R-:W1:Y:S02]  /*1bbb0*/  @!P0 SYNCS.PHASECHK.TRANS64 P0, [R3+URZ+0x19c80], R4 ;  /* 0x019c8004030085a7 */ /* 0x000e64000800007f */
[----:B-1----:R-:W-:Y:S05]  /*1bbc0*/  @!P0 BRA `(.L_x_2073) ;  /* 0xfffffffc00f08947 */ /* 0x002fea000383ffff */
[----:B------:R-:W-:Y:S05]  /*1bbd0*/  BRA `(.L_x_2178) ;  /* 0xffffffcc00707947 */ /* 0x000fea000383ffff */
.L_x_2080:
[----:B-1----:R1:W2:Y:S02]  /*1bbe0*/  SYNCS.PHASECHK.TRANS64.TRYWAIT P0, [R3+URZ+0x19c40], R4 ;  /* 0x019c4004030075a7 */ /* 0x0022a4000800017f */
[----:B--2---:R-:W-:Y:S05]  /*1bbf0*/  @!P0 NANOSLEEP.SYNCS 0x989680 ;  /* 0x009896800000895d */ /* 0x004fea0003900000 */
[----:B------:R-:W2:Y:S02]  /*1bc00*/  @!P0 SYNCS.PHASECHK.TRANS64 P0, [R3+URZ+0x19c40], R4 ;  /* 0x019c4004030085a7 */ /* 0x000ea4000800007f */
[----:B--2---:R-:W-:Y:S05]  /*1bc10*/  @!P0 BRA `(.L_x_2080) ;  /* 0xfffffffc00f08947 */ /* 0x004fea000383ffff */
[----:B------:R-:W-:Y:S05]  /*1bc20*/  BRA `(.L_x_2179) ;  /* 0xffffffd000747947 */ /* 0x000fea000383ffff */
.L_x_2088:
[----:B0-----:R0:W1:Y:S02]  /*1bc30*/  SYNCS.PHASECHK.TRANS64.TRYWAIT P2, [R13+URZ+0x19c70], R4 ;  /* 0x019c70040d0075a7 */ /* 0x001064000804017f */
[----:B-1----:R-:W-:Y:S05]  /*1bc40*/  @!P2 NANOSLEEP.SYNCS 0x989680 ;  /* 0x009896800000a95d */ /* 0x002fea0003900000 */
[----:B------:R-:W1:Y:S02]  /*1bc50*/  @!P2 SYNCS.PHASECHK.TRANS64 P2, [R13+URZ+0x19c70], R4 ;  /* 0x019c70040d00a5a7 */ /* 0x000e64000804007f */
[----:B-1----:R-:W-:Y:S05]  /*1bc60*/  @!P2 BRA `(.L_x_2088) ;  /* 0xfffffffc00f0a947 */ /* 0x002fea000383ffff */
[----:B------:R-:W-:Y:S05]  /*1bc70*/  BRA `(.L_x_2180) ;  /* 0xffffffd400947947 */ /* 0x000fea000383ffff */
.L_x_2090:
[----:B0-----:R0:W1:Y:S02]  /*1bc80*/  SYNCS.PHASECHK.TRANS64.TRYWAIT P2, [R13+URZ+0x19c60], R4 ;  /* 0x019c60040d0075a7 */ /* 0x001064000804017f */
[----:B-1----:R-:W-:Y:S05]  /*1bc90*/  @!P2 NANOSLEEP.SYNCS 0x989680 ;  /* 0x009896800000a95d */ /* 0x002fea0003900000 */
[----:B------:R-:W1:Y:S02]  /*1bca0*/  @!P2 SYNCS.PHASECHK.TRANS64 P2, [R13+URZ+0x19c60], R4 ;  /* 0x019c60040d00a5a7 */ /* 0x000e64000804007f */
[----:B-1----:R-:W-:Y:S05]  /*1bcb0*/  @!P2 BRA `(.L_x_2090) ;  /* 0xfffffffc00f0a947 */ /* 0x002fea000383ffff */
[----:B------:R-:W-:Y:S05]  /*1bcc0*/  BRA `(.L_x_2181) ;  /* 0xffffffd4009c7947 */ /* 0x000fea000383ffff */
.L_x_2097:
[----:B0-----:R0:W1:Y:S02]  /*1bcd0*/  SYNCS.PHASECHK.TRANS64.TRYWAIT P0, [R3+URZ+0x19c70], R0 ;  /* 0x019c7000030075a7 */ /* 0x001064000800017f */
[----:B-1----:R-:W-:Y:S05]  /*1bce0*/  @!P0 NANOSLEEP.SYNCS 0x989680 ;  /* 0x009896800000895d */ /* 0x002fea0003900000 */
[----:B------:R-:W1:Y:S02]  /*1bcf0*/  @!P0 SYNCS.PHASECHK.TRANS64 P0, [R3+URZ+0x19c70], R0 ;  /* 0x019c7000030085a7 */ /* 0x000e64000800007f */
[----:B-1----:R-:W-:Y:S05]  /*1bd00*/  @!P0 BRA `(.L_x_2097) ;  /* 0xfffffffc00f08947 */ /* 0x002fea000383ffff */
[----:B------:R-:W-:Y:S05]  /*1bd10*/  BRA `(.L_x_2182) ;  /* 0xffffffd800fc7947 */ /* 0x000fea000383ffff */
.L_x_2099:
[----:B0-----:R0:W1:Y:S02]  /*1bd20*/  SYNCS.PHASECHK.TRANS64.TRYWAIT P0, [R3+URZ+0x19c60], R0 ;  /* 0x019c6000030075a7 */ /* 0x001064000800017f */
[----:B-1----:R-:W-:Y:S05]  /*1bd30*/  @!P0 NANOSLEEP.SYNCS 0x989680 ;  /* 0x009896800000895d */ /* 0x002fea0003900000 */
[----:B------:R-:W1:Y:S02]  /*1bd40*/  @!P0 SYNCS.PHASECHK.TRANS64 P0, [R3+URZ+0x19c60], R0 ;  /* 0x019c6000030085a7 */ /* 0x000e64000800007f */
[----:B-1----:R-:W-:Y:S05]  /*1bd50*/  @!P0 BRA `(.L_x_2099) ;  /* 0xfffffffc00f08947 */ /* 0x002fea000383ffff */
[----:B------:R-:W-:Y:S05]  /*1bd60*/  BRA `(.L_x_2183) ;  /* 0xffffffdc00007947 */ /* 0x000fea000383ffff */
.L_x_2103:
        /* <DEDUP_REMOVED lines=8> */
.L_x_2185:
[----:B------:R-:W-:Y:S05]  /*1bdf0*/  BSYNC B0 ;  /* 0x0000000000007941 */ /* 0x000fea0003800000 */
.L_x_2184:
        /* <DEDUP_REMOVED lines=9> */
.L_x_2186:
        /* <DEDUP_REMOVED lines=18> */
.L_x_2187:
[----:B------:R-:W-:Y:S01]  /*1bfb0*/  IMAD.MOV.U32 R12, RZ, RZ, 0x2 ;  /* 0x00000002ff0c7424 */ /* 0x000fe200078e00ff */
[----:B------:R-:W-:-:S05]  /*1bfc0*/  SEL R4, R14, RZ, P1 ;  /* 0x000000ff0e047207 */ /* 0x000fca0000800000 */
[----:B------:R-:W-:-:S04]  /*1bfd0*/  IMAD.IADD R4, R17, 0x1, R4 ;  /* 0x0000000111047824 */ /* 0x000fc800078e0204 */
[----:B------:R-:W-:-:S07]  /*1bfe0*/  IMAD.MOV.U32 R13, RZ, RZ, R4 ;  /* 0x000000ffff0d7224 */ /* 0x000fce00078e0004 */
[----:B------:R-:W-:Y:S05]  /*1bff0*/  WARPSYNC.COLLECTIVE R15, `(.L_x_2188) ;  /* 0x000000000f087348 */ /* 0x000fea0003c00000 */
[----:B------:R0:W1:Y:S02]  /*1c000*/  SHFL.UP P6, R14, R13, R12, R11 ;  /* 0x0400000c0d0e7389 */ /* 0x00006400000c000b */
[----:B01----:R-:W-:Y:S01]  /*1c010*/  ENDCOLLECTIVE ;  /* 0x000000000000791b */ /* 0x003fe20003800000 */
.L_x_2188:
[----:B------:R-:W-:Y:S01]  /*1c020*/  IMAD.MOV.U32 R12, RZ, RZ, 0x4 ;  /* 0x00000004ff0c7424 */ /* 0x000fe200078e00ff */
[----:B------:R-:W-:-:S05]  /*1c030*/  SEL R3, R14, RZ, P2 ;  /* 0x000000ff0e037207 */ /* 0x000fca0001000000 */
[----:B------:R-:W-:-:S04]  /*1c040*/  IMAD.IADD R6, R4, 0x1, R3 ;  /* 0x0000000104067824 */ /* 0x000fc800078e0203 */
[----:B------:R-:W-:-:S07]  /*1c050*/  IMAD.MOV.U32 R13, RZ, RZ, R6 ;  /* 0x000000ffff0d7224 */ /* 0x000fce00078e0006 */
[----:B------:R-:W-:Y:S05]  /*1c060*/  WARPSYNC.COLLECTIVE R15, `(.L_x_2189) ;  /* 0x000000000f087348 */ /* 0x000fea0003c00000 */
[----:B------:R0:W1:Y:S02]  /*1c070*/  SHFL.UP P6, R14, R13, R12, R11 ;  /* 0x0400000c0d0e7389 */ /* 0x00006400000c000b */
[----:B01----:R-:W-:Y:S01]  /*1c080*/  ENDCOLLECTIVE ;  /* 0x000000000000791b */ /* 0x003fe20003800000 */
.L_x_2189:
[----:B------:R-:W-:Y:S01]  /*1c090*/  IMAD.MOV.U32 R12, RZ, RZ, 0x8 ;  /* 0x00000008ff0c7424 */ /* 0x000fe200078e00ff */
[----:B------:R-:W-:-:S05]  /*1c0a0*/  SEL R3, R14, RZ, P3 ;  /* 0x000000ff0e037207 */ /* 0x000fca0001800000 */
[----:B------:R-:W-:-:S04]  /*1c0b0*/  IMAD.IADD R2, R6, 0x1, R3 ;  /* 0x0000000106027824 */ /* 0x000fc800078e0203 */
[----:B------:R-:W-:-:S07]  /*1c0c0*/  IMAD.MOV.U32 R13, RZ, RZ, R2 ;  /* 0x000000ffff0d7224 */ /* 0x000fce00078e0002 */
[----:B------:R-:W-:Y:S05]  /*1c0d0*/  WARPSYNC.COLLECTIVE R15, `(.L_x_2190) ;  /* 0x000000000f087348 */ /* 0x000fea0003c00000 */
[----:B------:R0:W1:Y:S02]  /*1c0e0*/  SHFL.UP P6, R14, R13, R12, R11 ;  /* 0x0400000c0d0e7389 */ /* 0x00006400000c000b */
[----:B01----:R-:W-:Y:S01]  /*1c0f0*/  ENDCOLLECTIVE ;  /* 0x000000000000791b */ /* 0x003fe20003800000 */
.L_x_2190:
[----:B------:R-:W-:Y:S01]  /*1c100*/  IMAD.MOV.U32 R12, RZ, RZ, 0x10 ;  /* 0x00000010ff0c7424 */ /* 0x000fe200078e00ff */
[----:B------:R-:W-:-:S05]  /*1c110*/  SEL R3, R14, RZ, P4 ;  /* 0x000000ff0e037207 */ /* 0x000fca0002000000 */
[----:B------:R-:W-:-:S04]  /*1c120*/  IMAD.IADD R3, R2, 0x1, R3 ;  /* 0x0000000102037824 */ /* 0x000fc800078e0203 */
[----:B------:R-:W-:-:S07]  /*1c130*/  IMAD.MOV.U32 R13, RZ, RZ, R3 ;  /* 0x000000ffff0d7224 */ /* 0x000fce00078e0003 */
[----:B------:R-:W-:Y:S05]  /*1c140*/  WARPSYNC.COLLECTIVE R15, `(.L_x_2191) ;  /* 0x000000000f087348 */ /* 0x000fea0003c00000 */
[----:B------:R0:W1:Y:S02]  /*1c150*/  SHFL.UP P6, R14, R13, R12, R11 ;  /* 0x0400000c0d0e7389 */ /* 0x00006400000c000b */
[----:B01----:R-:W-:Y:S01]  /*1c160*/  ENDCOLLECTIVE ;  /* 0x000000000000791b */ /* 0x003fe20003800000 */
.L_x_2191:
        /* <DEDUP_REMOVED lines=8> */
.L_x_2192:
[----:B------:R-:W-:Y:S05]  /*1c1f0*/  BRA `(.L_x_2193) ;  /* 0xffffffdc009c7947 */ /* 0x000fea000383ffff */
.L_x_2108:
        /* <DEDUP_REMOVED lines=8> */
.L_x_2195:
[----:B------:R-:W-:Y:S05]  /*1c280*/  BSYNC B0 ;  /* 0x0000000000007941 */ /* 0x000fea0003800000 */
.L_x_2194:
        /* <DEDUP_REMOVED lines=8> */
.L_x_2196:
[----:B------:R-:W-:Y:S01]  /*1c310*/  IMAD.MOV.U32 R12, RZ, RZ, 0x4 ;  /* 0x00000004ff0c7424 */ /* 0x000fe200078e00ff */
[----:B------:R-:W-:-:S05]  /*1c320*/  SEL R2, R14, RZ, P2 ;  /* 0x000000ff0e027207 */ /* 0x000fca0001000000 */
[----:B------:R-:W-:-:S04]  /*1c330*/  IMAD.IADD R2, R13, 0x1, R2 ;  /* 0x000000010d027824 */ /* 0x000fc800078e0202 */
[----:B------:R-:W-:-:S07]  /*1c340*/  IMAD.MOV.U32 R13, RZ, RZ, R2 ;  /* 0x000000ffff0d7224 */ /* 0x000fce00078e0002 */
[----:B------:R-:W-:Y:S05]  /*1c350*/  WARPSYNC.COLLECTIVE R15, `(.L_x_2197) ;  /* 0x000000000f087348 */ /* 0x000fea0003c00000 */
[----:B------:R0:W1:Y:S02]  /*1c360*/  SHFL.UP P6, R14, R13, R12, R11 ;  /* 0x0400000c0d0e7389 */ /* 0x00006400000c000b */
[----:B01----:R-:W-:Y:S01]  /*1c370*/  ENDCOLLECTIVE ;  /* 0x000000000000791b */ /* 0x003fe20003800000 */
.L_x_2197:
[----:B------:R-:W-:Y:S01]  /*1c380*/  IMAD.MOV.U32 R12, RZ, RZ, 0x8 ;  /* 0x00000008ff0c7424 */ /* 0x000fe200078e00ff */
[----:B------:R-:W-:-:S05]  /*1c390*/  SEL R3, R14, RZ, P3 ;  /* 0x000000ff0e037207 */ /* 0x000fca0001800000 */
[----:B------:R-:W-:-:S04]  /*1c3a0*/  IMAD.IADD R3, R2, 0x1, R3 ;  /* 0x0000000102037824 */ /* 0x000fc800078e0203 */
[----:B------:R-:W-:-:S07]  /*1c3b0*/  IMAD.MOV.U32 R13, RZ, RZ, R3 ;  /* 0x000000ffff0d7224 */ /* 0x000fce00078e0003 */
[----:B------:R-:W-:Y:S05]  /*1c3c0*/  WARPSYNC.COLLECTIVE R15, `(.L_x_2198) ;  /* 0x000000000f087348 */ /* 0x000fea0003c00000 */
[----:B------:R0:W1:Y:S02]  /*1c3d0*/  SHFL.UP P6, R14, R13, R12, R11 ;  /* 0x0400000c0d0e7389 */ /* 0x00006400000c000b */
[----:B01----:R-:W-:Y:S01]  /*1c3e0*/  ENDCOLLECTIVE ;  /* 0x000000000000791b */ /* 0x003fe20003800000 */
.L_x_2198:
[----:B------:R-:W-:Y:S01]  /*1c3f0*/  IMAD.MOV.U32 R12, RZ, RZ, 0x10 ;  /* 0x00000010ff0c7424 */ /* 0x000fe200078e00ff */
[----:B------:R-:W-:-:S05]  /*1c400*/  SEL R4, R14, RZ, P4 ;  /* 0x000000ff0e047207 */ /* 0x000fca0002000000 */
[----:B------:R-:W-:-:S04]  /*1c410*/  IMAD.IADD R4, R3, 0x1, R4 ;  /* 0x0000000103047824 */ /* 0x000fc800078e0204 */
[----:B------:R-:W-:-:S07]  /*1c420*/  IMAD.MOV.U32 R13, RZ, RZ, R4 ;  /* 0x000000ffff0d7224 */ /* 0x000fce00078e0004 */
[----:B------:R-:W-:Y:S05]  /*1c430*/  WARPSYNC.COLLECTIVE R15, `(.L_x_2199) ;  /* 0x000000000f087348 */ /* 0x000fea0003c00000 */
[----:B------:R0:W1:Y:S02]  /*1c440*/  SHFL.UP P6, R14, R13, R12, R11 ;  /* 0x0400000c0d0e7389 */ /* 0x00006400000c000b */
[----:B01----:R-:W-:Y:S01]  /*1c450*/  ENDCOLLECTIVE ;  /* 0x000000000000791b */ /* 0x003fe20003800000 */
.L_x_2199:
        /* <DEDUP_REMOVED lines=8> */
.L_x_2200:
[----:B------:R-:W-:Y:S05]  /*1c4e0*/  BRA `(.L_x_2201) ;  /* 0xffffffdc007c7947 */ /* 0x000fea000383ffff */
.L_x_2110:
[----:B------:R-:W-:Y:S01]  /*1c4f0*/  BSSY B0, `(.L_x_2202) ;  /* 0x0000006000007945 */ /* 0x000fe20003800000 */
[----:B------:R-:W-:Y:S01]  /*1c500*/  PLOP3.LUT P6, PT, P6, PT, PT, 0x8, 0x0 ;  /* 0x000000000000781c */ /* 0x000fe200037ce170 */
[----:B------:R-:W-:-:S12]  /*1c510*/  IMAD.MOV.U32 R15, RZ, RZ, -0x1 ;  /* 0xffffffffff0f7424 */ /* 0x000fd800078e00ff */
[----:B0-----:R-:W-:Y:S05]  /*1c520*/  WARPSYNC.COLLECTIVE R15, `(.L_x_2203) ;  /* 0x000000000f087348 */ /* 0x001fea0003c00000 */
[----:B------:R-:W-:Y:S01]  /*1c530*/  VOTE.ANY R14, PT, P6 ;  /* 0x00000000000e7806 */ /* 0x000fe200030e0100 */
[----:B0-----:R-:W-:Y:S06]  /*1c540*/  ENDCOLLECTIVE ;  /* 0x000000000000791b */ /* 0x001fec0003800000 */
.L_x_2203:
[----:B------:R-:W-:Y:S05]  /*1c550*/  BSYNC B0 ;  /* 0x0000000000007941 */ /* 0x000fea0003800000 */
.L_x_2202:
        /* <DEDUP_REMOVED lines=9> */
.L_x_2204:
[----:B------:R-:W-:Y:S01]  /*1c5f0*/  IMAD.MOV.U32 R17, RZ, RZ, R14 ;  /* 0x000000ffff117224 */ /* 0x000fe200078e000e */
[----:B------:R-:W-:Y:S06]  /*1c600*/  BRA `(.L_x_2205) ;  /* 0xffffffdc006c7947 */ /* 0x000fec000383ffff */
.L_x_2112:
[----:B------:R-:W-:Y:S01]  /*1c610*/  BSSY B0, `(.L_x_2206) ;  /* 0x0000007000007945 */ /* 0x000fe20003800000 */
[----:B------:R-:W-:Y:S02]  /*1c620*/  IMAD.MOV.U32 R13, RZ, RZ, R3 ;  /* 0x000000ffff0d7224 */ /* 0x000fe400078e0003 */
[----:B------:R-:W-:Y:S02]  /*1c630*/  IMAD.MOV.U32 R11, RZ, RZ, 0x1f ;  /* 0x0000001fff0b7424 */ /* 0x000fe400078e00ff */
[----:B------:R-:W-:-:S07]  /*1c640*/  IMAD.MOV.U32 R15, RZ, RZ, -0x1 ;  /* 0xffffffffff0f7424 */ /* 0x000fce00078e00ff */
[----:B012---:R-:W-:Y:S05]  /*1c650*/  WARPSYNC.COLLECTIVE R15, `(.L_x_2207) ;  /* 0x000000000f087348 */ /* 0x007fea0003c00000 */
[----:B------:R3:W4:Y:S02]  /*1c660*/  SHFL.IDX P6, R14, R13, R12, R11 ;  /* 0x0000000c0d0e7389 */ /* 0x00072400000c000b */
[----:B01234-:R-:W-:Y:S01]  /*1c670*/  ENDCOLLECTIVE ;  /* 0x000000000000791b */ /* 0x01ffe20003800000 */
.L_x_2207:
[----:B------:R-:W-:Y:S05]  /*1c680*/  BSYNC B0 ;  /* 0x0000000000007941 */ /* 0x000fea0003800000 */
.L_x_2206:
[----:B------:R-:W-:Y:S05]  /*1c690*/  BRA `(.L_x_2111) ;  /* 0xffffffdc00647947 */ /* 0x000fea000383ffff */
.L_x_2116:
[----:B0-----:R0:W1:Y:S02]  /*1c6a0*/  SYNCS.PHASECHK.TRANS64.TRYWAIT P0, [R9+URZ+0x19c20], R0 ;  /* 0x019c2000090075a7 */ /* 0x001064000800017f */
[----:B-1----:R-:W-:Y:S05]  /*1c6b0*/  @!P0 NANOSLEEP.SYNCS 0x989680 ;  /* 0x009896800000895d */ /* 0x002fea0003900000 */
[----:B------:R-:W1:Y:S02]  /*1c6c0*/  @!P0 SYNCS.PHASECHK.TRANS64 P0, [R9+URZ+0x19c20], R0 ;  /* 0x019c2000090085a7 */ /* 0x000e64000800007f */
[----:B-1----:R-:W-:Y:S05]  /*1c6d0*/  @!P0 BRA `(.L_x_2116) ;  /* 0xfffffffc00f08947 */ /* 0x002fea000383ffff */
[----:B------:R-:W-:Y:S05]  /*1c6e0*/  BRA `(.L_x_2208) ;  /* 0xffffffe000dc7947 */ /* 0x000fea000383ffff */
.L_x_2117:
        /* <DEDUP_REMOVED lines=11> */
.L_x_2210:
[----:B------:R-:W-:Y:S05]  /*1c7a0*/  BSYNC B0 ;  /* 0x0000000000007941 */ /* 0x000fea0003800000 */
.L_x_2209:
[----:B------:R-:W-:Y:S05]  /*1c7b0*/  BRA `(.L_x_2211) ;  /* 0xffffffe000c47947 */ /* 0x000fea000383ffff */
.L_x_2118:
[----:B------:R-:W-:Y:S01]  /*1c7c0*/  BSSY B0, `(.L_x_2212) ;  /* 0x0000006000007945 */ /* 0x000fe20003800000 */
[----:B------:R-:W-:-:S07]  /*1c7d0*/  IMAD.MOV.U32 R15, RZ, RZ, -0x1 ;  /* 0xffffffffff0f7424 */ /* 0x000fce00078e00ff */
[----:B0-----:R-:W-:Y:S05]  /*1c7e0*/  WARPSYNC.COLLECTIVE R15, `(.L_x_2213) ;  /* 0x000000000f0c7348 */ /* 0x001fea0003c00000 */
[----:B------:R-:W-:Y:S02]  /*1c7f0*/  ELECT P6, UR62, PT ;  /* 0x00000000003e782f */ /* 0x000fe400038c0000 */
[----:B------:R-:W-:Y:S01]  /*1c800*/  MOV R14, UR62 ;  /* 0x0000003e000e7c02 */ /* 0x000fe20008000f00 */
[----:B0-----:R-:W-:Y:S10]  /*1c810*/  ENDCOLLECTIVE ;  /* 0x000000000000791b */ /* 0x001ff40003800000 */
.L_x_2213:
[----:B------:R-:W-:Y:S05]  /*1c820*/  BSYNC B0 ;  /* 0x0000000000007941 */ /* 0x000fea0003800000 */
.L_x_2212:
[----:B------:R-:W-:Y:S05]  /*1c830*/  BRA `(.L_x_2214) ;  /* 0xffffffe000b87947 */ /* 0x000fea000383ffff */
.L_x_2120:
[----:B0-----:R0:W1:Y:S02]  /*1c840*/  SYNCS.PHASECHK.TRANS64.TRYWAIT P1, [R7+URZ], R2 ;  /* 0x00000002070075a7 */ /* 0x001064000802017f */
[----:B-1----:R-:W-:Y:S05]  /*1c850*/  @!P1 NANOSLEEP.SYNCS 0x989680 ;  /* 0x009896800000995d */ /* 0x002fea0003900000 */
[----:B------:R-:W1:Y:S02]  /*1c860*/  @!P1 SYNCS.PHASECHK.TRANS64 P1, [R7+URZ], R2 ;  /* 0x00000002070095a7 */ /* 0x000e64000802007f */
[----:B-1----:R-:W-:Y:S05]  /*1c870*/  @!P1 BRA `(.L_x_2120) ;  /* 0xfffffffc00f09947 */ /* 0x002fea000383ffff */
[----:B------:R-:W-:Y:S05]  /*1c880*/  BRA `(.L_x_2215) ;  /* 0xffffffe000ec7947 */ /* 0x000fea000383ffff */
.L_x_2121:
[----:B-1----:R1:W2:Y:S02]  /*1c890*/  SYNCS.PHASECHK.TRANS64.TRYWAIT P1, [R3+URZ], R0 ;  /* 0x00000000030075a7 */ /* 0x0022a4000802017f */
[----:B--2---:R-:W-:Y:S05]  /*1c8a0*/  @!P1 NANOSLEEP.SYNCS 0x989680 ;  /* 0x009896800000995d */ /* 0x004fea0003900000 */
[----:B------:R-:W2:Y:S02]  /*1c8b0*/  @!P1 SYNCS.PHASECHK.TRANS64 P1, [R3+URZ], R0 ;  /* 0x00000000030095a7 */ /* 0x000ea4000802007f */
[----:B--2---:R-:W-:Y:S05]  /*1c8c0*/  @!P1 BRA `(.L_x_2121) ;  /* 0xfffffffc00f09947 */ /* 0x004fea000383ffff */
[----:B------:R-:W-:Y:S05]  /*1c8d0*/  BRA `(.L_x_2216) ;  /* 0xffffffe000e07947 */ /* 0x000fea000383ffff */
.L_x_2123:
[----:B-1----:R1:W2:Y:S02]  /*1c8e0*/  SYNCS.PHASECHK.TRANS64.TRYWAIT P1, [R3+URZ+0x19c60], R2 ;  /* 0x019c6002030075a7 */ /* 0x0022a4000802017f */
[----:B--2---:R-:W-:Y:S05]  /*1c8f0*/  @!P1 NANOSLEEP.SYNCS 0x989680 ;  /* 0x009896800000995d */ /* 0x004fea0003900000 */
[----:B------:R-:W2:Y:S02]  /*1c900*/  @!P1 SYNCS.PHASECHK.TRANS64 P1, [R3+URZ+0x19c60], R2 ;  /* 0x019c6002030095a7 */ /* 0x000ea4000802007f */
[----:B--2---:R-:W-:Y:S05]  /*1c910*/  @!P1 BRA `(.L_x_2123) ;  /* 0xfffffffc00f09947 */ /* 0x004fea000383ffff */
[----:B------:R-:W-:Y:S05]  /*1c920*/  BRA `(.L_x_2217) ;  /* 0xffffffe000e07947 */ /* 0x000fea000383ffff */
.L_x_2125:
[----:B--2---:R2:W3:Y:S02]  /*1c930*/  SYNCS.PHASECHK.TRANS64.TRYWAIT P1, [R5+URZ+0x19c60], R0 ;  /* 0x019c6000050075a7 */ /* 0x0044e4000802017f */
[----:B---3--:R-:W-:Y:S05]  /*1c940*/  @!P1 NANOSLEEP.SYNCS 0x989680 ;  /* 0x009896800000995d */ /* 0x008fea0003900000 */
[----:B------:R-:W3:Y:S02]  /*1c950*/  @!P1 SYNCS.PHASECHK.TRANS64 P1, [R5+URZ+0x19c60], R0 ;  /* 0x019c6000050095a7 */ /* 0x000ee4000802007f */
[----:B---3--:R-:W-:Y:S05]  /*1c960*/  @!P1 BRA `(.L_x_2125) ;  /* 0xfffffffc00f09947 */ /* 0x008fea000383ffff */
[----:B------:R-:W-:Y:S05]  /*1c970*/  BRA `(.L_x_2218) ;  /* 0xffffffe000e07947 */ /* 0x000fea000383ffff */
.L_x_2127:
[----:B---3--:R3:W4:Y:S02]  /*1c980*/  SYNCS.PHASECHK.TRANS64.TRYWAIT P0, [R3+URZ+0x19c80], R2 ;  /* 0x019c8002030075a7 */ /* 0x008724000800017f */
[----:B----4-:R-:W-:Y:S05]  /*1c990*/  @!P0 NANOSLEEP.SYNCS 0x989680 ;  /* 0x009896800000895d */ /* 0x010fea0003900000 */
[----:B------:R-:W4:Y:S02]  /*1c9a0*/  @!P0 SYNCS.PHASECHK.TRANS64 P0, [R3+URZ+0x19c80], R2 ;  /* 0x019c8002030085a7 */ /* 0x000f24000800007f */
[----:B----4-:R-:W-:Y:S05]  /*1c9b0*/  @!P0 BRA `(.L_x_2127) ;  /* 0xfffffffc00f08947 */ /* 0x010fea000383ffff */
[----:B------:R-:W-:Y:S05]  /*1c9c0*/  BRA `(.L_x_2128) ;  /* 0xffffffe000dc7947 */ /* 0x000fea000383ffff */
.L_x_2219:
        /* <DEDUP_REMOVED lines=11> */
.L_x_2228:


//--------------------- .nv.global.init           --------------------------
	.section	.nv.global.init,"aw",@progbits
	.align	4
.nv.global.init:
	.type		_ZZN5flash28permute_output_fp8_VcolmajorIN4cute6TensorINS1_11ArrayEngineIN7cutlass10bfloat16_tELm48EEENS1_6LayoutINS1_5tupleIJNS8_IJNS1_1CILi2EEESA_NS9_ILi12EEEEEENS9_ILi1EEESD_EEENS8_IJNS8_IJSD_SA_NS9_ILi4EEEEEENS9_ILi0EEESH_EEEEEEEEEvRT_E9upper_map,@object
	.size		_ZZN5flash28permute_output_fp8_VcolmajorIN4cute6TensorINS1_11ArrayEngineIN7cutlass10bfloat16_tELm48EEENS1_6LayoutINS1_5tupleIJNS8_IJNS1_1CILi2EEESA_NS9_ILi12EEEEEENS9_ILi1EEESD_EEENS8_IJNS8_IJSD_SA_NS9_ILi4EEEEEENS9_ILi0EEESH_EEEEEEEEEvRT_E9upper_map,($str$23 - _ZZN5flash28permute_output_fp8_VcolmajorIN4cute6TensorINS1_11ArrayEngineIN7cutlass10bfloat16_tELm48EEENS1_6LayoutINS1_5tupleIJNS8_IJNS1_1CILi2EEESA_NS9_ILi12EEEEEENS9_ILi1EEESD_EEENS8_IJNS8_IJSD_SA_NS9_ILi4EEEEEENS9_ILi0EEESH_EEEEEEEEEvRT_E9upper_map)
_ZZN5flash28permute_output_fp8_VcolmajorIN4cute6TensorINS1_11ArrayEngineIN7cutlass10bfloat16_tELm48EEENS1_6LayoutINS1_5tupleIJNS8_IJNS1_1CILi2EEESA_NS9_ILi12EEEEEENS9_ILi1EEESD_EEENS8_IJNS8_IJSD_SA_NS9_ILi4EEEEEENS9_ILi0EEESH_EEEEEEEEEvRT_E9upper_map:
        /*0000*/ 	.byte	0x00, 0x00, 0x00, 0x00, 0x02, 0x00, 0x00, 0x00, 0x03, 0x00, 0x00, 0x00, 0x01, 0x00, 0x00, 0x00
	.type		$str$23,@object
	.size		$str$23,($str$24 - $str$23)
$str$23:
        /*0010*/ 	.byte	0x28, 0x61, 0x64, 0x64, 0x72, 0x65, 0x73, 0x73, 0x20, 0x26, 0x20, 0x6d, 0x61, 0x73, 0x6b, 0x29
        /*0020*/ 	.byte	0x20, 0x3d, 0x3d, 0x20, 0x30, 0x00
	.type		$str$24,@object
	.size		$str$24,(__unnamed_5 - $str$24)
$str$24:
        /*0026*/ 	.byte	0x2f, 0x74, 0x6d, 0x70, 0x2f, 0x6f, 0x73, 0x73, 0x5f, 0x6b, 0x65, 0x72, 0x6e, 0x65, 0x6c, 0x73
        /*0036*/ 	.byte	0x5f, 0x73, 0x72, 0x63, 0x2f, 0x66, 0x6c, 0x61, 0x73, 0x68, 0x5f, 0x61, 0x74, 0x74, 0x65, 0x6e
        /*0046*/ 	.byte	0x74, 0x69, 0x6f, 0x6e, 0x2f, 0x63, 0x73, 0x72, 0x63, 0x2f, 0x63, 0x75, 0x74, 0x6c, 0x61, 0x73
        /*0056*/ 	.byte	0x73, 0x2f, 0x69, 0x6e, 0x63, 0x6c, 0x75, 0x64, 0x65, 0x2f, 0x63, 0x75, 0x74, 0x65, 0x2f, 0x70
        /*0066*/ 	.byte	0x6f, 0x69, 0x6e, 0x74, 0x65, 0x72, 0x5f, 0x66, 0x6c, 0x61, 0x67, 0x67, 0x65, 0x64, 0x2e, 0x68
        /*0076*/ 	.byte	0x70, 0x70, 0x00
	.type		__unnamed_5,@object
	.size		__unnamed_5,(__unnamed_6 - __unnamed_5)
__unnamed_5:
        /* <DEDUP_REMOVED lines=24> */
        /*01f9*/ 	.byte	0x3e, 0x3e, 0x20, 0x26, 0x5d, 0x00
	.type		__unnamed_6,@object
	.size		__unnamed_6,(__unnamed_3 - __unnamed_6)
__unnamed_6:
        /* <DEDUP_REMOVED lines=25> */
	.type		__unnamed_3,@object
	.size		__unnamed_3,(__unnamed_4 - __unnamed_3)
__unnamed_3:
        /* <DEDUP_REMOVED lines=29> */
        /*0555*/ 	.byte	0x5d, 0x00
	.type		__unnamed_4,@object
	.size		__unnamed_4,(__unnamed_2 - __unnamed_4)
__unnamed_4:
        /* <DEDUP_REMOVED lines=30> */
	.type		__unnamed_2,@object
	.size		__unnamed_2,(__unnamed_1 - __unnamed_2)
__unnamed_2:
        /* <DEDUP_REMOVED lines=30> */
	.type		__unnamed_1,@object
	.size		__unnamed_1,(.L_0 - __unnamed_1)
__unnamed_1:
        /* <DEDUP_REMOVED lines=30> */
.L_0:


//--------------------- .nv.shared._ZN7cutlass13device_kernelIN5flash11enable_sm90INS1_16FlashAttnFwdSm90INS1_25CollectiveMainloopFwdSm90ILi2EN4cute5tupleIJNS5_1CILi1EEES8_S8_EEENS6_IJNS7_ILi192EEENS7_ILi128EEENS7_ILi96EEEEEELi96ENS_12float_e4m3_tEfNS_4arch4Sm90ELb0ELb0ELb0ELb0ELb0ELb0ELb0ELb1ELb1ELb0ELb0ELb0EEENS1_21CollectiveEpilogueFwdINS6_IJSA_SC_SB_EEES9_NS_10bfloat16_tESG_Li384ELb0ELb0ELb0ELb1EEENS1_29StaticPersistentTileSchedulerILb0EEEEEEEEEvNT_6ParamsE --------------------------
	.section	.nv.shared._ZN7cutlass13device_kernelIN5flash11enable_sm90INS1_16FlashAttnFwdSm90INS1_25CollectiveMainloopFwdSm90ILi2EN4cute5tupleIJNS5_1CILi1EEES8_S8_EEENS6_IJNS7_ILi192EEENS7_ILi128EEENS7_ILi96EEEEEELi96ENS_12float_e4m3_tEfNS_4arch4Sm90ELb0ELb0ELb0ELb0ELb0ELb0ELb0ELb1ELb1ELb0ELb0ELb0EEENS1_21CollectiveEpilogueFwdINS6_IJSA_SC_SB_EEES9_NS_10bfloat16_tESG_Li384ELb0ELb0ELb0ELb1EEENS1_29StaticPersistentTileSchedulerILb0EEEEEEEEEvNT_6ParamsE,"aw",@nobits
	.sectionflags	@""
	.align	16
	.zero		1024


//--------------------- .nv.shared.reserved.0     --------------------------
	.section	.nv.shared.reserved.0,"aw",@nobits
	.weak		__nv_reservedSMEM_offset_0_alias
	.size		__nv_reservedSMEM_offset_0_alias, 0, 0
	.other		__nv_reservedSMEM_offset_0_alias,@"STO_CUDA_RESERVED_SHARED STV_DEFAULT"
__nv_reservedSMEM_offset_0_alias:
	.zero		0


//--------------------- .nv.global                --------------------------
	.section	.nv.global,"aw",@nobits
.nv.global:
	.type		_ZN65_INTERNAL_de9175c6_29_flash_fwd_hdim96_e4m3_sm90_cu_61719c98_46364cute1_E,@object
	.size		_ZN65_INTERNAL_de9175c6_29_flash_fwd_hdim96_e4m3_sm90_cu_61719c98_46364cute1_E,(_ZN65_INTERNAL_de9175c6_29_flash_fwd_hdim96_e4m3_sm90_cu_61719c98_46364cuda3std3__45__cpo6cbeginE - _ZN65_INTERNAL_de9175c6_29_flash_fwd_hdim96_e4m3_sm90_cu_61719c98_46364cute1_E)
_ZN65_INTERNAL_de9175c6_29_flash_fwd_hdim96_e4m3_sm90_cu_61719c98_46364cute1_E:
	.zero		1
	.type		_ZN65_INTERNAL_de9175c6_29_flash_fwd_hdim96_e4m3_sm90_cu_61719c98_46364cuda3std3__45__cpo6cbeginE,@object
	.size		_ZN65_INTERNAL_de9175c6_29_flash_fwd_hdim96_e4m3_sm90_cu_61719c98_46364cuda3std3__45__cpo6cbeginE,(_ZN65_INTERNAL_de9175c6_29_flash_fwd_hdim96_e4m3_sm90_cu_61719c98_46364cuda3std3__48in_placeE - _ZN65_INTERNAL_de9175c6_29_flash_fwd_hdim96_e4m3_sm90_cu_61719c98_46364cuda3std3__45__cpo6cbeginE)
_ZN65_INTERNAL_de9175c6_29_flash_fwd_hdim96_e4m3_sm90_cu_61719c98_46364cuda3std3__45__cpo6cbeginE:
	.zero		1
	.type		_ZN65_INTERNAL_de9175c6_29_flash_fwd_hdim96_e4m3_sm90_cu_61719c98_46364cuda3std3__48in_placeE,@object
	.size		_ZN65_INTERNAL_de9175c6_29_flash_fwd_hdim96_e4m3_sm90_cu_61719c98_46364cuda3std3__48in_placeE,(_ZN65_INTERNAL_de9175c6_29_flash_fwd_hdim96_e4m3_sm90_cu_61719c98_46364cuda3std6ranges3__45__cpo9iter_moveE - _ZN65_INTERNAL_de9175c6_29_flash_fwd_hdim96_e4m3_sm90_cu_61719c98_46364cuda3std3__48in_placeE)
_ZN65_INTERNAL_de9175c6_29_flash_fwd_hdim96_e4m3_sm90_cu_61719c98_46364cuda3std3__48in_placeE:
	.zero		1
	.type		_ZN65_INTERNAL_de9175c6_29_flash_fwd_hdim96_e4m3_sm90_cu_61719c98_46364cuda3std6ranges3__45__cpo9iter_moveE,@object
	.size		_ZN65_INTERNAL_de9175c6_29_flash_fwd_hdim96_e4m3_sm90_cu_61719c98_46364cuda3std6ranges3__45__cpo9iter_moveE,(_ZN65_INTERNAL_de9175c6_29_flash_fwd_hdim96_e4m3_sm90_cu_61719c98_46364cuda3std3__45__cpo5beginE - _ZN65_INTERNAL_de9175c6_29_flash_fwd_hdim96_e4m3_sm90_cu_61719c98_46364cuda3std6ranges3__45__cpo9iter_moveE)
_ZN65_INTERNAL_de9175c6_29_flash_fwd_hdim96_e4m3_sm90_cu_61719c98_46364cuda3std6ranges3__45__cpo9iter_moveE:
	.zero		1
	.type		_ZN65_INTERNAL_de9175c6_29_flash_fwd_hdim96_e4m3_sm90_cu_61719c98_46364cuda3std3__45__cpo5beginE,@object
	.size		_ZN65_INTERNAL_de9175c6_29_flash_fwd_hdim96_e4m3_sm90_cu_61719c98_46364cuda3std3__45__cpo5beginE,(_ZN65_INTERNAL_de9175c6_29_flash_fwd_hdim96_e4m3_sm90_cu_61719c98_46364cuda3std3__467_GLOBAL__N__de9175c6_29_flash_fwd_hdim96_e4m3_sm90_cu_61719c98_46366ignoreE - _ZN65_INTERNAL_de9175c6_29_flash_fwd_hdim96_e4m3_sm90_cu_61719c98_46364cuda3std3__45__cpo5beginE)
_ZN65_INTERNAL_de9175c6_29_flash_fwd_hdim96_e4m3_sm90_cu_61719c98_46364cuda3std3__45__cpo5beginE:
	.zero		1
	.type		_ZN65_INTERNAL_de9175c6_29_flash_fwd_hdim96_e4m3_sm90_cu_61719c98_46364cuda3std3__467_GLOBAL__N__de9175c6_29_flash_fwd_hdim96_e4m3_sm90_cu_61719c98_46366ignoreE,@object
	.size		_ZN65_INTERNAL_de9175c6_29_flash_fwd_hdim96_e4m3_sm90_cu_61719c98_46364cuda3std3__467_GLOBAL__N__de9175c6_29_flash_fwd_hdim96_e4m3_sm90_cu_61719c98_46366ignoreE,(_ZN65_INTERNAL_de9175c6_29_flash_fwd_hdim96_e4m3_sm90_cu_61719c98_46364cute7productE - _ZN65_INTERNAL_de9175c6_29_flash_fwd_hdim96_e4m3_sm90_cu_61719c98_46364cuda3std3__467_GLOBAL__N__de9175c6_29_flash_fwd_hdim96_e4m3_sm90_cu_61719c98_46366ignoreE)
_ZN65_INTERNAL_de9175c6_29_flash_fwd_hdim96_e4m3_sm90_cu_61719c98_46364cuda3std3__467_GLOBAL__N__de9175c6_29_flash_fwd_hdim96_e4m3_sm90_cu_61719c98_46366ignoreE:
	.zero		1
	.type		_ZN65_INTERNAL_de9175c6_29_flash_fwd_hdim96_e4m3_sm90_cu_61719c98_46364cute7productE,@object
	.size		_ZN65_INTERNAL_de9175c6_29_flash_fwd_hdim96_e4m3_sm90_cu_61719c98_46364cute7productE,(_ZN65_INTERNAL_de9175c6_29_flash_fwd_hdim96_e4m3_sm90_cu_61719c98_46364cuda3std3__45__cpo3endE - _ZN65_INTERNAL_de9175c6_29_flash_fwd_hdim96_e4m3_sm90_cu_61719c98_46364cute7productE)
_ZN65_INTERNAL_de9175c6_29_flash_fwd_hdim96_e4m3_sm90_cu_61719c98_46364cute7productE:
	.zero		1
	.type		_ZN65_INTERNAL_de9175c6_29_flash_fwd_hdim96_e4m3_sm90_cu_61719c98_46364cuda3std3__45__cpo3endE,@object
	.size		_ZN65_INTERNAL_de9175c6_29_flash_fwd_hdim96_e4m3_sm90_cu_61719c98_46364cuda3std3__45__cpo3endE,(_ZN65_INTERNAL_de9175c6_29_flash_fwd_hdim96_e4m3_sm90_cu_61719c98_46364cuda3std3__419piecewise_constructE - _ZN65_INTERNAL_de9175c6_29_flash_fwd_hdim96_e4m3_sm90_cu_61719c98_46364cuda3std3__45__cpo3endE)
_ZN65_INTERNAL_de9175c6_29_flash_fwd_hdim96_e4m3_sm90_cu_61719c98_46364cuda3std3__45__cpo3endE:
	.zero		1
	.type		_ZN65_INTERNAL_de9175c6_29_flash_fwd_hdim96_e4m3_sm90_cu_61719c98_46364cuda3std3__419piecewise_constructE,@object
	.size		_ZN65_INTERNAL_de9175c6_29_flash_fwd_hdim96_e4m3_sm90_cu_61719c98_46364cuda3std3__419piecewise_constructE,(_ZN65_INTERNAL_de9175c6_29_flash_fwd_hdim96_e4m3_sm90_cu_61719c98_46364cuda3std3__45__cpo4cendE - _ZN65_INTERNAL_de9175c6_29_flash_fwd_hdim96_e4m3_sm90_cu_61719c98_46364cuda3std3__419piecewise_constructE)
_ZN65_INTERNAL_de9175c6_29_flash_fwd_hdim96_e4m3_sm90_cu_61719c98_46364cuda3std3__419piecewise_constructE:
	.zero		1
	.type		_ZN65_INTERNAL_de9175c6_29_flash_fwd_hdim96_e4m3_sm90_cu_61719c98_46364cuda3std3__45__cpo4cendE,@object
	.size		_ZN65_INTERNAL_de9175c6_29_flash_fwd_hdim96_e4m3_sm90_cu_61719c98_46364cuda3std3__45__cpo4cendE,(_ZN65_INTERNAL_de9175c6_29_flash_fwd_hdim96_e4m3_sm90_cu_61719c98_46364cuda3std6ranges3__45__cpo4swapE - _ZN65_INTERNAL_de9175c6_29_flash_fwd_hdim96_e4m3_sm90_cu_61719c98_46364cuda3std3__45__cpo4cendE)
_ZN65_INTERNAL_de9175c6_29_flash_fwd_hdim96_e4m3_sm90_cu_61719c98_46364cuda3std3__45__cpo4cendE:
	.zero		1
	.type		_ZN65_INTERNAL_de9175c6_29_flash_fwd_hdim96_e4m3_sm90_cu_61719c98_46364cuda3std6ranges3__45__cpo4swapE,@object
	.size		_ZN65_INTERNAL_de9175c6_29_flash_fwd_hdim96_e4m3_sm90_cu_61719c98_46364cuda3std6ranges3__45__cpo4swapE,(.L_14 - _ZN65_INTERNAL_de9175c6_29_flash_fwd_hdim96_e4m3_sm90_cu_61719c98_46364cuda3std6ranges3__45__cpo4swapE)
_ZN65_INTERNAL_de9175c6_29_flash_fwd_hdim96_e4m3_sm90_cu_61719c98_46364cuda3std6ranges3__45__cpo4swapE:
	.zero		1
.L_14:


//--------------------- .nv.shared._ZN7cutlass13device_kernelIN5flash11enable_sm90INS1_16FlashAttnFwdSm90INS1_25CollectiveMainloopFwdSm90ILi2EN4cute5tupleIJNS5_1CILi1EEES8_S8_EEENS6_IJNS7_ILi192EEENS7_ILi128EEENS7_ILi96EEEEEELi96ENS_12float_e4m3_tEfNS_4arch4Sm90ELb0ELb0ELb0ELb1ELb0ELb0ELb0ELb1ELb1ELb0ELb0ELb0EEENS1_21CollectiveEpilogueFwdINS6_IJSA_SC_SB_EEES9_NS_10bfloat16_tESG_Li384ELb1ELb0ELb0ELb1EEENS1_36VarlenDynamicPersistentTileSchedulerILi192ELi128ELi384ELi128ELb0ELb0ELb1ELb0ELb1ELb1EEEEEEEEEvNT_6ParamsE --------------------------
	.section	.nv.shared._ZN7cutlass13device_kernelIN5flash11enable_sm90INS1_16FlashAttnFwdSm90INS1_25CollectiveMainloopFwdSm90ILi2EN4cute5tupleIJNS5_1CILi1EEES8_S8_EEENS6_IJNS7_ILi192EEENS7_ILi128EEENS7_ILi96EEEEEELi96ENS_12float_e4m3_tEfNS_4arch4Sm90ELb0ELb0ELb0ELb1ELb0ELb0ELb0ELb1ELb1ELb0ELb0ELb0EEENS1_21CollectiveEpilogueFwdINS6_IJSA_SC_SB_EEES9_NS_10bfloat16_tESG_Li384ELb1ELb0ELb0ELb1EEENS1_36VarlenDynamicPersistentTileSchedulerILi192ELi128ELi384ELi128ELb0ELb0ELb1ELb0ELb1ELb1EEEEEEEEEvNT_6ParamsE,"aw",@nobits
	.sectionflags	@""
	.align	16
	.zero		1024


//--------------------- .nv.shared._ZN7cutlass13device_kernelIN5flash11enable_sm90INS1_16FlashAttnFwdSm90INS1_25CollectiveMainloopFwdSm90ILi2EN4cute5tupleIJNS5_1CILi1EEES8_S8_EEENS6_IJNS7_ILi192EEENS7_ILi128EEENS7_ILi96EEEEEELi96ENS_12float_e4m3_tEfNS_4arch4Sm90ELb0ELb0ELb0ELb1ELb0ELb1ELb0ELb1ELb1ELb0ELb0ELb0EEENS1_21CollectiveEpilogueFwdINS6_IJSA_SC_SB_EEES9_NS_10bfloat16_tESG_Li384ELb1ELb0ELb0ELb1EEENS1_36VarlenDynamicPersistentTileSchedulerILi192ELi128ELi384ELi128ELb0ELb0ELb1ELb0ELb1ELb1EEEEEEEEEvNT_6ParamsE --------------------------
	.section	.nv.shared._ZN7cutlass13device_kernelIN5flash11enable_sm90INS1_16FlashAttnFwdSm90INS1_25CollectiveMainloopFwdSm90ILi2EN4cute5tupleIJNS5_1CILi1EEES8_S8_EEENS6_IJNS7_ILi192EEENS7_ILi128EEENS7_ILi96EEEEEELi96ENS_12float_e4m3_tEfNS_4arch4Sm90ELb0ELb0ELb0ELb1ELb0ELb1ELb0ELb1ELb1ELb0ELb0ELb0EEENS1_21CollectiveEpilogueFwdINS6_IJSA_SC_SB_EEES9_NS_10bfloat16_tESG_Li384ELb1ELb0ELb0ELb1EEENS1_36VarlenDynamicPersistentTileSchedulerILi192ELi128ELi384ELi128ELb0ELb0ELb1ELb0ELb1ELb1EEEEEEEEEvNT_6ParamsE,"aw",@nobits
	.sectionflags	@""
	.align	16
	.zero		1024


//--------------------- .nv.shared._ZN7cutlass13device_kernelIN5flash11enable_sm90INS1_16FlashAttnFwdSm90INS1_25CollectiveMainloopFwdSm90ILi2EN4cute5tupleIJNS5_1CILi1EEES8_S8_EEENS6_IJNS7_ILi192EEENS7_ILi128EEENS7_ILi96EEEEEELi96ENS_12float_e4m3_tEfNS_4arch4Sm90ELb0ELb1ELb0ELb0ELb0ELb0ELb0ELb1ELb1ELb0ELb0ELb0EEENS1_21CollectiveEpilogueFwdINS6_IJSA_SC_SB_EEES9_NS_10bfloat16_tESG_Li384ELb0ELb0ELb0ELb1EEENS1_30DynamicPersistentTileSchedulerILi384ELi128ELb0ELb0ELb1EEEEEEEEEvNT_6ParamsE --------------------------
	.section	.nv.shared._ZN7cutlass13device_kernelIN5flash11enable_sm90INS1_16FlashAttnFwdSm90INS1_25CollectiveMainloopFwdSm90ILi2EN4cute5tupleIJNS5_1CILi1EEES8_S8_EEENS6_IJNS7_ILi192EEENS7_ILi128EEENS7_ILi96EEEEEELi96ENS_12float_e4m3_tEfNS_4arch4Sm90ELb0ELb1ELb0ELb0ELb0ELb0ELb0ELb1ELb1ELb0ELb0ELb0EEENS1_21CollectiveEpilogueFwdINS6_IJSA_SC_SB_EEES9_NS_10bfloat16_tESG_Li384ELb0ELb0ELb0ELb1EEENS1_30DynamicPersistentTileSchedulerILi384ELi128ELb0ELb0ELb1EEEEEEEEEvNT_6ParamsE,"aw",@nobits
	.sectionflags	@""
	.align	16
	.zero		1024


//--------------------- .nv.shared._ZN7cutlass13device_kernelIN5flash11enable_sm90INS1_16FlashAttnFwdSm90INS1_25CollectiveMainloopFwdSm90ILi2EN4cute5tupleIJNS5_1CILi1EEES8_S8_EEENS6_IJNS7_ILi192EEENS7_ILi128EEENS7_ILi96EEEEEELi96ENS_12float_e4m3_tEfNS_4arch4Sm90ELb0ELb1ELb0ELb1ELb0ELb0ELb0ELb1ELb1ELb0ELb0ELb0EEENS1_21CollectiveEpilogueFwdINS6_IJSA_SC_SB_EEES9_NS_10bfloat16_tESG_Li384ELb1ELb0ELb0ELb1EEENS1_36VarlenDynamicPersistentTileSchedulerILi192ELi128ELi384ELi128ELb0ELb0ELb1ELb1ELb0ELb1EEEEEEEEEvNT_6ParamsE --------------------------
	.section	.nv.shared._ZN7cutlass13device_kernelIN5flash11enable_sm90INS1_16FlashAttnFwdSm90INS1_25CollectiveMainloopFwdSm90ILi2EN4cute5tupleIJNS5_1CILi1EEES8_S8_EEENS6_IJNS7_ILi192EEENS7_ILi128EEENS7_ILi96EEEEEELi96ENS_12float_e4m3_tEfNS_4arch4Sm90ELb0ELb1ELb0ELb1ELb0ELb0ELb0ELb1ELb1ELb0ELb0ELb0EEENS1_21CollectiveEpilogueFwdINS6_IJSA_SC_SB_EEES9_NS_10bfloat16_tESG_Li384ELb1ELb0ELb0ELb1EEENS1_36VarlenDynamicPersistentTileSchedulerILi192ELi128ELi384ELi128ELb0ELb0ELb1ELb1ELb0ELb1EEEEEEEEEvNT_6ParamsE,"aw",@nobits
	.sectionflags	@""
	.align	16
	.zero		1024


//--------------------- .nv.shared._ZN7cutlass13device_kernelIN5flash11enable_sm90INS1_16FlashAttnFwdSm90INS1_25CollectiveMainloopFwdSm90ILi2EN4cute5tupleIJNS5_1CILi1EEES8_S8_EEENS6_IJNS7_ILi192EEENS7_ILi128EEENS7_ILi96EEEEEELi96ENS_12float_e4m3_tEfNS_4arch4Sm90ELb0ELb1ELb0ELb1ELb0ELb1ELb0ELb1ELb1ELb0ELb0ELb0EEENS1_21CollectiveEpilogueFwdINS6_IJSA_SC_SB_EEES9_NS_10bfloat16_tESG_Li384ELb1ELb0ELb0ELb1EEENS1_36VarlenDynamicPersistentTileSchedulerILi192ELi128ELi384ELi128ELb0ELb0ELb1ELb1ELb0ELb1EEEEEEEEEvNT_6ParamsE --------------------------
	.section	.nv.shared._ZN7cutlass13device_kernelIN5flash11enable_sm90INS1_16FlashAttnFwdSm90INS1_25CollectiveMainloopFwdSm90ILi2EN4cute5tupleIJNS5_1CILi1EEES8_S8_EEENS6_IJNS7_ILi192EEENS7_ILi128EEENS7_ILi96EEEEEELi96ENS_12float_e4m3_tEfNS_4arch4Sm90ELb0ELb1ELb0ELb1ELb0ELb1ELb0ELb1ELb1ELb0ELb0ELb0EEENS1_21CollectiveEpilogueFwdINS6_IJSA_SC_SB_EEES9_NS_10bfloat16_tESG_Li384ELb1ELb0ELb0ELb1EEENS1_36VarlenDynamicPersistentTileSchedulerILi192ELi128ELi384ELi128ELb0ELb0ELb1ELb1ELb0ELb1EEEEEEEEEvNT_6ParamsE,"aw",@nobits
	.sectionflags	@""
	.align	16
	.zero		1024


//--------------------- .nv.shared._ZN7cutlass13device_kernelIN5flash11enable_sm90INS1_16FlashAttnFwdSm90INS1_25CollectiveMainloopFwdSm90ILi2EN4cute5tupleIJNS5_1CILi1EEES8_S8_EEENS6_IJNS7_ILi192EEENS7_ILi128EEENS7_ILi96EEEEEELi96ENS_12float_e4m3_tEfNS_4arch4Sm90ELb1ELb0ELb0ELb0ELb0ELb0ELb0ELb1ELb1ELb0ELb0ELb0EEENS1_21CollectiveEpilogueFwdINS6_IJSA_SC_SB_EEES9_NS_10bfloat16_tESG_Li384ELb0ELb0ELb0ELb1EEENS1_30DynamicPersistentTileSchedulerILi384ELi128ELb0ELb0ELb1EEEEEEEEEvNT_6ParamsE --------------------------
	.section	.nv.shared._ZN7cutlass13device_kernelIN5flash11enable_sm90INS1_16FlashAttnFwdSm90INS1_25CollectiveMainloopFwdSm90ILi2EN4cute5tupleIJNS5_1CILi1EEES8_S8_EEENS6_IJNS7_ILi192EEENS7_ILi128EEENS7_ILi96EEEEEELi96ENS_12float_e4m3_tEfNS_4arch4Sm90ELb1ELb0ELb0ELb0ELb0ELb0ELb0ELb1ELb1ELb0ELb0ELb0EEENS1_21CollectiveEpilogueFwdINS6_IJSA_SC_SB_EEES9_NS_10bfloat16_tESG_Li384ELb0ELb0ELb0ELb1EEENS1_30DynamicPersistentTileSchedulerILi384ELi128ELb0ELb0ELb1EEEEEEEEEvNT_6ParamsE,"aw",@nobits
	.sectionflags	@""
	.align	16
	.zero		1024


//--------------------- .nv.shared._ZN7cutlass13device_kernelIN5flash11enable_sm90INS1_16FlashAttnFwdSm90INS1_25CollectiveMainloopFwdSm90ILi2EN4cute5tupleIJNS5_1CILi1EEES8_S8_EEENS6_IJNS7_ILi192EEENS7_ILi128EEENS7_ILi96EEEEEELi96ENS_12float_e4m3_tEfNS_4arch4Sm90ELb1ELb0ELb0ELb1ELb0ELb0ELb0ELb1ELb1ELb0ELb0ELb0EEENS1_21CollectiveEpilogueFwdINS6_IJSA_SC_SB_EEES9_NS_10bfloat16_tESG_Li384ELb1ELb0ELb0ELb1EEENS1_36VarlenDynamicPersistentTileSchedulerILi192ELi128ELi384ELi128ELb0ELb0ELb1ELb1ELb1ELb1EEEEEEEEEvNT_6ParamsE --------------------------
	.section	.nv.shared._ZN7cutlass13device_kernelIN5flash11enable_sm90INS1_16FlashAttnFwdSm90INS1_25CollectiveMainloopFwdSm90ILi2EN4cute5tupleIJNS5_1CILi1EEES8_S8_EEENS6_IJNS7_ILi192EEENS7_ILi128EEENS7_ILi96EEEEEELi96ENS_12float_e4m3_tEfNS_4arch4Sm90ELb1ELb0ELb0ELb1ELb0ELb0ELb0ELb1ELb1ELb0ELb0ELb0EEENS1_21CollectiveEpilogueFwdINS6_IJSA_SC_SB_EEES9_NS_10bfloat16_tESG_Li384ELb1ELb0ELb0ELb1EEENS1_36VarlenDynamicPersistentTileSchedulerILi192ELi128ELi384ELi128ELb0ELb0ELb1ELb1ELb1ELb1EEEEEEEEEvNT_6ParamsE,"aw",@nobits
	.sectionflags	@""
	.align	16
	.zero		1024


//--------------------- .nv.shared._ZN7cutlass13device_kernelIN5flash11enable_sm90INS1_16FlashAttnFwdSm90INS1_25CollectiveMainloopFwdSm90ILi2EN4cute5tupleIJNS5_1CILi1EEES8_S8_EEENS6_IJNS7_ILi192EEENS7_ILi128EEENS7_ILi96EEEEEELi96ENS_12float_e4m3_tEfNS_4arch4Sm90ELb1ELb0ELb0ELb1ELb0ELb1ELb0ELb1ELb1ELb0ELb0ELb0EEENS1_21CollectiveEpilogueFwdINS6_IJSA_SC_SB_EEES9_NS_10bfloat16_tESG_Li384ELb1ELb0ELb0ELb1EEENS1_36VarlenDynamicPersistentTileSchedulerILi192ELi128ELi384ELi128ELb0ELb0ELb1ELb1ELb1ELb1EEEEEEEEEvNT_6ParamsE --------------------------
	.section	.nv.shared._ZN7cutlass13device_kernelIN5flash11enable_sm90INS1_16FlashAttnFwdSm90INS1_25CollectiveMainloopFwdSm90ILi2EN4cute5tupleIJNS5_1CILi1EEES8_S8_EEENS6_IJNS7_ILi192EEENS7_ILi128EEENS7_ILi96EEEEEELi96ENS_12float_e4m3_tEfNS_4arch4Sm90ELb1ELb0ELb0ELb1ELb0ELb1ELb0ELb1ELb1ELb0ELb0ELb0EEENS1_21CollectiveEpilogueFwdINS6_IJSA_SC_SB_EEES9_NS_10bfloat16_tESG_Li384ELb1ELb0ELb0ELb1EEENS1_36VarlenDynamicPersistentTileSchedulerILi192ELi128ELi384ELi128ELb0ELb0ELb1ELb1ELb1ELb1EEEEEEEEEvNT_6ParamsE,"aw",@nobits
	.sectionflags	@""
	.align	16
	.zero		1024


//--------------------- .nv.constant0._ZN7cutlass13device_kernelIN5flash11enable_sm90INS1_16FlashAttnFwdSm90INS1_25CollectiveMainloopFwdSm90ILi2EN4cute5tupleIJNS5_1CILi1EEES8_S8_EEENS6_IJNS7_ILi192EEENS7_ILi128EEENS7_ILi96EEEEEELi96ENS_12float_e4m3_tEfNS_4arch4Sm90ELb0ELb0ELb0ELb0ELb0ELb0ELb0ELb1ELb1ELb0ELb0ELb0EEENS1_21CollectiveEpilogueFwdINS6_IJSA_SC_SB_EEES9_NS_10bfloat16_tESG_Li384ELb0ELb0ELb0ELb1EEENS1_29StaticPersistentTileSchedulerILb0EEEEEEEEEvNT_6ParamsE --------------------------
	.section	.nv.constant0._ZN7cutlass13device_kernelIN5flash11enable_sm90INS1_16FlashAttnFwdSm90INS1_25CollectiveMainloopFwdSm90ILi2EN4cute5tupleIJNS5_1CILi1EEES8_S8_EEENS6_IJNS7_ILi192EEENS7_ILi128EEENS7_ILi96EEEEEELi96ENS_12float_e4m3_tEfNS_4arch4Sm90ELb0ELb0ELb0ELb0ELb0ELb0ELb0ELb1ELb1ELb0ELb0ELb0EEENS1_21CollectiveEpilogueFwdINS6_IJSA_SC_SB_EEES9_NS_10bfloat16_tESG_Li384ELb0ELb0ELb0ELb1EEENS1_29StaticPersistentTileSchedulerILb0EEEEEEEEEvNT_6ParamsE,"a",@progbits
	.sectionflags	@""
	.align	4
.nv.constant0._ZN7cutlass13device_kernelIN5flash11enable_sm90INS1_16FlashAttnFwdSm90INS1_25CollectiveMainloopFwdSm90ILi2EN4cute5tupleIJNS5_1CILi1EEES8_S8_EEENS6_IJNS7_ILi192EEENS7_ILi128EEENS7_ILi96EEEEEELi96ENS_12float_e4m3_tEfNS_4arch4Sm90ELb0ELb0ELb0ELb0ELb0ELb0ELb0ELb1ELb1ELb0ELb0ELb0EEENS1_21CollectiveEpilogueFwdINS6_IJSA_SC_SB_EEES9_NS_10bfloat16_tESG_Li384ELb0ELb0ELb0ELb1EEENS1_29StaticPersistentTileSchedulerILb0EEEEEEEEEvNT_6ParamsE:
	.zero		3584


//--------------------- .nv.constant0._ZN7cutlass13device_kernelIN5flash11enable_sm90INS1_16FlashAttnFwdSm90INS1_25CollectiveMainloopFwdSm90ILi2EN4cute5tupleIJNS5_1CILi1EEES8_S8_EEENS6_IJNS7_ILi192EEENS7_ILi128EEENS7_ILi96EEEEEELi96ENS_12float_e4m3_tEfNS_4arch4Sm90ELb0ELb0ELb0ELb1ELb0ELb0ELb0ELb1ELb1ELb0ELb0ELb0EEENS1_21CollectiveEpilogueFwdINS6_IJSA_SC_SB_EEES9_NS_10bfloat16_tESG_Li384ELb1ELb0ELb0ELb1EEENS1_36VarlenDynamicPersistentTileSchedulerILi192ELi128ELi384ELi128ELb0ELb0ELb1ELb0ELb1ELb1EEEEEEEEEvNT_6ParamsE --------------------------
	.section	.nv.constant0._ZN7cutlass13device_kernelIN5flash11enable_sm90INS1_16FlashAttnFwdSm90INS1_25CollectiveMainloopFwdSm90ILi2EN4cute5tupleIJNS5_1CILi1EEES8_S8_EEENS6_IJNS7_ILi192EEENS7_ILi128EEENS7_ILi96EEEEEELi96ENS_12float_e4m3_tEfNS_4arch4Sm90ELb0ELb0ELb0ELb1ELb0ELb0ELb0ELb1ELb1ELb0ELb0ELb0EEENS1_21CollectiveEpilogueFwdINS6_IJSA_SC_SB_EEES9_NS_10bfloat16_tESG_Li384ELb1ELb0ELb0ELb1EEENS1_36VarlenDynamicPersistentTileSchedulerILi192ELi128ELi384ELi128ELb0ELb0ELb1ELb0ELb1ELb1EEEEEEEEEvNT_6ParamsE,"a",@progbits
	.sectionflags	@""
	.align	4
.nv.constant0._ZN7cutlass13device_kernelIN5flash11enable_sm90INS1_16FlashAttnFwdSm90INS1_25CollectiveMainloopFwdSm90ILi2EN4cute5tupleIJNS5_1CILi1EEES8_S8_EEENS6_IJNS7_ILi192EEENS7_ILi128EEENS7_ILi96EEEEEELi96ENS_12float_e4m3_tEfNS_4arch4Sm90ELb0ELb0ELb0ELb1ELb0ELb0ELb0ELb1ELb1ELb0ELb0ELb0EEENS1_21CollectiveEpilogueFwdINS6_IJSA_SC_SB_EEES9_NS_10bfloat16_tESG_Li384ELb1ELb0ELb0ELb1EEENS1_36VarlenDynamicPersistentTileSchedulerILi192ELi128ELi384ELi128ELb0ELb0ELb1ELb0ELb1ELb1EEEEEEEEEvNT_6ParamsE:
	.zero		3200


//--------------------- .nv.constant0._ZN7cutlass13device_kernelIN5flash11enable_sm90INS1_16FlashAttnFwdSm90INS1_25CollectiveMainloopFwdSm90ILi2EN4cute5tupleIJNS5_1CILi1EEES8_S8_EEENS6_IJNS7_ILi192EEENS7_ILi128EEENS7_ILi96EEEEEELi96ENS_12float_e4m3_tEfNS_4arch4Sm90ELb0ELb0ELb0ELb1ELb0ELb1ELb0ELb1ELb1ELb0ELb0ELb0EEENS1_21CollectiveEpilogueFwdINS6_IJSA_SC_SB_EEES9_NS_10bfloat16_tESG_Li384ELb1ELb0ELb0ELb1EEENS1_36VarlenDynamicPersistentTileSchedulerILi192ELi128ELi384ELi128ELb0ELb0ELb1ELb0ELb1ELb1EEEEEEEEEvNT_6ParamsE --------------------------
	.section	.nv.constant0._ZN7cutlass13device_kernelIN5flash11enable_sm90INS1_16FlashAttnFwdSm90INS1_25CollectiveMainloopFwdSm90ILi2EN4cute5tupleIJNS5_1CILi1EEES8_S8_EEENS6_IJNS7_ILi192EEENS7_ILi128EEENS7_ILi96EEEEEELi96ENS_12float_e4m3_tEfNS_4arch4Sm90ELb0ELb0ELb0ELb1ELb0ELb1ELb0ELb1ELb1ELb0ELb0ELb0EEENS1_21CollectiveEpilogueFwdINS6_IJSA_SC_SB_EEES9_NS_10bfloat16_tESG_Li384ELb1ELb0ELb0ELb1EEENS1_36VarlenDynamicPersistentTileSchedulerILi192ELi128ELi384ELi128ELb0ELb0ELb1ELb0ELb1ELb1EEEEEEEEEvNT_6ParamsE,"a",@progbits
	.sectionflags	@""
	.align	4
.nv.constant0._ZN7cutlass13device_kernelIN5flash11enable_sm90INS1_16FlashAttnFwdSm90INS1_25CollectiveMainloopFwdSm90ILi2EN4cute5tupleIJNS5_1CILi1EEES8_S8_EEENS6_IJNS7_ILi192EEENS7_ILi128EEENS7_ILi96EEEEEELi96ENS_12float_e4m3_tEfNS_4arch4Sm90ELb0ELb0ELb0ELb1ELb0ELb1ELb0ELb1ELb1ELb0ELb0ELb0EEENS1_21CollectiveEpilogueFwdINS6_IJSA_SC_SB_EEES9_NS_10bfloat16_tESG_Li384ELb1ELb0ELb0ELb1EEENS1_36VarlenDynamicPersistentTileSchedulerILi192ELi128ELi384ELi128ELb0ELb0ELb1ELb0ELb1ELb1EEEEEEEEEvNT_6ParamsE:
	.zero		3200


//--------------------- .nv.constant0._ZN7cutlass13device_kernelIN5flash11enable_sm90INS1_16FlashAttnFwdSm90INS1_25CollectiveMainloopFwdSm90ILi2EN4cute5tupleIJNS5_1CILi1EEES8_S8_EEENS6_IJNS7_ILi192EEENS7_ILi128EEENS7_ILi96EEEEEELi96ENS_12float_e4m3_tEfNS_4arch4Sm90ELb0ELb1ELb0ELb0ELb0ELb0ELb0ELb1ELb1ELb0ELb0ELb0EEENS1_21CollectiveEpilogueFwdINS6_IJSA_SC_SB_EEES9_NS_10bfloat16_tESG_Li384ELb0ELb0ELb0ELb1EEENS1_30DynamicPersistentTileSchedulerILi384ELi128ELb0ELb0ELb1EEEEEEEEEvNT_6ParamsE --------------------------
	.section	.nv.constant0._ZN7cutlass13device_kernelIN5flash11enable_sm90INS1_16FlashAttnFwdSm90INS1_25CollectiveMainloopFwdSm90ILi2EN4cute5tupleIJNS5_1CILi1EEES8_S8_EEENS6_IJNS7_ILi192EEENS7_ILi128EEENS7_ILi96EEEEEELi96ENS_12float_e4m3_tEfNS_4arch4Sm90ELb0ELb1ELb0ELb0ELb0ELb0ELb0ELb1ELb1ELb0ELb0ELb0EEENS1_21CollectiveEpilogueFwdINS6_IJSA_SC_SB_EEES9_NS_10bfloat16_tESG_Li384ELb0ELb0ELb0ELb1EEENS1_30DynamicPersistentTileSchedulerILi384ELi128ELb0ELb0ELb1EEEEEEEEEvNT_6ParamsE,"a",@progbits
	.sectionflags	@""
	.align	4
.nv.constant0._ZN7cutlass13device_kernelIN5flash11enable_sm90INS1_16FlashAttnFwdSm90INS1_25CollectiveMainloopFwdSm90ILi2EN4cute5tupleIJNS5_1CILi1EEES8_S8_EEENS6_IJNS7_ILi192EEENS7_ILi128EEENS7_ILi96EEEEEELi96ENS_12float_e4m3_tEfNS_4arch4Sm90ELb0ELb1ELb0ELb0ELb0ELb0ELb0ELb1ELb1ELb0ELb0ELb0EEENS1_21CollectiveEpilogueFwdINS6_IJSA_SC_SB_EEES9_NS_10bfloat16_tESG_Li384ELb0ELb0ELb0ELb1EEENS1_30DynamicPersistentTileSchedulerILi384ELi128ELb0ELb0ELb1EEEEEEEEEvNT_6ParamsE:
	.zero		3584


//--------------------- .nv.constant0._ZN7cutlass13device_kernelIN5flash11enable_sm90INS1_16FlashAttnFwdSm90INS1_25CollectiveMainloopFwdSm90ILi2EN4cute5tupleIJNS5_1CILi1EEES8_S8_EEENS6_IJNS7_ILi192EEENS7_ILi128EEENS7_ILi96EEEEEELi96ENS_12float_e4m3_tEfNS_4arch4Sm90ELb0ELb1ELb0ELb1ELb0ELb0ELb0ELb1ELb1ELb0ELb0ELb0EEENS1_21CollectiveEpilogueFwdINS6_IJSA_SC_SB_EEES9_NS_10bfloat16_tESG_Li384ELb1ELb0ELb0ELb1EEENS1_36VarlenDynamicPersistentTileSchedulerILi192ELi128ELi384ELi128ELb0ELb0ELb1ELb1ELb0ELb1EEEEEEEEEvNT_6ParamsE --------------------------
	.section	.nv.constant0._ZN7cutlass13device_kernelIN5flash11enable_sm90INS1_16FlashAttnFwdSm90INS1_25CollectiveMainloopFwdSm90ILi2EN4cute5tupleIJNS5_1CILi1EEES8_S8_EEENS6_IJNS7_ILi192EEENS7_ILi128EEENS7_ILi96EEEEEELi96ENS_12float_e4m3_tEfNS_4arch4Sm90ELb0ELb1ELb0ELb1ELb0ELb0ELb0ELb1ELb1ELb0ELb0ELb0EEENS1_21CollectiveEpilogueFwdINS6_IJSA_SC_SB_EEES9_NS_10bfloat16_tESG_Li384ELb1ELb0ELb0ELb1EEENS1_36VarlenDynamicPersistentTileSchedulerILi192ELi128ELi384ELi128ELb0ELb0ELb1ELb1ELb0ELb1EEEEEEEEEvNT_6ParamsE,"a",@progbits
	.sectionflags	@""
	.align	4
.nv.constant0._ZN7cutlass13device_kernelIN5flash11enable_sm90INS1_16FlashAttnFwdSm90INS1_25CollectiveMainloopFwdSm90ILi2EN4cute5tupleIJNS5_1CILi1EEES8_S8_EEENS6_IJNS7_ILi192EEENS7_ILi128EEENS7_ILi96EEEEEELi96ENS_12float_e4m3_tEfNS_4arch4Sm90ELb0ELb1ELb0ELb1ELb0ELb0ELb0ELb1ELb1ELb0ELb0ELb0EEENS1_21CollectiveEpilogueFwdINS6_IJSA_SC_SB_EEES9_NS_10bfloat16_tESG_Li384ELb1ELb0ELb0ELb1EEENS1_36VarlenDynamicPersistentTileSchedulerILi192ELi128ELi384ELi128ELb0ELb0ELb1ELb1ELb0ELb1EEEEEEEEEvNT_6ParamsE:
	.zero		3200


//--------------------- .nv.constant0._ZN7cutlass13device_kernelIN5flash11enable_sm90INS1_16FlashAttnFwdSm90INS1_25CollectiveMainloopFwdSm90ILi2EN4cute5tupleIJNS5_1CILi1EEES8_S8_EEENS6_IJNS7_ILi192EEENS7_ILi128EEENS7_ILi96EEEEEELi96ENS_12float_e4m3_tEfNS_4arch4Sm90ELb0ELb1ELb0ELb1ELb0ELb1ELb0ELb1ELb1ELb0ELb0ELb0EEENS1_21CollectiveEpilogueFwdINS6_IJSA_SC_SB_EEES9_NS_10bfloat16_tESG_Li384ELb1ELb0ELb0ELb1EEENS1_36VarlenDynamicPersistentTileSchedulerILi192ELi128ELi384ELi128ELb0ELb0ELb1ELb1ELb0ELb1EEEEEEEEEvNT_6ParamsE --------------------------
	.section	.nv.constant0._ZN7cutlass13device_kernelIN5flash11enable_sm90INS1_16FlashAttnFwdSm90INS1_25CollectiveMainloopFwdSm90ILi2EN4cute5tupleIJNS5_1CILi1EEES8_S8_EEENS6_IJNS7_ILi192EEENS7_ILi128EEENS7_ILi96EEEEEELi96ENS_12float_e4m3_tEfNS_4arch4Sm90ELb0ELb1ELb0ELb1ELb0ELb1ELb0ELb1ELb1ELb0ELb0ELb0EEENS1_21CollectiveEpilogueFwdINS6_IJSA_SC_SB_EEES9_NS_10bfloat16_tESG_Li384ELb1ELb0ELb0ELb1EEENS1_36VarlenDynamicPersistentTileSchedulerILi192ELi128ELi384ELi128ELb0ELb0ELb1ELb1ELb0ELb1EEEEEEEEEvNT_6ParamsE,"a",@progbits
	.sectionflags	@""
	.align	4
.nv.constant0._ZN7cutlass13device_kernelIN5flash11enable_sm90INS1_16FlashAttnFwdSm90INS1_25CollectiveMainloopFwdSm90ILi2EN4cute5tupleIJNS5_1CILi1EEES8_S8_EEENS6_IJNS7_ILi192EEENS7_ILi128EEENS7_ILi96EEEEEELi96ENS_12float_e4m3_tEfNS_4arch4Sm90ELb0ELb1ELb0ELb1ELb0ELb1ELb0ELb1ELb1ELb0ELb0ELb0EEENS1_21CollectiveEpilogueFwdINS6_IJSA_SC_SB_EEES9_NS_10bfloat16_tESG_Li384ELb1ELb0ELb0ELb1EEENS1_36VarlenDynamicPersistentTileSchedulerILi192ELi128ELi384ELi128ELb0ELb0ELb1ELb1ELb0ELb1EEEEEEEEEvNT_6ParamsE:
	.zero		3200


//--------------------- .nv.constant0._ZN7cutlass13device_kernelIN5flash11enable_sm90INS1_16FlashAttnFwdSm90INS1_25CollectiveMainloopFwdSm90ILi2EN4cute5tupleIJNS5_1CILi1EEES8_S8_EEENS6_IJNS7_ILi192EEENS7_ILi128EEENS7_ILi96EEEEEELi96ENS_12float_e4m3_tEfNS_4arch4Sm90ELb1ELb0ELb0ELb0ELb0ELb0ELb0ELb1ELb1ELb0ELb0ELb0EEENS1_21CollectiveEpilogueFwdINS6_IJSA_SC_SB_EEES9_NS_10bfloat16_tESG_Li384ELb0ELb0ELb0ELb1EEENS1_30DynamicPersistentTileSchedulerILi384ELi128ELb0ELb0ELb1EEEEEEEEEvNT_6ParamsE --------------------------
	.section	.nv.constant0._ZN7cutlass13device_kernelIN5flash11enable_sm90INS1_16FlashAttnFwdSm90INS1_25CollectiveMainloopFwdSm90ILi2EN4cute5tupleIJNS5_1CILi1EEES8_S8_EEENS6_IJNS7_ILi192EEENS7_ILi128EEENS7_ILi96EEEEEELi96ENS_12float_e4m3_tEfNS_4arch4Sm90ELb1ELb0ELb0ELb0ELb0ELb0ELb0ELb1ELb1ELb0ELb0ELb0EEENS1_21CollectiveEpilogueFwdINS6_IJSA_SC_SB_EEES9_NS_10bfloat16_tESG_Li384ELb0ELb0ELb0ELb1EEENS1_30DynamicPersistentTileSchedulerILi384ELi128ELb0ELb0ELb1EEEEEEEEEvNT_6ParamsE,"a",@progbits
	.sectionflags	@""
	.align	4
.nv.constant0._ZN7cutlass13device_kernelIN5flash11enable_sm90INS1_16FlashAttnFwdSm90INS1_25CollectiveMainloopFwdSm90ILi2EN4cute5tupleIJNS5_1CILi1EEES8_S8_EEENS6_IJNS7_ILi192EEENS7_ILi128EEENS7_ILi96EEEEEELi96ENS_12float_e4m3_tEfNS_4arch4Sm90ELb1ELb0ELb0ELb0ELb0ELb0ELb0ELb1ELb1ELb0ELb0ELb0EEENS1_21CollectiveEpilogueFwdINS6_IJSA_SC_SB_EEES9_NS_10bfloat16_tESG_Li384ELb0ELb0ELb0ELb1EEENS1_30DynamicPersistentTileSchedulerILi384ELi128ELb0ELb0ELb1EEEEEEEEEvNT_6ParamsE:
	.zero		3584


//--------------------- .nv.constant0._ZN7cutlass13device_kernelIN5flash11enable_sm90INS1_16FlashAttnFwdSm90INS1_25CollectiveMainloopFwdSm90ILi2EN4cute5tupleIJNS5_1CILi1EEES8_S8_EEENS6_IJNS7_ILi192EEENS7_ILi128EEENS7_ILi96EEEEEELi96ENS_12float_e4m3_tEfNS_4arch4Sm90ELb1ELb0ELb0ELb1ELb0ELb0ELb0ELb1ELb1ELb0ELb0ELb0EEENS1_21CollectiveEpilogueFwdINS6_IJSA_SC_SB_EEES9_NS_10bfloat16_tESG_Li384ELb1ELb0ELb0ELb1EEENS1_36VarlenDynamicPersistentTileSchedulerILi192ELi128ELi384ELi128ELb0ELb0ELb1ELb1ELb1ELb1EEEEEEEEEvNT_6ParamsE --------------------------
	.section	.nv.constant0._ZN7cutlass13device_kernelIN5flash11enable_sm90INS1_16FlashAttnFwdSm90INS1_25CollectiveMainloopFwdSm90ILi2EN4cute5tupleIJNS5_1CILi1EEES8_S8_EEENS6_IJNS7_ILi192EEENS7_ILi128EEENS7_ILi96EEEEEELi96ENS_12float_e4m3_tEfNS_4arch4Sm90ELb1ELb0ELb0ELb1ELb0ELb0ELb0ELb1ELb1ELb0ELb0ELb0EEENS1_21CollectiveEpilogueFwdINS6_IJSA_SC_SB_EEES9_NS_10bfloat16_tESG_Li384ELb1ELb0ELb0ELb1EEENS1_36VarlenDynamicPersistentTileSchedulerILi192ELi128ELi384ELi128ELb0ELb0ELb1ELb1ELb1ELb1EEEEEEEEEvNT_6ParamsE,"a",@progbits
	.sectionflags	@""
	.align	4
.nv.constant0._ZN7cutlass13device_kernelIN5flash11enable_sm90INS1_16FlashAttnFwdSm90INS1_25CollectiveMainloopFwdSm90ILi2EN4cute5tupleIJNS5_1CILi1EEES8_S8_EEENS6_IJNS7_ILi192EEENS7_ILi128EEENS7_ILi96EEEEEELi96ENS_12float_e4m3_tEfNS_4arch4Sm90ELb1ELb0ELb0ELb1ELb0ELb0ELb0ELb1ELb1ELb0ELb0ELb0EEENS1_21CollectiveEpilogueFwdINS6_IJSA_SC_SB_EEES9_NS_10bfloat16_tESG_Li384ELb1ELb0ELb0ELb1EEENS1_36VarlenDynamicPersistentTileSchedulerILi192ELi128ELi384ELi128ELb0ELb0ELb1ELb1ELb1ELb1EEEEEEEEEvNT_6ParamsE:
	.zero		3200


//--------------------- .nv.constant0._ZN7cutlass13device_kernelIN5flash11enable_sm90INS1_16FlashAttnFwdSm90INS1_25CollectiveMainloopFwdSm90ILi2EN4cute5tupleIJNS5_1CILi1EEES8_S8_EEENS6_IJNS7_ILi192EEENS7_ILi128EEENS7_ILi96EEEEEELi96ENS_12float_e4m3_tEfNS_4arch4Sm90ELb1ELb0ELb0ELb1ELb0ELb1ELb0ELb1ELb1ELb0ELb0ELb0EEENS1_21CollectiveEpilogueFwdINS6_IJSA_SC_SB_EEES9_NS_10bfloat16_tESG_Li384ELb1ELb0ELb0ELb1EEENS1_36VarlenDynamicPersistentTileSchedulerILi192ELi128ELi384ELi128ELb0ELb0ELb1ELb1ELb1ELb1EEEEEEEEEvNT_6ParamsE --------------------------
	.section	.nv.constant0._ZN7cutlass13device_kernelIN5flash11enable_sm90INS1_16FlashAttnFwdSm90INS1_25CollectiveMainloopFwdSm90ILi2EN4cute5tupleIJNS5_1CILi1EEES8_S8_EEENS6_IJNS7_ILi192EEENS7_ILi128EEENS7_ILi96EEEEEELi96ENS_12float_e4m3_tEfNS_4arch4Sm90ELb1ELb0ELb0ELb1ELb0ELb1ELb0ELb1ELb1ELb0ELb0ELb0EEENS1_21CollectiveEpilogueFwdINS6_IJSA_SC_SB_EEES9_NS_10bfloat16_tESG_Li384ELb1ELb0ELb0ELb1EEENS1_36VarlenDynamicPersistentTileSchedulerILi192ELi128ELi384ELi128ELb0ELb0ELb1ELb1ELb1ELb1EEEEEEEEEvNT_6ParamsE,"a",@progbits
	.sectionflags	@""
	.align	4
.nv.constant0._ZN7cutlass13device_kernelIN5flash11enable_sm90INS1_16FlashAttnFwdSm90INS1_25CollectiveMainloopFwdSm90ILi2EN4cute5tupleIJNS5_1CILi1EEES8_S8_EEENS6_IJNS7_ILi192EEENS7_ILi128EEENS7_ILi96EEEEEELi96ENS_12float_e4m3_tEfNS_4arch4Sm90ELb1ELb0ELb0ELb1ELb0ELb1ELb0ELb1ELb1ELb0ELb0ELb0EEENS1_21CollectiveEpilogueFwdINS6_IJSA_SC_SB_EEES9_NS_10bfloat16_tESG_Li384ELb1ELb0ELb0ELb1EEENS1_36VarlenDynamicPersistentTileSchedulerILi192ELi128ELi384ELi128ELb0ELb0ELb1ELb1ELb1ELb1EEEEEEEEEvNT_6ParamsE:
	.zero		3200


//--------------------- SYMBOLS --------------------------

	.type		.nv.reservedSmem.offset0,@object
	.size		.nv.reservedSmem.offset0,0x4
	.type		__assertfail,@function
